	.target	sm_103a

	.elftype	@"ET_EXEC"


//--------------------- .note.nv.tkinfo           --------------------------
	.section	.note.nv.tkinfo,"",@"SHT_NOTE"
	.sectionflags	@"SHF_NOTE_NV_TKINFO"
	.tkinfo
        /*0018*/ 	.word	0x00000002
        /*0030*/ 	.string	""
        /*0030*/ 	.string	"ptxas"
        /*0030*/ 	.string	"Cuda compilation tools, release 13.0, V13.0.88"
        /*0030*/ 	.string	"Build cuda_13.0.r13.0/compiler.36424714_0"
        /*0030*/ 	.string	"-arch sm_103a -m 64 "



//--------------------- .note.nv.cuinfo           --------------------------
	.section	.note.nv.cuinfo,"",@"SHT_NOTE"
	.sectionflags	@"SHF_NOTE_NV_CUINFO"
        /*0018*/ 	.short	0x0002
        /*001a*/ 	.short	0x0067
        /*001c*/ 	.short	0x0082
	.zero		2


//--------------------- .nv.info                  --------------------------
	.section	.nv.info,"",@"SHT_CUDA_INFO"
	.align	4


	//----- nvinfo : EIATTR_REGCOUNT
	.align		4
        /*0000*/ 	.byte	0x04, 0x2f
        /*0002*/ 	.short	(.L_35 - .L_34)
	.align		4
.L_34:
        /*0004*/ 	.word	index@(_ZN2at6native29vectorized_elementwise_kernelILi8EZZZNS0_53_GLOBAL__N__52d73765_15_RenormKernel_cu_7dd49032_322024renorm_scale_factor_implERNS_18TensorIteratorBaseEdENKUlvE_clEvENKUlvE_clEvEUldE_St5arrayIPcLm2EEEEviT0_T1_)
        /*0008*/ 	.word	0x00000004


	//----- nvinfo : EIATTR_FRAME_SIZE
	.align		4
.L_35:
        /*000c*/ 	.byte	0x04, 0x11
        /*000e*/ 	.short	(.L_37 - .L_36)
	.align		4
.L_36:
        /*0010*/ 	.word	index@(_ZN2at6native29vectorized_elementwise_kernelILi8EZZZNS0_53_GLOBAL__N__52d73765_15_RenormKernel_cu_7dd49032_322024renorm_scale_factor_implERNS_18TensorIteratorBaseEdENKUlvE_clEvENKUlvE_clEvEUldE_St5arrayIPcLm2EEEEviT0_T1_)
        /*0014*/ 	.word	0x00000000


	//----- nvinfo : EIATTR_REGCOUNT
	.align		4
.L_37:
        /*0018*/ 	.byte	0x04, 0x2f
        /*001a*/ 	.short	(.L_39 - .L_38)
	.align		4
.L_38:
        /*001c*/ 	.word	index@(_ZN2at6native29vectorized_elementwise_kernelILi4EZZZNS0_53_GLOBAL__N__52d73765_15_RenormKernel_cu_7dd49032_322024renorm_scale_factor_implERNS_18TensorIteratorBaseEdENKUlvE_clEvENKUlvE_clEvEUldE_St5arrayIPcLm2EEEEviT0_T1_)
        /*0020*/ 	.word	0x0000002f


	//----- nvinfo : EIATTR_FRAME_SIZE
	.align		4
.L_39:
        /*0024*/ 	.byte	0x04, 0x11
        /*0026*/ 	.short	(.L_41 - .L_40)
	.align		4
.L_40:
        /*0028*/ 	.word	index@($__internal_5_$__cuda_sm20_div_rn_f64_full)
        /*002c*/ 	.word	0x00000000


	//----- nvinfo : EIATTR_FRAME_SIZE
	.align		4
.L_41:
        /*0030*/ 	.byte	0x04, 0x11
        /*0032*/ 	.short	(.L_43 - .L_42)
	.align		4
.L_42:
        /*0034*/ 	.word	index@(_ZN2at6native29vectorized_elementwise_kernelILi4EZZZNS0_53_GLOBAL__N__52d73765_15_RenormKernel_cu_7dd49032_322024renorm_scale_factor_implERNS_18TensorIteratorBaseEdENKUlvE_clEvENKUlvE_clEvEUldE_St5arrayIPcLm2EEEEviT0_T1_)
        /*0038*/ 	.word	0x00000000


	//----- nvinfo : EIATTR_REGCOUNT
	.align		4
.L_43:
        /*003c*/ 	.byte	0x04, 0x2f
        /*003e*/ 	.short	(.L_45 - .L_44)
	.align		4
.L_44:
        /*0040*/ 	.word	index@(_ZN2at6native29vectorized_elementwise_kernelILi2EZZZNS0_53_GLOBAL__N__52d73765_15_RenormKernel_cu_7dd49032_322024renorm_scale_factor_implERNS_18TensorIteratorBaseEdENKUlvE_clEvENKUlvE_clEvEUldE_St5arrayIPcLm2EEEEviT0_T1_)
        /*0044*/ 	.word	0x0000002f


	//----- nvinfo : EIATTR_FRAME_SIZE
	.align		4
.L_45:
        /*0048*/ 	.byte	0x04, 0x11
        /*004a*/ 	.short	(.L_47 - .L_46)
	.align		4
.L_46:
        /*004c*/ 	.word	index@($__internal_4_$__cuda_sm20_div_rn_f64_full)
        /*0050*/ 	.word	0x00000000


	//----- nvinfo : EIATTR_FRAME_SIZE
	.align		4
.L_47:
        /*0054*/ 	.byte	0x04, 0x11
        /*0056*/ 	.short	(.L_49 - .L_48)
	.align		4
.L_48:
        /*0058*/ 	.word	index@(_ZN2at6native29vectorized_elementwise_kernelILi2EZZZNS0_53_GLOBAL__N__52d73765_15_RenormKernel_cu_7dd49032_322024renorm_scale_factor_implERNS_18TensorIteratorBaseEdENKUlvE_clEvENKUlvE_clEvEUldE_St5arrayIPcLm2EEEEviT0_T1_)
        /*005c*/ 	.word	0x00000000


	//----- nvinfo : EIATTR_REGCOUNT
	.align		4
.L_49:
        /*0060*/ 	.byte	0x04, 0x2f
        /*0062*/ 	.short	(.L_51 - .L_50)
	.align		4
.L_50:
        /*0064*/ 	.word	index@(_ZN2at6native27unrolled_elementwise_kernelIZZZNS0_53_GLOBAL__N__52d73765_15_RenormKernel_cu_7dd49032_322024renorm_scale_factor_implERNS_18TensorIteratorBaseEdENKUlvE_clEvENKUlvE_clEvEUldE_St5arrayIPcLm2EELi4E23TrivialOffsetCalculatorILi1EjESC_NS0_6memory15LoadWithoutCastENSD_16StoreWithoutCastEEEviT_T0_T2_T3_T4_T5_)
        /*0068*/ 	.word	0x00000022


	//----- nvinfo : EIATTR_FRAME_SIZE
	.align		4
.L_51:
        /*006c*/ 	.byte	0x04, 0x11
        /*006e*/ 	.short	(.L_53 - .L_52)
	.align		4
.L_52:
        /*0070*/ 	.word	index@($__internal_3_$__cuda_sm20_div_rn_f64_full)
        /*0074*/ 	.word	0x00000000


	//----- nvinfo : EIATTR_FRAME_SIZE
	.align		4
.L_53:
        /*0078*/ 	.byte	0x04, 0x11
        /*007a*/ 	.short	(.L_55 - .L_54)
	.align		4
.L_54:
        /*007c*/ 	.word	index@(_ZN2at6native27unrolled_elementwise_kernelIZZZNS0_53_GLOBAL__N__52d73765_15_RenormKernel_cu_7dd49032_322024renorm_scale_factor_implERNS_18TensorIteratorBaseEdENKUlvE_clEvENKUlvE_clEvEUldE_St5arrayIPcLm2EELi4E23TrivialOffsetCalculatorILi1EjESC_NS0_6memory15LoadWithoutCastENSD_16StoreWithoutCastEEEviT_T0_T2_T3_T4_T5_)
        /*0080*/ 	.word	0x00000000


	//----- nvinfo : EIATTR_REGCOUNT
	.align		4
.L_55:
        /*0084*/ 	.byte	0x04, 0x2f
        /*0086*/ 	.short	(.L_57 - .L_56)
	.align		4
.L_56:
        /*0088*/ 	.word	index@(_ZN2at6native18elementwise_kernelILi128ELi2EZNS0_22gpu_kernel_impl_nocastIZZZNS0_53_GLOBAL__N__52d73765_15_RenormKernel_cu_7dd49032_322024renorm_scale_factor_implERNS_18TensorIteratorBaseEdENKUlvE_clEvENKUlvE_clEvEUldE_EEvS5_RKT_EUliE_EEviT1_)
        /*008c*/ 	.word	0x0000001c


	//----- nvinfo : EIATTR_FRAME_SIZE
	.align		4
.L_57:
        /*0090*/ 	.byte	0x04, 0x11
        /*0092*/ 	.short	(.L_59 - .L_58)
	.align		4
.L_58:
        /*0094*/ 	.word	index@($__internal_2_$__cuda_sm20_div_rn_f64_full)
        /*0098*/ 	.word	0x00000000


	//----- nvinfo : EIATTR_FRAME_SIZE
	.align		4
.L_59:
        /*009c*/ 	.byte	0x04, 0x11
        /*009e*/ 	.short	(.L_61 - .L_60)
	.align		4
.L_60:
        /*00a0*/ 	.word	index@(_ZN2at6native18elementwise_kernelILi128ELi2EZNS0_22gpu_kernel_impl_nocastIZZZNS0_53_GLOBAL__N__52d73765_15_RenormKernel_cu_7dd49032_322024renorm_scale_factor_implERNS_18TensorIteratorBaseEdENKUlvE_clEvENKUlvE_clEvEUldE_EEvS5_RKT_EUliE_EEviT1_)
        /*00a4*/ 	.word	0x00000000


	//----- nvinfo : EIATTR_REGCOUNT
	.align		4
.L_61:
        /*00a8*/ 	.byte	0x04, 0x2f
        /*00aa*/ 	.short	(.L_63 - .L_62)
	.align		4
.L_62:
        /*00ac*/ 	.word	index@(_ZN2at6native27unrolled_elementwise_kernelIZZZNS0_53_GLOBAL__N__52d73765_15_RenormKernel_cu_7dd49032_322024renorm_scale_factor_implERNS_18TensorIteratorBaseEdENKUlvE_clEvENKUlvE_clEvEUldE_St5arrayIPcLm2EELi4E23TrivialOffsetCalculatorILi1EjESC_NS0_6memory12LoadWithCastILi1EEENSD_13StoreWithCastILi1EEEEEviT_T0_T2_T3_T4_T5_)
        /*00b0*/ 	.word	0x00000026


	//----- nvinfo : EIATTR_FRAME_SIZE
	.align		4
.L_63:
        /*00b4*/ 	.byte	0x04, 0x11
        /*00b6*/ 	.short	(.L_65 - .L_64)
	.align		4
.L_64:
        /*00b8*/ 	.word	index@($__internal_1_$__cuda_sm20_div_rn_f64_full)
        /*00bc*/ 	.word	0x00000000


	//----- nvinfo : EIATTR_FRAME_SIZE
	.align		4
.L_65:
        /*00c0*/ 	.byte	0x04, 0x11
        /*00c2*/ 	.short	(.L_67 - .L_66)
	.align		4
.L_66:
        /*00c4*/ 	.word	index@(_ZN2at6native27unrolled_elementwise_kernelIZZZNS0_53_GLOBAL__N__52d73765_15_RenormKernel_cu_7dd49032_322024renorm_scale_factor_implERNS_18TensorIteratorBaseEdENKUlvE_clEvENKUlvE_clEvEUldE_St5arrayIPcLm2EELi4E23TrivialOffsetCalculatorILi1EjESC_NS0_6memory12LoadWithCastILi1EEENSD_13StoreWithCastILi1EEEEEviT_T0_T2_T3_T4_T5_)
        /*00c8*/ 	.word	0x00000000


	//----- nvinfo : EIATTR_REGCOUNT
	.align		4
.L_67:
        /*00cc*/ 	.byte	0x04, 0x2f
        /*00ce*/ 	.short	(.L_69 - .L_68)
	.align		4
.L_68:
        /*00d0*/ 	.word	index@(_ZN2at6native18elementwise_kernelILi128ELi4EZNS0_15gpu_kernel_implIZZZNS0_53_GLOBAL__N__52d73765_15_RenormKernel_cu_7dd49032_322024renorm_scale_factor_implERNS_18TensorIteratorBaseEdENKUlvE_clEvENKUlvE_clEvEUldE_EEvS5_RKT_EUliE_EEviT1_)
        /*00d4*/ 	.word	0x0000001a


	//----- nvinfo : EIATTR_FRAME_SIZE
	.align		4
.L_69:
        /*00d8*/ 	.byte	0x04, 0x11
        /*00da*/ 	.short	(.L_71 - .L_70)
	.align		4
.L_70:
        /*00dc*/ 	.word	index@($__internal_0_$__cuda_sm20_div_rn_f64_full)
        /*00e0*/ 	.word	0x00000000


	//----- nvinfo : EIATTR_FRAME_SIZE
	.align		4
.L_71:
        /*00e4*/ 	.byte	0x04, 0x11
        /*00e6*/ 	.short	(.L_73 - .L_72)
	.align		4
.L_72:
        /*00e8*/ 	.word	index@(_ZN2at6native18elementwise_kernelILi128ELi4EZNS0_15gpu_kernel_implIZZZNS0_53_GLOBAL__N__52d73765_15_RenormKernel_cu_7dd49032_322024renorm_scale_factor_implERNS_18TensorIteratorBaseEdENKUlvE_clEvENKUlvE_clEvEUldE_EEvS5_RKT_EUliE_EEviT1_)
        /*00ec*/ 	.word	0x00000000


	//----- nvinfo : EIATTR_REGCOUNT
	.align		4
.L_73:
        /*00f0*/ 	.byte	0x04, 0x2f
        /*00f2*/ 	.short	(.L_75 - .L_74)
	.align		4
.L_74:
        /*00f4*/ 	.word	index@(_ZN2at6native29vectorized_elementwise_kernelILi8EZZZNS0_53_GLOBAL__N__52d73765_15_RenormKernel_cu_7dd49032_322024renorm_scale_factor_implERNS_18TensorIteratorBaseEdENKUlvE_clEvENKUlvE0_clEvEUlfE_St5arrayIPcLm2EEEEviT0_T1_)
        /*00f8*/ 	.word	0x00000004


	//----- nvinfo : EIATTR_FRAME_SIZE
	.align		4
.L_75:
        /*00fc*/ 	.byte	0x04, 0x11
        /*00fe*/ 	.short	(.L_77 - .L_76)
	.align		4
.L_76:
        /*0100*/ 	.word	index@(_ZN2at6native29vectorized_elementwise_kernelILi8EZZZNS0_53_GLOBAL__N__52d73765_15_RenormKernel_cu_7dd49032_322024renorm_scale_factor_implERNS_18TensorIteratorBaseEdENKUlvE_clEvENKUlvE0_clEvEUlfE_St5arrayIPcLm2EEEEviT0_T1_)
        /*0104*/ 	.word	0x00000000


	//----- nvinfo : EIATTR_REGCOUNT
	.align		4
.L_77:
        /*0108*/ 	.byte	0x04, 0x2f
        /*010a*/ 	.short	(.L_79 - .L_78)
	.align		4
.L_78:
        /*010c*/ 	.word	index@(_ZN2at6native29vectorized_elementwise_kernelILi4EZZZNS0_53_GLOBAL__N__52d73765_15_RenormKernel_cu_7dd49032_322024renorm_scale_factor_implERNS_18TensorIteratorBaseEdENKUlvE_clEvENKUlvE0_clEvEUlfE_St5arrayIPcLm2EEEEviT0_T1_)
        /*0110*/ 	.word	0x0000001e


	//----- nvinfo : EIATTR_FRAME_SIZE
	.align		4
.L_79:
        /*0114*/ 	.byte	0x04, 0x11
        /*0116*/ 	.short	(.L_81 - .L_80)
	.align		4
.L_80:
        /*0118*/ 	.word	index@(_ZN2at6native29vectorized_elementwise_kernelILi4EZZZNS0_53_GLOBAL__N__52d73765_15_RenormKernel_cu_7dd49032_322024renorm_scale_factor_implERNS_18TensorIteratorBaseEdENKUlvE_clEvENKUlvE0_clEvEUlfE_St5arrayIPcLm2EEEEviT0_T1_)
        /*011c*/ 	.word	0x00000000


	//----- nvinfo : EIATTR_REGCOUNT
	.align		4
.L_81:
        /*0120*/ 	.byte	0x04, 0x2f
        /*0122*/ 	.short	(.L_83 - .L_82)
	.align		4
.L_82:
        /*0124*/ 	.word	index@(_ZN2at6native29vectorized_elementwise_kernelILi2EZZZNS0_53_GLOBAL__N__52d73765_15_RenormKernel_cu_7dd49032_322024renorm_scale_factor_implERNS_18TensorIteratorBaseEdENKUlvE_clEvENKUlvE0_clEvEUlfE_St5arrayIPcLm2EEEEviT0_T1_)
        /*0128*/ 	.word	0x0000001c


	//----- nvinfo : EIATTR_FRAME_SIZE
	.align		4
.L_83:
        /*012c*/ 	.byte	0x04, 0x11
        /*012e*/ 	.short	(.L_85 - .L_84)
	.align		4
.L_84:
        /*0130*/ 	.word	index@(_ZN2at6native29vectorized_elementwise_kernelILi2EZZZNS0_53_GLOBAL__N__52d73765_15_RenormKernel_cu_7dd49032_322024renorm_scale_factor_implERNS_18TensorIteratorBaseEdENKUlvE_clEvENKUlvE0_clEvEUlfE_St5arrayIPcLm2EEEEviT0_T1_)
        /*0134*/ 	.word	0x00000000


	//----- nvinfo : EIATTR_REGCOUNT
	.align		4
.L_85:
        /*0138*/ 	.byte	0x04, 0x2f
        /*013a*/ 	.short	(.L_87 - .L_86)
	.align		4
.L_86:
        /*013c*/ 	.word	index@(_ZN2at6native27unrolled_elementwise_kernelIZZZNS0_53_GLOBAL__N__52d73765_15_RenormKernel_cu_7dd49032_322024renorm_scale_factor_implERNS_18TensorIteratorBaseEdENKUlvE_clEvENKUlvE0_clEvEUlfE_St5arrayIPcLm2EELi4E23TrivialOffsetCalculatorILi1EjESC_NS0_6memory15LoadWithoutCastENSD_16StoreWithoutCastEEEviT_T0_T2_T3_T4_T5_)
        /*0140*/ 	.word	0x00000016


	//----- nvinfo : EIATTR_FRAME_SIZE
	.align		4
.L_87:
        /*0144*/ 	.byte	0x04, 0x11
        /*0146*/ 	.short	(.L_89 - .L_88)
	.align		4
.L_88:
        /*0148*/ 	.word	index@(_ZN2at6native27unrolled_elementwise_kernelIZZZNS0_53_GLOBAL__N__52d73765_15_RenormKernel_cu_7dd49032_322024renorm_scale_factor_implERNS_18TensorIteratorBaseEdENKUlvE_clEvENKUlvE0_clEvEUlfE_St5arrayIPcLm2EELi4E23TrivialOffsetCalculatorILi1EjESC_NS0_6memory15LoadWithoutCastENSD_16StoreWithoutCastEEEviT_T0_T2_T3_T4_T5_)
        /*014c*/ 	.word	0x00000000


	//----- nvinfo : EIATTR_REGCOUNT
	.align		4
.L_89:
        /*0150*/ 	.byte	0x04, 0x2f
        /*0152*/ 	.short	(.L_91 - .L_90)
	.align		4
.L_90:
        /*0154*/ 	.word	index@(_ZN2at6native18elementwise_kernelILi128ELi2EZNS0_22gpu_kernel_impl_nocastIZZZNS0_53_GLOBAL__N__52d73765_15_RenormKernel_cu_7dd49032_322024renorm_scale_factor_implERNS_18TensorIteratorBaseEdENKUlvE_clEvENKUlvE0_clEvEUlfE_EEvS5_RKT_EUliE_EEviT1_)
        /*0158*/ 	.word	0x00000014


	//----- nvinfo : EIATTR_FRAME_SIZE
	.align		4
.L_91:
        /*015c*/ 	.byte	0x04, 0x11
        /*015e*/ 	.short	(.L_93 - .L_92)
	.align		4
.L_92:
        /*0160*/ 	.word	index@(_ZN2at6native18elementwise_kernelILi128ELi2EZNS0_22gpu_kernel_impl_nocastIZZZNS0_53_GLOBAL__N__52d73765_15_RenormKernel_cu_7dd49032_322024renorm_scale_factor_implERNS_18TensorIteratorBaseEdENKUlvE_clEvENKUlvE0_clEvEUlfE_EEvS5_RKT_EUliE_EEviT1_)
        /*0164*/ 	.word	0x00000000


	//----- nvinfo : EIATTR_REGCOUNT
	.align		4
.L_93:
        /*0168*/ 	.byte	0x04, 0x2f
        /*016a*/ 	.short	(.L_95 - .L_94)
	.align		4
.L_94:
        /*016c*/ 	.word	index@(_ZN2at6native27unrolled_elementwise_kernelIZZZNS0_53_GLOBAL__N__52d73765_15_RenormKernel_cu_7dd49032_322024renorm_scale_factor_implERNS_18TensorIteratorBaseEdENKUlvE_clEvENKUlvE0_clEvEUlfE_St5arrayIPcLm2EELi4E23TrivialOffsetCalculatorILi1EjESC_NS0_6memory12LoadWithCastILi1EEENSD_13StoreWithCastILi1EEEEEviT_T0_T2_T3_T4_T5_)
        /*0170*/ 	.word	0x0000001d


	//----- nvinfo : EIATTR_FRAME_SIZE
	.align		4
.L_95:
        /*0174*/ 	.byte	0x04, 0x11
        /*0176*/ 	.short	(.L_97 - .L_96)
	.align		4
.L_96:
        /*0178*/ 	.word	index@(_ZN2at6native27unrolled_elementwise_kernelIZZZNS0_53_GLOBAL__N__52d73765_15_RenormKernel_cu_7dd49032_322024renorm_scale_factor_implERNS_18TensorIteratorBaseEdENKUlvE_clEvENKUlvE0_clEvEUlfE_St5arrayIPcLm2EELi4E23TrivialOffsetCalculatorILi1EjESC_NS0_6memory12LoadWithCastILi1EEENSD_13StoreWithCastILi1EEEEEviT_T0_T2_T3_T4_T5_)
        /*017c*/ 	.word	0x00000000


	//----- nvinfo : EIATTR_REGCOUNT
	.align		4
.L_97:
        /*0180*/ 	.byte	0x04, 0x2f
        /*0182*/ 	.short	(.L_99 - .L_98)
	.align		4
.L_98:
        /*0184*/ 	.word	index@(_ZN2at6native18elementwise_kernelILi128ELi4EZNS0_15gpu_kernel_implIZZZNS0_53_GLOBAL__N__52d73765_15_RenormKernel_cu_7dd49032_322024renorm_scale_factor_implERNS_18TensorIteratorBaseEdENKUlvE_clEvENKUlvE0_clEvEUlfE_EEvS5_RKT_EUliE_EEviT1_)
        /*0188*/ 	.word	0x00000018


	//----- nvinfo : EIATTR_FRAME_SIZE
	.align		4
.L_99:
        /*018c*/ 	.byte	0x04, 0x11
        /*018e*/ 	.short	(.L_101 - .L_100)
	.align		4
.L_100:
        /*0190*/ 	.word	index@(_ZN2at6native18elementwise_kernelILi128ELi4EZNS0_15gpu_kernel_implIZZZNS0_53_GLOBAL__N__52d73765_15_RenormKernel_cu_7dd49032_322024renorm_scale_factor_implERNS_18TensorIteratorBaseEdENKUlvE_clEvENKUlvE0_clEvEUlfE_EEvS5_RKT_EUliE_EEviT1_)
        /*0194*/ 	.word	0x00000000


	//----- nvinfo : EIATTR_MIN_STACK_SIZE
	.align		4
.L_101:
        /*0198*/ 	.byte	0x04, 0x12
        /*019a*/ 	.short	(.L_103 - .L_102)
	.align		4
.L_102:
        /*019c*/ 	.word	index@(_ZN2at6native18elementwise_kernelILi128ELi4EZNS0_15gpu_kernel_implIZZZNS0_53_GLOBAL__N__52d73765_15_RenormKernel_cu_7dd49032_322024renorm_scale_factor_implERNS_18TensorIteratorBaseEdENKUlvE_clEvENKUlvE0_clEvEUlfE_EEvS5_RKT_EUliE_EEviT1_)
        /*01a0*/ 	.word	0x00000000


	//----- nvinfo : EIATTR_MIN_STACK_SIZE
	.align		4
.L_103:
        /*01a4*/ 	.byte	0x04, 0x12
        /*01a6*/ 	.short	(.L_105 - .L_104)
	.align		4
.L_104:
        /*01a8*/ 	.word	index@(_ZN2at6native27unrolled_elementwise_kernelIZZZNS0_53_GLOBAL__N__52d73765_15_RenormKernel_cu_7dd49032_322024renorm_scale_factor_implERNS_18TensorIteratorBaseEdENKUlvE_clEvENKUlvE0_clEvEUlfE_St5arrayIPcLm2EELi4E23TrivialOffsetCalculatorILi1EjESC_NS0_6memory12LoadWithCastILi1EEENSD_13StoreWithCastILi1EEEEEviT_T0_T2_T3_T4_T5_)
        /*01ac*/ 	.word	0x00000000


	//----- nvinfo : EIATTR_MIN_STACK_SIZE
	.align		4
.L_105:
        /*01b0*/ 	.byte	0x04, 0x12
        /*01b2*/ 	.short	(.L_107 - .L_106)
	.align		4
.L_106:
        /*01b4*/ 	.word	index@(_ZN2at6native18elementwise_kernelILi128ELi2EZNS0_22gpu_kernel_impl_nocastIZZZNS0_53_GLOBAL__N__52d73765_15_RenormKernel_cu_7dd49032_322024renorm_scale_factor_implERNS_18TensorIteratorBaseEdENKUlvE_clEvENKUlvE0_clEvEUlfE_EEvS5_RKT_EUliE_EEviT1_)
        /*01b8*/ 	.word	0x00000000


	//----- nvinfo : EIATTR_MIN_STACK_SIZE
	.align		4
.L_107:
        /*01bc*/ 	.byte	0x04, 0x12
        /*01be*/ 	.short	(.L_109 - .L_108)
	.align		4
.L_108:
        /*01c0*/ 	.word	index@(_ZN2at6native27unrolled_elementwise_kernelIZZZNS0_53_GLOBAL__N__52d73765_15_RenormKernel_cu_7dd49032_322024renorm_scale_factor_implERNS_18TensorIteratorBaseEdENKUlvE_clEvENKUlvE0_clEvEUlfE_St5arrayIPcLm2EELi4E23TrivialOffsetCalculatorILi1EjESC_NS0_6memory15LoadWithoutCastENSD_16StoreWithoutCastEEEviT_T0_T2_T3_T4_T5_)
        /*01c4*/ 	.word	0x00000000


	//----- nvinfo : EIATTR_MIN_STACK_SIZE
	.align		4
.L_109:
        /*01c8*/ 	.byte	0x04, 0x12
        /*01ca*/ 	.short	(.L_111 - .L_110)
	.align		4
.L_110:
        /*01cc*/ 	.word	index@(_ZN2at6native29vectorized_elementwise_kernelILi2EZZZNS0_53_GLOBAL__N__52d73765_15_RenormKernel_cu_7dd49032_322024renorm_scale_factor_implERNS_18TensorIteratorBaseEdENKUlvE_clEvENKUlvE0_clEvEUlfE_St5arrayIPcLm2EEEEviT0_T1_)
        /*01d0*/ 	.word	0x00000000


	//----- nvinfo : EIATTR_MIN_STACK_SIZE
	.align		4
.L_111:
        /*01d4*/ 	.byte	0x04, 0x12
        /*01d6*/ 	.short	(.L_113 - .L_112)
	.align		4
.L_112:
        /*01d8*/ 	.word	index@(_ZN2at6native29vectorized_elementwise_kernelILi4EZZZNS0_53_GLOBAL__N__52d73765_15_RenormKernel_cu_7dd49032_322024renorm_scale_factor_implERNS_18TensorIteratorBaseEdENKUlvE_clEvENKUlvE0_clEvEUlfE_St5arrayIPcLm2EEEEviT0_T1_)
        /*01dc*/ 	.word	0x00000000


	//----- nvinfo : EIATTR_MIN_STACK_SIZE
	.align		4
.L_113:
        /*01e0*/ 	.byte	0x04, 0x12
        /*01e2*/ 	.short	(.L_115 - .L_114)
	.align		4
.L_114:
        /*01e4*/ 	.word	index@(_ZN2at6native29vectorized_elementwise_kernelILi8EZZZNS0_53_GLOBAL__N__52d73765_15_RenormKernel_cu_7dd49032_322024renorm_scale_factor_implERNS_18TensorIteratorBaseEdENKUlvE_clEvENKUlvE0_clEvEUlfE_St5arrayIPcLm2EEEEviT0_T1_)
        /*01e8*/ 	.word	0x00000000


	//----- nvinfo : EIATTR_MIN_STACK_SIZE
	.align		4
.L_115:
        /*01ec*/ 	.byte	0x04, 0x12
        /*01ee*/ 	.short	(.L_117 - .L_116)
	.align		4
.L_116:
        /*01f0*/ 	.word	index@(_ZN2at6native18elementwise_kernelILi128ELi4EZNS0_15gpu_kernel_implIZZZNS0_53_GLOBAL__N__52d73765_15_RenormKernel_cu_7dd49032_322024renorm_scale_factor_implERNS_18TensorIteratorBaseEdENKUlvE_clEvENKUlvE_clEvEUldE_EEvS5_RKT_EUliE_EEviT1_)
        /*01f4*/ 	.word	0x00000000


	//----- nvinfo : EIATTR_MIN_STACK_SIZE
	.align		4
.L_117:
        /*01f8*/ 	.byte	0x04, 0x12
        /*01fa*/ 	.short	(.L_119 - .L_118)
	.align		4
.L_118:
        /*01fc*/ 	.word	index@(_ZN2at6native27unrolled_elementwise_kernelIZZZNS0_53_GLOBAL__N__52d73765_15_RenormKernel_cu_7dd49032_322024renorm_scale_factor_implERNS_18TensorIteratorBaseEdENKUlvE_clEvENKUlvE_clEvEUldE_St5arrayIPcLm2EELi4E23TrivialOffsetCalculatorILi1EjESC_NS0_6memory12LoadWithCastILi1EEENSD_13StoreWithCastILi1EEEEEviT_T0_T2_T3_T4_T5_)
        /*0200*/ 	.word	0x00000000


	//----- nvinfo : EIATTR_MIN_STACK_SIZE
	.align		4
.L_119:
        /*0204*/ 	.byte	0x04, 0x12
        /*0206*/ 	.short	(.L_121 - .L_120)
	.align		4
.L_120:
        /*0208*/ 	.word	index@(_ZN2at6native18elementwise_kernelILi128ELi2EZNS0_22gpu_kernel_impl_nocastIZZZNS0_53_GLOBAL__N__52d73765_15_RenormKernel_cu_7dd49032_322024renorm_scale_factor_implERNS_18TensorIteratorBaseEdENKUlvE_clEvENKUlvE_clEvEUldE_EEvS5_RKT_EUliE_EEviT1_)
        /*020c*/ 	.word	0x00000000


	//----- nvinfo : EIATTR_MIN_STACK_SIZE
	.align		4
.L_121:
        /*0210*/ 	.byte	0x04, 0x12
        /*0212*/ 	.short	(.L_123 - .L_122)
	.align		4
.L_122:
        /*0214*/ 	.word	index@(_ZN2at6native27unrolled_elementwise_kernelIZZZNS0_53_GLOBAL__N__52d73765_15_RenormKernel_cu_7dd49032_322024renorm_scale_factor_implERNS_18TensorIteratorBaseEdENKUlvE_clEvENKUlvE_clEvEUldE_St5arrayIPcLm2EELi4E23TrivialOffsetCalculatorILi1EjESC_NS0_6memory15LoadWithoutCastENSD_16StoreWithoutCastEEEviT_T0_T2_T3_T4_T5_)
        /*0218*/ 	.word	0x00000000


	//----- nvinfo : EIATTR_MIN_STACK_SIZE
	.align		4
.L_123:
        /*021c*/ 	.byte	0x04, 0x12
        /*021e*/ 	.short	(.L_125 - .L_124)
	.align		4
.L_124:
        /*0220*/ 	.word	index@(_ZN2at6native29vectorized_elementwise_kernelILi2EZZZNS0_53_GLOBAL__N__52d73765_15_RenormKernel_cu_7dd49032_322024renorm_scale_factor_implERNS_18TensorIteratorBaseEdENKUlvE_clEvENKUlvE_clEvEUldE_St5arrayIPcLm2EEEEviT0_T1_)
        /*0224*/ 	.word	0x00000000


	//----- nvinfo : EIATTR_MIN_STACK_SIZE
	.align		4
.L_125:
        /*0228*/ 	.byte	0x04, 0x12
        /*022a*/ 	.short	(.L_127 - .L_126)
	.align		4
.L_126:
        /*022c*/ 	.word	index@(_ZN2at6native29vectorized_elementwise_kernelILi4EZZZNS0_53_GLOBAL__N__52d73765_15_RenormKernel_cu_7dd49032_322024renorm_scale_factor_implERNS_18TensorIteratorBaseEdENKUlvE_clEvENKUlvE_clEvEUldE_St5arrayIPcLm2EEEEviT0_T1_)
        /*0230*/ 	.word	0x00000000


	//----- nvinfo : EIATTR_MIN_STACK_SIZE
	.align		4
.L_127:
        /*0234*/ 	.byte	0x04, 0x12
        /*0236*/ 	.short	(.L_129 - .L_128)
	.align		4
.L_128:
        /*0238*/ 	.word	index@(_ZN2at6native29vectorized_elementwise_kernelILi8EZZZNS0_53_GLOBAL__N__52d73765_15_RenormKernel_cu_7dd49032_322024renorm_scale_factor_implERNS_18TensorIteratorBaseEdENKUlvE_clEvENKUlvE_clEvEUldE_St5arrayIPcLm2EEEEviT0_T1_)
        /*023c*/ 	.word	0x00000000
.L_129:


//--------------------- .nv.compat                --------------------------
	.section	.nv.compat,"",@"SHT_CUDA_COMPAT_INFO"
	.align	4
        /*0000*/ 	.byte	0x02, 0x09, 0x01, 0x00, 0x02, 0x02, 0x01, 0x00, 0x02, 0x05, 0x05, 0x00, 0x03, 0x07, 0x01, 0x01
        /*0010*/ 	.byte	0x02, 0x03, 0x00, 0x00, 0x02, 0x06, 0x01, 0x00, 0x04, 0x0b, 0x08, 0x00, 0x00, 0x00, 0x00, 0x00
        /*0020*/ 	.byte	0x00, 0x00, 0x00, 0x00


//--------------------- .nv.info._ZN2at6native18elementwise_kernelILi128ELi4EZNS0_15gpu_kernel_implIZZZNS0_53_GLOBAL__N__52d73765_15_RenormKernel_cu_7dd49032_322024renorm_scale_factor_implERNS_18TensorIteratorBaseEdENKUlvE_clEvENKUlvE0_clEvEUlfE_EEvS5_RKT_EUliE_EEviT1_ --------------------------
	.section	.nv.info._ZN2at6native18elementwise_kernelILi128ELi4EZNS0_15gpu_kernel_implIZZZNS0_53_GLOBAL__N__52d73765_15_RenormKernel_cu_7dd49032_322024renorm_scale_factor_implERNS_18TensorIteratorBaseEdENKUlvE_clEvENKUlvE0_clEvEUlfE_EEvS5_RKT_EUliE_EEviT1_,"",@"SHT_CUDA_INFO"
	.sectionflags	@""
	.align	4


	//----- nvinfo : EIATTR_CUDA_API_VERSION
	.align		4
        /*0000*/ 	.byte	0x04, 0x37
        /*0002*/ 	.short	(.L_131 - .L_130)
.L_130:
        /*0004*/ 	.word	0x00000082


	//----- nvinfo : EIATTR_KPARAM_INFO
	.align		4
.L_131:
        /*0008*/ 	.byte	0x04, 0x17
        /*000a*/ 	.short	(.L_133 - .L_132)
.L_132:
        /*000c*/ 	.word	0x00000000
        /*0010*/ 	.short	0x0001
        /*0012*/ 	.short	0x0008
        /*0014*/ 	.byte	0x00, 0xf0, 0xa1, 0x08


	//----- nvinfo : EIATTR_KPARAM_INFO
	.align		4
.L_133:
        /*0018*/ 	.byte	0x04, 0x17
        /*001a*/ 	.short	(.L_135 - .L_134)
.L_134:
        /*001c*/ 	.word	0x00000000
        /*0020*/ 	.short	0x0000
        /*0022*/ 	.short	0x0000
        /*0024*/ 	.byte	0x00, 0xf0, 0x11, 0x00


	//----- nvinfo : EIATTR_SPARSE_MMA_MASK
	.align		4
.L_135:
        /*0028*/ 	.byte	0x03, 0x50
        /*002a*/ 	.short	0x0000


	//----- nvinfo : EIATTR_MAXREG_COUNT
	.align		4
        /*002c*/ 	.byte	0x03, 0x1b
        /*002e*/ 	.short	0x0080


	//----- nvinfo : EIATTR_EXTERNS
	.align		4
        /*0030*/ 	.byte	0x04, 0x0f
        /*0032*/ 	.short	(.L_137 - .L_136)


	//   ....[0]....
	.align		4
.L_136:
        /*0034*/ 	.word	index@(__assertfail)


	//----- nvinfo : EIATTR_MERCURY_ISA_VERSION
	.align		4
.L_137:
        /*0038*/ 	.byte	0x03, 0x5f
        /*003a*/ 	.short	0x0101


	//----- nvinfo : EIATTR_VRC_CTA_INIT_COUNT
	.align		4
        /*003c*/ 	.byte	0x02, 0x4a
	.zero		1
	.zero		1


	//----- nvinfo : EIATTR_SYSCALL_OFFSETS
	.align		4
        /*0040*/ 	.byte	0x04, 0x46
        /*0042*/ 	.short	(.L_139 - .L_138)


	//   ....[0]....
.L_138:
        /*0044*/ 	.word	0x00002150


	//   ....[1]....
        /*0048*/ 	.word	0x00002f60


	//   ....[2]....
        /*004c*/ 	.word	0x000051f0


	//   ....[3]....
        /*0050*/ 	.word	0x00005e60


	//   ....[4]....
        /*0054*/ 	.word	0x00008200


	//   ....[5]....
        /*0058*/ 	.word	0x00008e70


	//   ....[6]....
        /*005c*/ 	.word	0x0000b220


	//   ....[7]....
        /*0060*/ 	.word	0x0000be60


	//----- nvinfo : EIATTR_EXIT_INSTR_OFFSETS
	.align		4
.L_139:
        /*0064*/ 	.byte	0x04, 0x1c
        /*0066*/ 	.short	(.L_141 - .L_140)


	//   ....[0]....
.L_140:
        /*0068*/ 	.word	0x00009120


	//   ....[1]....
        /*006c*/ 	.word	0x0000b3e0


	//   ....[2]....
        /*0070*/ 	.word	0x0000b420


	//   ....[3]....
        /*0074*/ 	.word	0x0000b4b0


	//   ....[4]....
        /*0078*/ 	.word	0x0000b4e0


	//   ....[5]....
        /*007c*/ 	.word	0x0000b510


	//   ....[6]....
        /*0080*/ 	.word	0x0000b590


	//   ....[7]....
        /*0084*/ 	.word	0x0000b5c0


	//   ....[8]....
        /*0088*/ 	.word	0x0000b650


	//   ....[9]....
        /*008c*/ 	.word	0x0000b690


	//   ....[10]....
        /*0090*/ 	.word	0x0000b6d0


	//   ....[11]....
        /*0094*/ 	.word	0x0000b7a0


	//   ....[12]....
        /*0098*/ 	.word	0x0000b900


	//   ....[13]....
        /*009c*/ 	.word	0x0000ba60


	//   ....[14]....
        /*00a0*/ 	.word	0x0000bbb0


	//   ....[15]....
        /*00a4*/ 	.word	0x0000bbe0


	//   ....[16]....
        /*00a8*/ 	.word	0x0000bc10


	//   ....[17]....
        /*00ac*/ 	.word	0x0000bcb0


	//   ....[18]....
        /*00b0*/ 	.word	0x0000bd00


	//   ....[19]....
        /*00b4*/ 	.word	0x0000be70


	//   ....[20]....
        /*00b8*/ 	.word	0x0000bf70


	//   ....[21]....
        /*00bc*/ 	.word	0x0000c0a0


	//   ....[22]....
        /*00c0*/ 	.word	0x0000c0d0


	//----- nvinfo : EIATTR_MAX_THREADS
	.align		4
.L_141:
        /*00c4*/ 	.byte	0x04, 0x05
        /*00c6*/ 	.short	(.L_143 - .L_142)
.L_142:
        /*00c8*/ 	.word	0x00000080
        /*00cc*/ 	.word	0x00000001
        /*00d0*/ 	.word	0x00000001


	//----- nvinfo : EIATTR_CRS_STACK_SIZE
	.align		4
.L_143:
        /*00d4*/ 	.byte	0x04, 0x1e
        /*00d6*/ 	.short	(.L_145 - .L_144)
.L_144:
        /*00d8*/ 	.word	0x00000000


	//----- nvinfo : EIATTR_CBANK_PARAM_SIZE
	.align		4
.L_145:
        /*00dc*/ 	.byte	0x03, 0x19
        /*00de*/ 	.short	0x0230


	//----- nvinfo : EIATTR_PARAM_CBANK
	.align		4
        /*00e0*/ 	.byte	0x04, 0x0a
        /*00e2*/ 	.short	(.L_147 - .L_146)
	.align		4
.L_146:
        /*00e4*/ 	.word	index@(.nv.constant0._ZN2at6native18elementwise_kernelILi128ELi4EZNS0_15gpu_kernel_implIZZZNS0_53_GLOBAL__N__52d73765_15_RenormKernel_cu_7dd49032_322024renorm_scale_factor_implERNS_18TensorIteratorBaseEdENKUlvE_clEvENKUlvE0_clEvEUlfE_EEvS5_RKT_EUliE_EEviT1_)
        /*00e8*/ 	.short	0x0380
        /*00ea*/ 	.short	0x0230


	//----- nvinfo : EIATTR_SW_WAR
	.align		4
.L_147:
        /*00ec*/ 	.byte	0x04, 0x36
        /*00ee*/ 	.short	(.L_149 - .L_148)
.L_148:
        /*00f0*/ 	.word	0x00000008
.L_149:


//--------------------- .nv.info._ZN2at6native27unrolled_elementwise_kernelIZZZNS0_53_GLOBAL__N__52d73765_15_RenormKernel_cu_7dd49032_322024renorm_scale_factor_implERNS_18TensorIteratorBaseEdENKUlvE_clEvENKUlvE0_clEvEUlfE_St5arrayIPcLm2EELi4E23TrivialOffsetCalculatorILi1EjESC_NS0_6memory12LoadWithCastILi1EEENSD_13StoreWithCastILi1EEEEEviT_T0_T2_T3_T4_T5_ --------------------------
	.section	.nv.info._ZN2at6native27unrolled_elementwise_kernelIZZZNS0_53_GLOBAL__N__52d73765_15_RenormKernel_cu_7dd49032_322024renorm_scale_factor_implERNS_18TensorIteratorBaseEdENKUlvE_clEvENKUlvE0_clEvEUlfE_St5arrayIPcLm2EELi4E23TrivialOffsetCalculatorILi1EjESC_NS0_6memory12LoadWithCastILi1EEENSD_13StoreWithCastILi1EEEEEviT_T0_T2_T3_T4_T5_,"",@"SHT_CUDA_INFO"
	.sectionflags	@""
	.align	4


	//----- nvinfo : EIATTR_CUDA_API_VERSION
	.align		4
        /*0000*/ 	.byte	0x04, 0x37
        /*0002*/ 	.short	(.L_151 - .L_150)
.L_150:
        /*0004*/ 	.word	0x00000082


	//----- nvinfo : EIATTR_KPARAM_INFO
	.align		4
.L_151:
        /*0008*/ 	.byte	0x04, 0x17
        /*000a*/ 	.short	(.L_153 - .L_152)
.L_152:
        /*000c*/ 	.word	0x00000000
        /*0010*/ 	.short	0x0006
        /*0012*/ 	.short	0x0034
        /*0014*/ 	.byte	0x00, 0xf0, 0x21, 0x00


	//----- nvinfo : EIATTR_KPARAM_INFO
	.align		4
.L_153:
        /*0018*/ 	.byte	0x04, 0x17
        /*001a*/ 	.short	(.L_155 - .L_154)
.L_154:
        /*001c*/ 	.word	0x00000000
        /*0020*/ 	.short	0x0005
        /*0022*/ 	.short	0x002c
        /*0024*/ 	.byte	0x00, 0xf0, 0x21, 0x00


	//----- nvinfo : EIATTR_KPARAM_INFO
	.align		4
.L_155:
        /*0028*/ 	.byte	0x04, 0x17
        /*002a*/ 	.short	(.L_157 - .L_156)
.L_156:
        /*002c*/ 	.word	0x00000000
        /*0030*/ 	.short	0x0004
        /*0032*/ 	.short	0x0029
        /*0034*/ 	.byte	0x00, 0xf0, 0x05, 0x00


	//----- nvinfo : EIATTR_KPARAM_INFO
	.align		4
.L_157:
        /*0038*/ 	.byte	0x04, 0x17
        /*003a*/ 	.short	(.L_159 - .L_158)
.L_158:
        /*003c*/ 	.word	0x00000000
        /*0040*/ 	.short	0x0003
        /*0042*/ 	.short	0x0028
        /*0044*/ 	.byte	0x00, 0xf0, 0x05, 0x00


	//----- nvinfo : EIATTR_KPARAM_INFO
	.align		4
.L_159:
        /*0048*/ 	.byte	0x04, 0x17
        /*004a*/ 	.short	(.L_161 - .L_160)
.L_160:
        /*004c*/ 	.word	0x00000000
        /*0050*/ 	.short	0x0002
        /*0052*/ 	.short	0x0018
        /*0054*/ 	.byte	0x00, 0xf0, 0x41, 0x00


	//----- nvinfo : EIATTR_KPARAM_INFO
	.align		4
.L_161:
        /*0058*/ 	.byte	0x04, 0x17
        /*005a*/ 	.short	(.L_163 - .L_162)
.L_162:
        /*005c*/ 	.word	0x00000000
        /*0060*/ 	.short	0x0001
        /*0062*/ 	.short	0x0008
        /*0064*/ 	.byte	0x00, 0xf0, 0x41, 0x00


	//----- nvinfo : EIATTR_KPARAM_INFO
	.align		4
.L_163:
        /*0068*/ 	.byte	0x04, 0x17
        /*006a*/ 	.short	(.L_165 - .L_164)
.L_164:
        /*006c*/ 	.word	0x00000000
        /*0070*/ 	.short	0x0000
        /*0072*/ 	.short	0x0000
        /*0074*/ 	.byte	0x00, 0xf0, 0x11, 0x00


	//----- nvinfo : EIATTR_SPARSE_MMA_MASK
	.align		4
.L_165:
        /*0078*/ 	.byte	0x03, 0x50
        /*007a*/ 	.short	0x0000


	//----- nvinfo : EIATTR_MAXREG_COUNT
	.align		4
        /*007c*/ 	.byte	0x03, 0x1b
        /*007e*/ 	.short	0x00ff


	//----- nvinfo : EIATTR_EXTERNS
	.align		4
        /*0080*/ 	.byte	0x04, 0x0f
        /*0082*/ 	.short	(.L_167 - .L_166)


	//   ....[0]....
	.align		4
.L_166:
        /*0084*/ 	.word	index@(__assertfail)


	//----- nvinfo : EIATTR_MERCURY_ISA_VERSION
	.align		4
.L_167:
        /*0088*/ 	.byte	0x03, 0x5f
        /*008a*/ 	.short	0x0101


	//----- nvinfo : EIATTR_VRC_CTA_INIT_COUNT
	.align		4
        /*008c*/ 	.byte	0x02, 0x4a
	.zero		1
	.zero		1


	//----- nvinfo : EIATTR_SYSCALL_OFFSETS
	.align		4
        /*0090*/ 	.byte	0x04, 0x46
        /*0092*/ 	.short	(.L_169 - .L_168)


	//   ....[0]....
.L_168:
        /*0094*/ 	.word	0x00000e60


	//   ....[1]....
        /*0098*/ 	.word	0x00001df0


	//   ....[2]....
        /*009c*/ 	.word	0x00002cf0


	//   ....[3]....
        /*00a0*/ 	.word	0x00003bd0


	//   ....[4]....
        /*00a4*/ 	.word	0x00004d30


	//   ....[5]....
        /*00a8*/ 	.word	0x00005ad0


	//   ....[6]....
        /*00ac*/ 	.word	0x00006930


	//   ....[7]....
        /*00b0*/ 	.word	0x00007790


	//----- nvinfo : EIATTR_EXIT_INSTR_OFFSETS
	.align		4
.L_169:
        /*00b4*/ 	.byte	0x04, 0x1c
        /*00b6*/ 	.short	(.L_171 - .L_170)


	//   ....[0]....
.L_170:
        /*00b8*/ 	.word	0x00006bd0


	//   ....[1]....
        /*00bc*/ 	.word	0x00006d10


	//   ....[2]....
        /*00c0*/ 	.word	0x00006d50


	//   ....[3]....
        /*00c4*/ 	.word	0x00006de0


	//   ....[4]....
        /*00c8*/ 	.word	0x00006e10


	//   ....[5]....
        /*00cc*/ 	.word	0x00006e40


	//   ....[6]....
        /*00d0*/ 	.word	0x00006ec0


	//   ....[7]....
        /*00d4*/ 	.word	0x00006ef0


	//   ....[8]....
        /*00d8*/ 	.word	0x00006f80


	//   ....[9]....
        /*00dc*/ 	.word	0x00006fc0


	//   ....[10]....
        /*00e0*/ 	.word	0x00007000


	//   ....[11]....
        /*00e4*/ 	.word	0x000070d0


	//   ....[12]....
        /*00e8*/ 	.word	0x00007230


	//   ....[13]....
        /*00ec*/ 	.word	0x00007390


	//   ....[14]....
        /*00f0*/ 	.word	0x000074e0


	//   ....[15]....
        /*00f4*/ 	.word	0x00007510


	//   ....[16]....
        /*00f8*/ 	.word	0x00007540


	//   ....[17]....
        /*00fc*/ 	.word	0x000075e0


	//   ....[18]....
        /*0100*/ 	.word	0x00007630


	//   ....[19]....
        /*0104*/ 	.word	0x000077a0


	//   ....[20]....
        /*0108*/ 	.word	0x000078a0


	//   ....[21]....
        /*010c*/ 	.word	0x000079d0


	//   ....[22]....
        /*0110*/ 	.word	0x00007a00


	//----- nvinfo : EIATTR_MAX_THREADS
	.align		4
.L_171:
        /*0114*/ 	.byte	0x04, 0x05
        /*0116*/ 	.short	(.L_173 - .L_172)
.L_172:
        /*0118*/ 	.word	0x00000080
        /*011c*/ 	.word	0x00000001
        /*0120*/ 	.word	0x00000001


	//----- nvinfo : EIATTR_CRS_STACK_SIZE
	.align		4
.L_173:
        /*0124*/ 	.byte	0x04, 0x1e
        /*0126*/ 	.short	(.L_175 - .L_174)
.L_174:
        /*0128*/ 	.word	0x00000000


	//----- nvinfo : EIATTR_CBANK_PARAM_SIZE
	.align		4
.L_175:
        /*012c*/ 	.byte	0x03, 0x19
        /*012e*/ 	.short	0x003c


	//----- nvinfo : EIATTR_PARAM_CBANK
	.align		4
        /*0130*/ 	.byte	0x04, 0x0a
        /*0132*/ 	.short	(.L_177 - .L_176)
	.align		4
.L_176:
        /*0134*/ 	.word	index@(.nv.constant0._ZN2at6native27unrolled_elementwise_kernelIZZZNS0_53_GLOBAL__N__52d73765_15_RenormKernel_cu_7dd49032_322024renorm_scale_factor_implERNS_18TensorIteratorBaseEdENKUlvE_clEvENKUlvE0_clEvEUlfE_St5arrayIPcLm2EELi4E23TrivialOffsetCalculatorILi1EjESC_NS0_6memory12LoadWithCastILi1EEENSD_13StoreWithCastILi1EEEEEviT_T0_T2_T3_T4_T5_)
        /*0138*/ 	.short	0x0380
        /*013a*/ 	.short	0x003c


	//----- nvinfo : EIATTR_SW_WAR
	.align		4
.L_177:
        /*013c*/ 	.byte	0x04, 0x36
        /*013e*/ 	.short	(.L_179 - .L_178)
.L_178:
        /*0140*/ 	.word	0x00000008
.L_179:


//--------------------- .nv.info._ZN2at6native18elementwise_kernelILi128ELi2EZNS0_22gpu_kernel_impl_nocastIZZZNS0_53_GLOBAL__N__52d73765_15_RenormKernel_cu_7dd49032_322024renorm_scale_factor_implERNS_18TensorIteratorBaseEdENKUlvE_clEvENKUlvE0_clEvEUlfE_EEvS5_RKT_EUliE_EEviT1_ --------------------------
	.section	.nv.info._ZN2at6native18elementwise_kernelILi128ELi2EZNS0_22gpu_kernel_impl_nocastIZZZNS0_53_GLOBAL__N__52d73765_15_RenormKernel_cu_7dd49032_322024renorm_scale_factor_implERNS_18TensorIteratorBaseEdENKUlvE_clEvENKUlvE0_clEvEUlfE_EEvS5_RKT_EUliE_EEviT1_,"",@"SHT_CUDA_INFO"
	.sectionflags	@""
	.align	4


	//----- nvinfo : EIATTR_CUDA_API_VERSION
	.align		4
        /*0000*/ 	.byte	0x04, 0x37
        /*0002*/ 	.short	(.L_181 - .L_180)
.L_180:
        /*0004*/ 	.word	0x00000082


	//----- nvinfo : EIATTR_KPARAM_INFO
	.align		4
.L_181:
        /*0008*/ 	.byte	0x04, 0x17
        /*000a*/ 	.short	(.L_183 - .L_182)
.L_182:
        /*000c*/ 	.word	0x00000000
        /*0010*/ 	.short	0x0001
        /*0012*/ 	.short	0x0008
        /*0014*/ 	.byte	0x00, 0xf0, 0x81, 0x08


	//----- nvinfo : EIATTR_KPARAM_INFO
	.align		4
.L_183:
        /*0018*/ 	.byte	0x04, 0x17
        /*001a*/ 	.short	(.L_185 - .L_184)
.L_184:
        /*001c*/ 	.word	0x00000000
        /*0020*/ 	.short	0x0000
        /*0022*/ 	.short	0x0000
        /*0024*/ 	.byte	0x00, 0xf0, 0x11, 0x00


	//----- nvinfo : EIATTR_SPARSE_MMA_MASK
	.align		4
.L_185:
        /*0028*/ 	.byte	0x03, 0x50
        /*002a*/ 	.short	0x0000


	//----- nvinfo : EIATTR_MAXREG_COUNT
	.align		4
        /*002c*/ 	.byte	0x03, 0x1b
        /*002e*/ 	.short	0x0080


	//----- nvinfo : EIATTR_MERCURY_ISA_VERSION
	.align		4
        /*0030*/ 	.byte	0x03, 0x5f
        /*0032*/ 	.short	0x0101


	//----- nvinfo : EIATTR_VRC_CTA_INIT_COUNT
	.align		4
        /*0034*/ 	.byte	0x02, 0x4a
	.zero		1
	.zero		1


	//----- nvinfo : EIATTR_EXIT_INSTR_OFFSETS
	.align		4
        /*0038*/ 	.byte	0x04, 0x1c
        /*003a*/ 	.short	(.L_187 - .L_186)


	//   ....[0]....
.L_186:
        /*003c*/ 	.word	0x000001a0


	//   ....[1]....
        /*0040*/ 	.word	0x00000250


	//   ....[2]....
        /*0044*/ 	.word	0x00001680


	//   ....[3]....
        /*0048*/ 	.word	0x00002a00


	//----- nvinfo : EIATTR_MAX_THREADS
	.align		4
.L_187:
        /*004c*/ 	.byte	0x04, 0x05
        /*004e*/ 	.short	(.L_189 - .L_188)
.L_188:
        /*0050*/ 	.word	0x00000080
        /*0054*/ 	.word	0x00000001
        /*0058*/ 	.word	0x00000001


	//----- nvinfo : EIATTR_CRS_STACK_SIZE
	.align		4
.L_189:
        /*005c*/ 	.byte	0x04, 0x1e
        /*005e*/ 	.short	(.L_191 - .L_190)
.L_190:
        /*0060*/ 	.word	0x00000000


	//----- nvinfo : EIATTR_CBANK_PARAM_SIZE
	.align		4
.L_191:
        /*0064*/ 	.byte	0x03, 0x19
        /*0066*/ 	.short	0x0228


	//----- nvinfo : EIATTR_PARAM_CBANK
	.align		4
        /*0068*/ 	.byte	0x04, 0x0a
        /*006a*/ 	.short	(.L_193 - .L_192)
	.align		4
.L_192:
        /*006c*/ 	.word	index@(.nv.constant0._ZN2at6native18elementwise_kernelILi128ELi2EZNS0_22gpu_kernel_impl_nocastIZZZNS0_53_GLOBAL__N__52d73765_15_RenormKernel_cu_7dd49032_322024renorm_scale_factor_implERNS_18TensorIteratorBaseEdENKUlvE_clEvENKUlvE0_clEvEUlfE_EEvS5_RKT_EUliE_EEviT1_)
        /*0070*/ 	.short	0x0380
        /*0072*/ 	.short	0x0228


	//----- nvinfo : EIATTR_SW_WAR
	.align		4
.L_193:
        /*0074*/ 	.byte	0x04, 0x36
        /*0076*/ 	.short	(.L_195 - .L_194)
.L_194:
        /*0078*/ 	.word	0x00000008
.L_195:


//--------------------- .nv.info._ZN2at6native27unrolled_elementwise_kernelIZZZNS0_53_GLOBAL__N__52d73765_15_RenormKernel_cu_7dd49032_322024renorm_scale_factor_implERNS_18TensorIteratorBaseEdENKUlvE_clEvENKUlvE0_clEvEUlfE_St5arrayIPcLm2EELi4E23TrivialOffsetCalculatorILi1EjESC_NS0_6memory15LoadWithoutCastENSD_16StoreWithoutCastEEEviT_T0_T2_T3_T4_T5_ --------------------------
	.section	.nv.info._ZN2at6native27unrolled_elementwise_kernelIZZZNS0_53_GLOBAL__N__52d73765_15_RenormKernel_cu_7dd49032_322024renorm_scale_factor_implERNS_18TensorIteratorBaseEdENKUlvE_clEvENKUlvE0_clEvEUlfE_St5arrayIPcLm2EELi4E23TrivialOffsetCalculatorILi1EjESC_NS0_6memory15LoadWithoutCastENSD_16StoreWithoutCastEEEviT_T0_T2_T3_T4_T5_,"",@"SHT_CUDA_INFO"
	.sectionflags	@""
	.align	4


	//----- nvinfo : EIATTR_CUDA_API_VERSION
	.align		4
        /*0000*/ 	.byte	0x04, 0x37
        /*0002*/ 	.short	(.L_197 - .L_196)
.L_196:
        /*0004*/ 	.word	0x00000082


	//----- nvinfo : EIATTR_KPARAM_INFO
	.align		4
.L_197:
        /*0008*/ 	.byte	0x04, 0x17
        /*000a*/ 	.short	(.L_199 - .L_198)
.L_198:
        /*000c*/ 	.word	0x00000000
        /*0010*/ 	.short	0x0006
        /*0012*/ 	.short	0x002b
        /*0014*/ 	.byte	0x00, 0xf0, 0x05, 0x00


	//----- nvinfo : EIATTR_KPARAM_INFO
	.align		4
.L_199:
        /*0018*/ 	.byte	0x04, 0x17
        /*001a*/ 	.short	(.L_201 - .L_200)
.L_200:
        /*001c*/ 	.word	0x00000000
        /*0020*/ 	.short	0x0005
        /*0022*/ 	.short	0x002a
        /*0024*/ 	.byte	0x00, 0xf0, 0x05, 0x00


	//----- nvinfo : EIATTR_KPARAM_INFO
	.align		4
.L_201:
        /*0028*/ 	.byte	0x04, 0x17
        /*002a*/ 	.short	(.L_203 - .L_202)
.L_202:
        /*002c*/ 	.word	0x00000000
        /*0030*/ 	.short	0x0004
        /*0032*/ 	.short	0x0029
        /*0034*/ 	.byte	0x00, 0xf0, 0x05, 0x00


	//----- nvinfo : EIATTR_KPARAM_INFO
	.align		4
.L_203:
        /*0038*/ 	.byte	0x04, 0x17
        /*003a*/ 	.short	(.L_205 - .L_204)
.L_204:
        /*003c*/ 	.word	0x00000000
        /*0040*/ 	.short	0x0003
        /*0042*/ 	.short	0x0028
        /*0044*/ 	.byte	0x00, 0xf0, 0x05, 0x00


	//----- nvinfo : EIATTR_KPARAM_INFO
	.align		4
.L_205:
        /*0048*/ 	.byte	0x04, 0x17
        /*004a*/ 	.short	(.L_207 - .L_206)
.L_206:
        /*004c*/ 	.word	0x00000000
        /*0050*/ 	.short	0x0002
        /*0052*/ 	.short	0x0018
        /*0054*/ 	.byte	0x00, 0xf0, 0x41, 0x00


	//----- nvinfo : EIATTR_KPARAM_INFO
	.align		4
.L_207:
        /*0058*/ 	.byte	0x04, 0x17
        /*005a*/ 	.short	(.L_209 - .L_208)
.L_208:
        /*005c*/ 	.word	0x00000000
        /*0060*/ 	.short	0x0001
        /*0062*/ 	.short	0x0008
        /*0064*/ 	.byte	0x00, 0xf0, 0x41, 0x00


	//----- nvinfo : EIATTR_KPARAM_INFO
	.align		4
.L_209:
        /*0068*/ 	.byte	0x04, 0x17
        /*006a*/ 	.short	(.L_211 - .L_210)
.L_210:
        /*006c*/ 	.word	0x00000000
        /*0070*/ 	.short	0x0000
        /*0072*/ 	.short	0x0000
        /*0074*/ 	.byte	0x00, 0xf0, 0x11, 0x00


	//----- nvinfo : EIATTR_SPARSE_MMA_MASK
	.align		4
.L_211:
        /*0078*/ 	.byte	0x03, 0x50
        /*007a*/ 	.short	0x0000


	//----- nvinfo : EIATTR_MAXREG_COUNT
	.align		4
        /*007c*/ 	.byte	0x03, 0x1b
        /*007e*/ 	.short	0x00ff


	//----- nvinfo : EIATTR_MERCURY_ISA_VERSION
	.align		4
        /*0080*/ 	.byte	0x03, 0x5f
        /*0082*/ 	.short	0x0101


	//----- nvinfo : EIATTR_VRC_CTA_INIT_COUNT
	.align		4
        /*0084*/ 	.byte	0x02, 0x4a
	.zero		1
	.zero		1


	//----- nvinfo : EIATTR_EXIT_INSTR_OFFSETS
	.align		4
        /*0088*/ 	.byte	0x04, 0x1c
        /*008a*/ 	.short	(.L_213 - .L_212)


	//   ....[0]....
.L_212:
        /*008c*/ 	.word	0x000005f0


	//   ....[1]....
        /*0090*/ 	.word	0x00000640


	//----- nvinfo : EIATTR_MAX_THREADS
	.align		4
.L_213:
        /*0094*/ 	.byte	0x04, 0x05
        /*0096*/ 	.short	(.L_215 - .L_214)
.L_214:
        /*0098*/ 	.word	0x00000080
        /*009c*/ 	.word	0x00000001
        /*00a0*/ 	.word	0x00000001


	//----- nvinfo : EIATTR_CRS_STACK_SIZE
	.align		4
.L_215:
        /*00a4*/ 	.byte	0x04, 0x1e
        /*00a6*/ 	.short	(.L_217 - .L_216)
.L_216:
        /*00a8*/ 	.word	0x00000000


	//----- nvinfo : EIATTR_CBANK_PARAM_SIZE
	.align		4
.L_217:
        /*00ac*/ 	.byte	0x03, 0x19
        /*00ae*/ 	.short	0x002c


	//----- nvinfo : EIATTR_PARAM_CBANK
	.align		4
        /*00b0*/ 	.byte	0x04, 0x0a
        /*00b2*/ 	.short	(.L_219 - .L_218)
	.align		4
.L_218:
        /*00b4*/ 	.word	index@(.nv.constant0._ZN2at6native27unrolled_elementwise_kernelIZZZNS0_53_GLOBAL__N__52d73765_15_RenormKernel_cu_7dd49032_322024renorm_scale_factor_implERNS_18TensorIteratorBaseEdENKUlvE_clEvENKUlvE0_clEvEUlfE_St5arrayIPcLm2EELi4E23TrivialOffsetCalculatorILi1EjESC_NS0_6memory15LoadWithoutCastENSD_16StoreWithoutCastEEEviT_T0_T2_T3_T4_T5_)
        /*00b8*/ 	.short	0x0380
        /*00ba*/ 	.short	0x002c


	//----- nvinfo : EIATTR_SW_WAR
	.align		4
.L_219:
        /*00bc*/ 	.byte	0x04, 0x36
        /*00be*/ 	.short	(.L_221 - .L_220)
.L_220:
        /*00c0*/ 	.word	0x00000008
.L_221:


//--------------------- .nv.info._ZN2at6native29vectorized_elementwise_kernelILi2EZZZNS0_53_GLOBAL__N__52d73765_15_RenormKernel_cu_7dd49032_322024renorm_scale_factor_implERNS_18TensorIteratorBaseEdENKUlvE_clEvENKUlvE0_clEvEUlfE_St5arrayIPcLm2EEEEviT0_T1_ --------------------------
	.section	.nv.info._ZN2at6native29vectorized_elementwise_kernelILi2EZZZNS0_53_GLOBAL__N__52d73765_15_RenormKernel_cu_7dd49032_322024renorm_scale_factor_implERNS_18TensorIteratorBaseEdENKUlvE_clEvENKUlvE0_clEvEUlfE_St5arrayIPcLm2EEEEviT0_T1_,"",@"SHT_CUDA_INFO"
	.sectionflags	@""
	.align	4


	//----- nvinfo : EIATTR_CUDA_API_VERSION
	.align		4
        /*0000*/ 	.byte	0x04, 0x37
        /*0002*/ 	.short	(.L_223 - .L_222)
.L_222:
        /*0004*/ 	.word	0x00000082


	//----- nvinfo : EIATTR_KPARAM_INFO
	.align		4
.L_223:
        /*0008*/ 	.byte	0x04, 0x17
        /*000a*/ 	.short	(.L_225 - .L_224)
.L_224:
        /*000c*/ 	.word	0x00000000
        /*0010*/ 	.short	0x0002
        /*0012*/ 	.short	0x0018
        /*0014*/ 	.byte	0x00, 0xf0, 0x41, 0x00


	//----- nvinfo : EIATTR_KPARAM_INFO
	.align		4
.L_225:
        /*0018*/ 	.byte	0x04, 0x17
        /*001a*/ 	.short	(.L_227 - .L_226)
.L_226:
        /*001c*/ 	.word	0x00000000
        /*0020*/ 	.short	0x0001
        /*0022*/ 	.short	0x0008
        /*0024*/ 	.byte	0x00, 0xf0, 0x41, 0x00


	//----- nvinfo : EIATTR_KPARAM_INFO
	.align		4
.L_227:
        /*0028*/ 	.byte	0x04, 0x17
        /*002a*/ 	.short	(.L_229 - .L_228)
.L_228:
        /*002c*/ 	.word	0x00000000
        /*0030*/ 	.short	0x0000
        /*0032*/ 	.short	0x0000
        /*0034*/ 	.byte	0x00, 0xf0, 0x11, 0x00


	//----- nvinfo : EIATTR_SPARSE_MMA_MASK
	.align		4
.L_229:
        /*0038*/ 	.byte	0x03, 0x50
        /*003a*/ 	.short	0x0000


	//----- nvinfo : EIATTR_MAXREG_COUNT
	.align		4
        /*003c*/ 	.byte	0x03, 0x1b
        /*003e*/ 	.short	0x00ff


	//----- nvinfo : EIATTR_MERCURY_ISA_VERSION
	.align		4
        /*0040*/ 	.byte	0x03, 0x5f
        /*0042*/ 	.short	0x0101


	//----- nvinfo : EIATTR_VRC_CTA_INIT_COUNT
	.align		4
        /*0044*/ 	.byte	0x02, 0x4a
	.zero		1
	.zero		1


	//----- nvinfo : EIATTR_EXIT_INSTR_OFFSETS
	.align		4
        /*0048*/ 	.byte	0x04, 0x1c
        /*004a*/ 	.short	(.L_231 - .L_230)


	//   ....[0]....
.L_230:
        /*004c*/ 	.word	0x00000cc0


	//   ....[1]....
        /*0050*/ 	.word	0x00000d10


	//   ....[2]....
        /*0054*/ 	.word	0x000010a0


	//----- nvinfo : EIATTR_MAX_THREADS
	.align		4
.L_231:
        /*0058*/ 	.byte	0x04, 0x05
        /*005a*/ 	.short	(.L_233 - .L_232)
.L_232:
        /*005c*/ 	.word	0x00000080
        /*0060*/ 	.word	0x00000001
        /*0064*/ 	.word	0x00000001


	//----- nvinfo : EIATTR_CRS_STACK_SIZE
	.align		4
.L_233:
        /*0068*/ 	.byte	0x04, 0x1e
        /*006a*/ 	.short	(.L_235 - .L_234)
.L_234:
        /*006c*/ 	.word	0x00000000


	//----- nvinfo : EIATTR_CBANK_PARAM_SIZE
	.align		4
.L_235:
        /*0070*/ 	.byte	0x03, 0x19
        /*0072*/ 	.short	0x0028


	//----- nvinfo : EIATTR_PARAM_CBANK
	.align		4
        /*0074*/ 	.byte	0x04, 0x0a
        /*0076*/ 	.short	(.L_237 - .L_236)
	.align		4
.L_236:
        /*0078*/ 	.word	index@(.nv.constant0._ZN2at6native29vectorized_elementwise_kernelILi2EZZZNS0_53_GLOBAL__N__52d73765_15_RenormKernel_cu_7dd49032_322024renorm_scale_factor_implERNS_18TensorIteratorBaseEdENKUlvE_clEvENKUlvE0_clEvEUlfE_St5arrayIPcLm2EEEEviT0_T1_)
        /*007c*/ 	.short	0x0380
        /*007e*/ 	.short	0x0028


	//----- nvinfo : EIATTR_SW_WAR
	.align		4
.L_237:
        /*0080*/ 	.byte	0x04, 0x36
        /*0082*/ 	.short	(.L_239 - .L_238)
.L_238:
        /*0084*/ 	.word	0x00000008
.L_239:


//--------------------- .nv.info._ZN2at6native29vectorized_elementwise_kernelILi4EZZZNS0_53_GLOBAL__N__52d73765_15_RenormKernel_cu_7dd49032_322024renorm_scale_factor_implERNS_18TensorIteratorBaseEdENKUlvE_clEvENKUlvE0_clEvEUlfE_St5arrayIPcLm2EEEEviT0_T1_ --------------------------
	.section	.nv.info._ZN2at6native29vectorized_elementwise_kernelILi4EZZZNS0_53_GLOBAL__N__52d73765_15_RenormKernel_cu_7dd49032_322024renorm_scale_factor_implERNS_18TensorIteratorBaseEdENKUlvE_clEvENKUlvE0_clEvEUlfE_St5arrayIPcLm2EEEEviT0_T1_,"",@"SHT_CUDA_INFO"
	.sectionflags	@""
	.align	4


	//----- nvinfo : EIATTR_CUDA_API_VERSION
	.align		4
        /*0000*/ 	.byte	0x04, 0x37
        /*0002*/ 	.short	(.L_241 - .L_240)
.L_240:
        /*0004*/ 	.word	0x00000082


	//----- nvinfo : EIATTR_KPARAM_INFO
	.align		4
.L_241:
        /*0008*/ 	.byte	0x04, 0x17
        /*000a*/ 	.short	(.L_243 - .L_242)
.L_242:
        /*000c*/ 	.word	0x00000000
        /*0010*/ 	.short	0x0002
        /*0012*/ 	.short	0x0018
        /*0014*/ 	.byte	0x00, 0xf0, 0x41, 0x00


	//----- nvinfo : EIATTR_KPARAM_INFO
	.align		4
.L_243:
        /*0018*/ 	.byte	0x04, 0x17
        /*001a*/ 	.short	(.L_245 - .L_244)
.L_244:
        /*001c*/ 	.word	0x00000000
        /*0020*/ 	.short	0x0001
        /*0022*/ 	.short	0x0008
        /*0024*/ 	.byte	0x00, 0xf0, 0x41, 0x00


	//----- nvinfo : EIATTR_KPARAM_INFO
	.align		4
.L_245:
        /*0028*/ 	.byte	0x04, 0x17
        /*002a*/ 	.short	(.L_247 - .L_246)
.L_246:
        /*002c*/ 	.word	0x00000000
        /*0030*/ 	.short	0x0000
        /*0032*/ 	.short	0x0000
        /*0034*/ 	.byte	0x00, 0xf0, 0x11, 0x00


	//----- nvinfo : EIATTR_SPARSE_MMA_MASK
	.align		4
.L_247:
        /*0038*/ 	.byte	0x03, 0x50
        /*003a*/ 	.short	0x0000


	//----- nvinfo : EIATTR_MAXREG_COUNT
	.align		4
        /*003c*/ 	.byte	0x03, 0x1b
        /*003e*/ 	.short	0x00ff


	//----- nvinfo : EIATTR_MERCURY_ISA_VERSION
	.align		4
        /*0040*/ 	.byte	0x03, 0x5f
        /*0042*/ 	.short	0x0101


	//----- nvinfo : EIATTR_VRC_CTA_INIT_COUNT
	.align		4
        /*0044*/ 	.byte	0x02, 0x4a
	.zero		1
	.zero		1


	//----- nvinfo : EIATTR_EXIT_INSTR_OFFSETS
	.align		4
        /*0048*/ 	.byte	0x04, 0x1c
        /*004a*/ 	.short	(.L_249 - .L_248)


	//   ....[0]....
.L_248:
        /*004c*/ 	.word	0x00000cb0


	//   ....[1]....
        /*0050*/ 	.word	0x00000d00


	//   ....[2]....
        /*0054*/ 	.word	0x00001050


	//----- nvinfo : EIATTR_MAX_THREADS
	.align		4
.L_249:
        /*0058*/ 	.byte	0x04, 0x05
        /*005a*/ 	.short	(.L_251 - .L_250)
.L_250:
        /*005c*/ 	.word	0x00000080
        /*0060*/ 	.word	0x00000001
        /*0064*/ 	.word	0x00000001


	//----- nvinfo : EIATTR_CRS_STACK_SIZE
	.align		4
.L_251:
        /*0068*/ 	.byte	0x04, 0x1e
        /*006a*/ 	.short	(.L_253 - .L_252)
.L_252:
        /*006c*/ 	.word	0x00000000


	//----- nvinfo : EIATTR_CBANK_PARAM_SIZE
	.align		4
.L_253:
        /*0070*/ 	.byte	0x03, 0x19
        /*0072*/ 	.short	0x0028


	//----- nvinfo : EIATTR_PARAM_CBANK
	.align		4
        /*0074*/ 	.byte	0x04, 0x0a
        /*0076*/ 	.short	(.L_255 - .L_254)
	.align		4
.L_254:
        /*0078*/ 	.word	index@(.nv.constant0._ZN2at6native29vectorized_elementwise_kernelILi4EZZZNS0_53_GLOBAL__N__52d73765_15_RenormKernel_cu_7dd49032_322024renorm_scale_factor_implERNS_18TensorIteratorBaseEdENKUlvE_clEvENKUlvE0_clEvEUlfE_St5arrayIPcLm2EEEEviT0_T1_)
        /*007c*/ 	.short	0x0380
        /*007e*/ 	.short	0x0028


	//----- nvinfo : EIATTR_SW_WAR
	.align		4
.L_255:
        /*0080*/ 	.byte	0x04, 0x36
        /*0082*/ 	.short	(.L_257 - .L_256)
.L_256:
        /*0084*/ 	.word	0x00000008
.L_257:


//--------------------- .nv.info._ZN2at6native29vectorized_elementwise_kernelILi8EZZZNS0_53_GLOBAL__N__52d73765_15_RenormKernel_cu_7dd49032_322024renorm_scale_factor_implERNS_18TensorIteratorBaseEdENKUlvE_clEvENKUlvE0_clEvEUlfE_St5arrayIPcLm2EEEEviT0_T1_ --------------------------
	.section	.nv.info._ZN2at6native29vectorized_elementwise_kernelILi8EZZZNS0_53_GLOBAL__N__52d73765_15_RenormKernel_cu_7dd49032_322024renorm_scale_factor_implERNS_18TensorIteratorBaseEdENKUlvE_clEvENKUlvE0_clEvEUlfE_St5arrayIPcLm2EEEEviT0_T1_,"",@"SHT_CUDA_INFO"
	.sectionflags	@""
	.align	4


	//----- nvinfo : EIATTR_CUDA_API_VERSION
	.align		4
        /*0000*/ 	.byte	0x04, 0x37
        /*0002*/ 	.short	(.L_259 - .L_258)
.L_258:
        /*0004*/ 	.word	0x00000082


	//----- nvinfo : EIATTR_KPARAM_INFO
	.align		4
.L_259:
        /*0008*/ 	.byte	0x04, 0x17
        /*000a*/ 	.short	(.L_261 - .L_260)
.L_260:
        /*000c*/ 	.word	0x00000000
        /*0010*/ 	.short	0x0002
        /*0012*/ 	.short	0x0018
        /*0014*/ 	.byte	0x00, 0xf0, 0x41, 0x00


	//----- nvinfo : EIATTR_KPARAM_INFO
	.align		4
.L_261:
        /*0018*/ 	.byte	0x04, 0x17
        /*001a*/ 	.short	(.L_263 - .L_262)
.L_262:
        /*001c*/ 	.word	0x00000000
        /*0020*/ 	.short	0x0001
        /*0022*/ 	.short	0x0008
        /*0024*/ 	.byte	0x00, 0xf0, 0x41, 0x00


	//----- nvinfo : EIATTR_KPARAM_INFO
	.align		4
.L_263:
        /*0028*/ 	.byte	0x04, 0x17
        /*002a*/ 	.short	(.L_265 - .L_264)
.L_264:
        /*002c*/ 	.word	0x00000000
        /*0030*/ 	.short	0x0000
        /*0032*/ 	.short	0x0000
        /*0034*/ 	.byte	0x00, 0xf0, 0x11, 0x00


	//----- nvinfo : EIATTR_SPARSE_MMA_MASK
	.align		4
.L_265:
        /*0038*/ 	.byte	0x03, 0x50
        /*003a*/ 	.short	0x0000


	//----- nvinfo : EIATTR_MAXREG_COUNT
	.align		4
        /*003c*/ 	.byte	0x03, 0x1b
        /*003e*/ 	.short	0x00ff


	//----- nvinfo : EIATTR_MERCURY_ISA_VERSION
	.align		4
        /*0040*/ 	.byte	0x03, 0x5f
        /*0042*/ 	.short	0x0101


	//----- nvinfo : EIATTR_VRC_CTA_INIT_COUNT
	.align		4
        /*0044*/ 	.byte	0x02, 0x4a
	.zero		1
	.zero		1


	//----- nvinfo : EIATTR_EXIT_INSTR_OFFSETS
	.align		4
        /*0048*/ 	.byte	0x04, 0x1c
        /*004a*/ 	.short	(.L_267 - .L_266)


	//   ....[0]....
.L_266:
        /*004c*/ 	.word	0x00000010


	//----- nvinfo : EIATTR_MAX_THREADS
	.align		4
.L_267:
        /*0050*/ 	.byte	0x04, 0x05
        /*0052*/ 	.short	(.L_269 - .L_268)
.L_268:
        /*0054*/ 	.word	0x00000080
        /*0058*/ 	.word	0x00000001
        /*005c*/ 	.word	0x00000001


	//----- nvinfo : EIATTR_CBANK_PARAM_SIZE
	.align		4
.L_269:
        /*0060*/ 	.byte	0x03, 0x19
        /*0062*/ 	.short	0x0028


	//----- nvinfo : EIATTR_PARAM_CBANK
	.align		4
        /*0064*/ 	.byte	0x04, 0x0a
        /*0066*/ 	.short	(.L_271 - .L_270)
	.align		4
.L_270:
        /*0068*/ 	.word	index@(.nv.constant0._ZN2at6native29vectorized_elementwise_kernelILi8EZZZNS0_53_GLOBAL__N__52d73765_15_RenormKernel_cu_7dd49032_322024renorm_scale_factor_implERNS_18TensorIteratorBaseEdENKUlvE_clEvENKUlvE0_clEvEUlfE_St5arrayIPcLm2EEEEviT0_T1_)
        /*006c*/ 	.short	0x0380
        /*006e*/ 	.short	0x0028


	//----- nvinfo : EIATTR_SW_WAR
	.align		4
.L_271:
        /*0070*/ 	.byte	0x04, 0x36
        /*0072*/ 	.short	(.L_273 - .L_272)
.L_272:
        /*0074*/ 	.word	0x00000008
.L_273:


//--------------------- .nv.info._ZN2at6native18elementwise_kernelILi128ELi4EZNS0_15gpu_kernel_implIZZZNS0_53_GLOBAL__N__52d73765_15_RenormKernel_cu_7dd49032_322024renorm_scale_factor_implERNS_18TensorIteratorBaseEdENKUlvE_clEvENKUlvE_clEvEUldE_EEvS5_RKT_EUliE_EEviT1_ --------------------------
	.section	.nv.info._ZN2at6native18elementwise_kernelILi128ELi4EZNS0_15gpu_kernel_implIZZZNS0_53_GLOBAL__N__52d73765_15_RenormKernel_cu_7dd49032_322024renorm_scale_factor_implERNS_18TensorIteratorBaseEdENKUlvE_clEvENKUlvE_clEvEUldE_EEvS5_RKT_EUliE_EEviT1_,"",@"SHT_CUDA_INFO"
	.sectionflags	@""
	.align	4


	//----- nvinfo : EIATTR_CUDA_API_VERSION
	.align		4
        /*0000*/ 	.byte	0x04, 0x37
        /*0002*/ 	.short	(.L_275 - .L_274)
.L_274:
        /*0004*/ 	.word	0x00000082


	//----- nvinfo : EIATTR_KPARAM_INFO
	.align		4
.L_275:
        /*0008*/ 	.byte	0x04, 0x17
        /*000a*/ 	.short	(.L_277 - .L_276)
.L_276:
        /*000c*/ 	.word	0x00000000
        /*0010*/ 	.short	0x0001
        /*0012*/ 	.short	0x0008
        /*0014*/ 	.byte	0x00, 0xf0, 0xa1, 0x08


	//----- nvinfo : EIATTR_KPARAM_INFO
	.align		4
.L_277:
        /*0018*/ 	.byte	0x04, 0x17
        /*001a*/ 	.short	(.L_279 - .L_278)
.L_278:
        /*001c*/ 	.word	0x00000000
        /*0020*/ 	.short	0x0000
        /*0022*/ 	.short	0x0000
        /*0024*/ 	.byte	0x00, 0xf0, 0x11, 0x00


	//----- nvinfo : EIATTR_SPARSE_MMA_MASK
	.align		4
.L_279:
        /*0028*/ 	.byte	0x03, 0x50
        /*002a*/ 	.short	0x0000


	//----- nvinfo : EIATTR_MAXREG_COUNT
	.align		4
        /*002c*/ 	.byte	0x03, 0x1b
        /*002e*/ 	.short	0x0080


	//----- nvinfo : EIATTR_EXTERNS
	.align		4
        /*0030*/ 	.byte	0x04, 0x0f
        /*0032*/ 	.short	(.L_281 - .L_280)


	//   ....[0]....
	.align		4
.L_280:
        /*0034*/ 	.word	index@(__assertfail)


	//----- nvinfo : EIATTR_MERCURY_ISA_VERSION
	.align		4
.L_281:
        /*0038*/ 	.byte	0x03, 0x5f
        /*003a*/ 	.short	0x0101


	//----- nvinfo : EIATTR_VRC_CTA_INIT_COUNT
	.align		4
        /*003c*/ 	.byte	0x02, 0x4a
	.zero		1
	.zero		1


	//----- nvinfo : EIATTR_SYSCALL_OFFSETS
	.align		4
        /*0040*/ 	.byte	0x04, 0x46
        /*0042*/ 	.short	(.L_283 - .L_282)


	//   ....[0]....
.L_282:
        /*0044*/ 	.word	0x00002190


	//   ....[1]....
        /*0048*/ 	.word	0x00003850


	//   ....[2]....
        /*004c*/ 	.word	0x00005be0


	//   ....[3]....
        /*0050*/ 	.word	0x00006fa0


	//   ....[4]....
        /*0054*/ 	.word	0x00009560


	//   ....[5]....
        /*0058*/ 	.word	0x0000a920


	//   ....[6]....
        /*005c*/ 	.word	0x0000cef0


	//   ....[7]....
        /*0060*/ 	.word	0x0000e280


	//----- nvinfo : EIATTR_EXIT_INSTR_OFFSETS
	.align		4
.L_283:
        /*0064*/ 	.byte	0x04, 0x1c
        /*0066*/ 	.short	(.L_285 - .L_284)


	//   ....[0]....
.L_284:
        /*0068*/ 	.word	0x0000ad80


	//   ....[1]....
        /*006c*/ 	.word	0x0000d450


	//   ....[2]....
        /*0070*/ 	.word	0x0000d490


	//   ....[3]....
        /*0074*/ 	.word	0x0000d520


	//   ....[4]....
        /*0078*/ 	.word	0x0000d550


	//   ....[5]....
        /*007c*/ 	.word	0x0000d580


	//   ....[6]....
        /*0080*/ 	.word	0x0000d690


	//   ....[7]....
        /*0084*/ 	.word	0x0000d750


	//   ....[8]....
        /*0088*/ 	.word	0x0000d870


	//   ....[9]....
        /*008c*/ 	.word	0x0000d940


	//   ....[10]....
        /*0090*/ 	.word	0x0000d960


	//   ....[11]....
        /*0094*/ 	.word	0x0000da30


	//   ....[12]....
        /*0098*/ 	.word	0x0000dc20


	//   ....[13]....
        /*009c*/ 	.word	0x0000de10


	//   ....[14]....
        /*00a0*/ 	.word	0x0000dff0


	//   ....[15]....
        /*00a4*/ 	.word	0x0000e020


	//   ....[16]....
        /*00a8*/ 	.word	0x0000e050


	//   ....[17]....
        /*00ac*/ 	.word	0x0000e0f0


	//   ....[18]....
        /*00b0*/ 	.word	0x0000e120


	//   ....[19]....
        /*00b4*/ 	.word	0x0000e290


	//   ....[20]....
        /*00b8*/ 	.word	0x0000e420


	//   ....[21]....
        /*00bc*/ 	.word	0x0000e5e0


	//   ....[22]....
        /*00c0*/ 	.word	0x0000e6a0


	//----- nvinfo : EIATTR_MAX_THREADS
	.align		4
.L_285:
        /*00c4*/ 	.byte	0x04, 0x05
        /*00c6*/ 	.short	(.L_287 - .L_286)
.L_286:
        /*00c8*/ 	.word	0x00000080
        /*00cc*/ 	.word	0x00000001
        /*00d0*/ 	.word	0x00000001


	//----- nvinfo : EIATTR_CRS_STACK_SIZE
	.align		4
.L_287:
        /*00d4*/ 	.byte	0x04, 0x1e
        /*00d6*/ 	.short	(.L_289 - .L_288)
.L_288:
        /*00d8*/ 	.word	0x00000000


	//----- nvinfo : EIATTR_CBANK_PARAM_SIZE
	.align		4
.L_289:
        /*00dc*/ 	.byte	0x03, 0x19
        /*00de*/ 	.short	0x0230


	//----- nvinfo : EIATTR_PARAM_CBANK
	.align		4
        /*00e0*/ 	.byte	0x04, 0x0a
        /*00e2*/ 	.short	(.L_291 - .L_290)
	.align		4
.L_290:
        /*00e4*/ 	.word	index@(.nv.constant0._ZN2at6native18elementwise_kernelILi128ELi4EZNS0_15gpu_kernel_implIZZZNS0_53_GLOBAL__N__52d73765_15_RenormKernel_cu_7dd49032_322024renorm_scale_factor_implERNS_18TensorIteratorBaseEdENKUlvE_clEvENKUlvE_clEvEUldE_EEvS5_RKT_EUliE_EEviT1_)
        /*00e8*/ 	.short	0x0380
        /*00ea*/ 	.short	0x0230


	//----- nvinfo : EIATTR_SW_WAR
	.align		4
.L_291:
        /*00ec*/ 	.byte	0x04, 0x36
        /*00ee*/ 	.short	(.L_293 - .L_292)
.L_292:
        /*00f0*/ 	.word	0x00000008
.L_293:


//--------------------- .nv.info._ZN2at6native27unrolled_elementwise_kernelIZZZNS0_53_GLOBAL__N__52d73765_15_RenormKernel_cu_7dd49032_322024renorm_scale_factor_implERNS_18TensorIteratorBaseEdENKUlvE_clEvENKUlvE_clEvEUldE_St5arrayIPcLm2EELi4E23TrivialOffsetCalculatorILi1EjESC_NS0_6memory12LoadWithCastILi1EEENSD_13StoreWithCastILi1EEEEEviT_T0_T2_T3_T4_T5_ --------------------------
	.section	.nv.info._ZN2at6native27unrolled_elementwise_kernelIZZZNS0_53_GLOBAL__N__52d73765_15_RenormKernel_cu_7dd49032_322024renorm_scale_factor_implERNS_18TensorIteratorBaseEdENKUlvE_clEvENKUlvE_clEvEUldE_St5arrayIPcLm2EELi4E23TrivialOffsetCalculatorILi1EjESC_NS0_6memory12LoadWithCastILi1EEENSD_13StoreWithCastILi1EEEEEviT_T0_T2_T3_T4_T5_,"",@"SHT_CUDA_INFO"
	.sectionflags	@""
	.align	4


	//----- nvinfo : EIATTR_CUDA_API_VERSION
	.align		4
        /*0000*/ 	.byte	0x04, 0x37
        /*0002*/ 	.short	(.L_295 - .L_294)
.L_294:
        /*0004*/ 	.word	0x00000082


	//----- nvinfo : EIATTR_KPARAM_INFO
	.align		4
.L_295:
        /*0008*/ 	.byte	0x04, 0x17
        /*000a*/ 	.short	(.L_297 - .L_296)
.L_296:
        /*000c*/ 	.word	0x00000000
        /*0010*/ 	.short	0x0006
        /*0012*/ 	.short	0x0034
        /*0014*/ 	.byte	0x00, 0xf0, 0x21, 0x00


	//----- nvinfo : EIATTR_KPARAM_INFO
	.align		4
.L_297:
        /*0018*/ 	.byte	0x04, 0x17
        /*001a*/ 	.short	(.L_299 - .L_298)
.L_298:
        /*001c*/ 	.word	0x00000000
        /*0020*/ 	.short	0x0005
        /*0022*/ 	.short	0x002c
        /*0024*/ 	.byte	0x00, 0xf0, 0x21, 0x00


	//----- nvinfo : EIATTR_KPARAM_INFO
	.align		4
.L_299:
        /*0028*/ 	.byte	0x04, 0x17
        /*002a*/ 	.short	(.L_301 - .L_300)
.L_300:
        /*002c*/ 	.word	0x00000000
        /*0030*/ 	.short	0x0004
        /*0032*/ 	.short	0x0029
        /*0034*/ 	.byte	0x00, 0xf0, 0x05, 0x00


	//----- nvinfo : EIATTR_KPARAM_INFO
	.align		4
.L_301:
        /*0038*/ 	.byte	0x04, 0x17
        /*003a*/ 	.short	(.L_303 - .L_302)
.L_302:
        /*003c*/ 	.word	0x00000000
        /*0040*/ 	.short	0x0003
        /*0042*/ 	.short	0x0028
        /*0044*/ 	.byte	0x00, 0xf0, 0x05, 0x00


	//----- nvinfo : EIATTR_KPARAM_INFO
	.align		4
.L_303:
        /*0048*/ 	.byte	0x04, 0x17
        /*004a*/ 	.short	(.L_305 - .L_304)
.L_304:
        /*004c*/ 	.word	0x00000000
        /*0050*/ 	.short	0x0002
        /*0052*/ 	.short	0x0018
        /*0054*/ 	.byte	0x00, 0xf0, 0x41, 0x00


	//----- nvinfo : EIATTR_KPARAM_INFO
	.align		4
.L_305:
        /*0058*/ 	.byte	0x04, 0x17
        /*005a*/ 	.short	(.L_307 - .L_306)
.L_306:
        /*005c*/ 	.word	0x00000000
        /*0060*/ 	.short	0x0001
        /*0062*/ 	.short	0x0008
        /*0064*/ 	.byte	0x00, 0xf0, 0x41, 0x00


	//----- nvinfo : EIATTR_KPARAM_INFO
	.align		4
.L_307:
        /*0068*/ 	.byte	0x04, 0x17
        /*006a*/ 	.short	(.L_309 - .L_308)
.L_308:
        /*006c*/ 	.word	0x00000000
        /*0070*/ 	.short	0x0000
        /*0072*/ 	.short	0x0000
        /*0074*/ 	.byte	0x00, 0xf0, 0x11, 0x00


	//----- nvinfo : EIATTR_SPARSE_MMA_MASK
	.align		4
.L_309:
        /*0078*/ 	.byte	0x03, 0x50
        /*007a*/ 	.short	0x0000


	//----- nvinfo : EIATTR_MAXREG_COUNT
	.align		4
        /*007c*/ 	.byte	0x03, 0x1b
        /*007e*/ 	.short	0x00ff


	//----- nvinfo : EIATTR_EXTERNS
	.align		4
        /*0080*/ 	.byte	0x04, 0x0f
        /*0082*/ 	.short	(.L_311 - .L_310)


	//   ....[0]....
	.align		4
.L_310:
        /*0084*/ 	.word	index@(__assertfail)


	//----- nvinfo : EIATTR_MERCURY_ISA_VERSION
	.align		4
.L_311:
        /*0088*/ 	.byte	0x03, 0x5f
        /*008a*/ 	.short	0x0101


	//----- nvinfo : EIATTR_VRC_CTA_INIT_COUNT
	.align		4
        /*008c*/ 	.byte	0x02, 0x4a
	.zero		1
	.zero		1


	//----- nvinfo : EIATTR_SYSCALL_OFFSETS
	.align		4
        /*0090*/ 	.byte	0x04, 0x46
        /*0092*/ 	.short	(.L_313 - .L_312)


	//   ....[0]....
.L_312:
        /*0094*/ 	.word	0x00000e90


	//   ....[1]....
        /*0098*/ 	.word	0x00001ed0


	//   ....[2]....
        /*009c*/ 	.word	0x00002e50


	//   ....[3]....
        /*00a0*/ 	.word	0x00003da0


	//   ....[4]....
        /*00a4*/ 	.word	0x000061f0


	//   ....[5]....
        /*00a8*/ 	.word	0x000073c0


	//   ....[6]....
        /*00ac*/ 	.word	0x000087a0


	//   ....[7]....
        /*00b0*/ 	.word	0x00009b60


	//----- nvinfo : EIATTR_EXIT_INSTR_OFFSETS
	.align		4
.L_313:
        /*00b4*/ 	.byte	0x04, 0x1c
        /*00b6*/ 	.short	(.L_315 - .L_314)


	//   ....[0]....
.L_314:
        /*00b8*/ 	.word	0x00008bf0


	//   ....[1]....
        /*00bc*/ 	.word	0x00008d30


	//   ....[2]....
        /*00c0*/ 	.word	0x00008d70


	//   ....[3]....
        /*00c4*/ 	.word	0x00008e00


	//   ....[4]....
        /*00c8*/ 	.word	0x00008e30


	//   ....[5]....
        /*00cc*/ 	.word	0x00008e60


	//   ....[6]....
        /*00d0*/ 	.word	0x00008f70


	//   ....[7]....
        /*00d4*/ 	.word	0x00009030


	//   ....[8]....
        /*00d8*/ 	.word	0x00009150


	//   ....[9]....
        /*00dc*/ 	.word	0x00009220


	//   ....[10]....
        /*00e0*/ 	.word	0x00009240


	//   ....[11]....
        /*00e4*/ 	.word	0x00009310


	//   ....[12]....
        /*00e8*/ 	.word	0x00009500


	//   ....[13]....
        /*00ec*/ 	.word	0x000096f0


	//   ....[14]....
        /*00f0*/ 	.word	0x000098d0


	//   ....[15]....
        /*00f4*/ 	.word	0x00009900


	//   ....[16]....
        /*00f8*/ 	.word	0x00009930


	//   ....[17]....
        /*00fc*/ 	.word	0x000099d0


	//   ....[18]....
        /*0100*/ 	.word	0x00009a00


	//   ....[19]....
        /*0104*/ 	.word	0x00009b70


	//   ....[20]....
        /*0108*/ 	.word	0x00009d00


	//   ....[21]....
        /*010c*/ 	.word	0x00009ec0


	//   ....[22]....
        /*0110*/ 	.word	0x00009f80


	//----- nvinfo : EIATTR_MAX_THREADS
	.align		4
.L_315:
        /*0114*/ 	.byte	0x04, 0x05
        /*0116*/ 	.short	(.L_317 - .L_316)
.L_316:
        /*0118*/ 	.word	0x00000080
        /*011c*/ 	.word	0x00000001
        /*0120*/ 	.word	0x00000001


	//----- nvinfo : EIATTR_CRS_STACK_SIZE
	.align		4
.L_317:
        /*0124*/ 	.byte	0x04, 0x1e
        /*0126*/ 	.short	(.L_319 - .L_318)
.L_318:
        /*0128*/ 	.word	0x00000000


	//----- nvinfo : EIATTR_CBANK_PARAM_SIZE
	.align		4
.L_319:
        /*012c*/ 	.byte	0x03, 0x19
        /*012e*/ 	.short	0x003c


	//----- nvinfo : EIATTR_PARAM_CBANK
	.align		4
        /*0130*/ 	.byte	0x04, 0x0a
        /*0132*/ 	.short	(.L_321 - .L_320)
	.align		4
.L_320:
        /*0134*/ 	.word	index@(.nv.constant0._ZN2at6native27unrolled_elementwise_kernelIZZZNS0_53_GLOBAL__N__52d73765_15_RenormKernel_cu_7dd49032_322024renorm_scale_factor_implERNS_18TensorIteratorBaseEdENKUlvE_clEvENKUlvE_clEvEUldE_St5arrayIPcLm2EELi4E23TrivialOffsetCalculatorILi1EjESC_NS0_6memory12LoadWithCastILi1EEENSD_13StoreWithCastILi1EEEEEviT_T0_T2_T3_T4_T5_)
        /*0138*/ 	.short	0x0380
        /*013a*/ 	.short	0x003c


	//----- nvinfo : EIATTR_SW_WAR
	.align		4
.L_321:
        /*013c*/ 	.byte	0x04, 0x36
        /*013e*/ 	.short	(.L_323 - .L_322)
.L_322:
        /*0140*/ 	.word	0x00000008
.L_323:


//--------------------- .nv.info._ZN2at6native18elementwise_kernelILi128ELi2EZNS0_22gpu_kernel_impl_nocastIZZZNS0_53_GLOBAL__N__52d73765_15_RenormKernel_cu_7dd49032_322024renorm_scale_factor_implERNS_18TensorIteratorBaseEdENKUlvE_clEvENKUlvE_clEvEUldE_EEvS5_RKT_EUliE_EEviT1_ --------------------------
	.section	.nv.info._ZN2at6native18elementwise_kernelILi128ELi2EZNS0_22gpu_kernel_impl_nocastIZZZNS0_53_GLOBAL__N__52d73765_15_RenormKernel_cu_7dd49032_322024renorm_scale_factor_implERNS_18TensorIteratorBaseEdENKUlvE_clEvENKUlvE_clEvEUldE_EEvS5_RKT_EUliE_EEviT1_,"",@"SHT_CUDA_INFO"
	.sectionflags	@""
	.align	4


	//----- nvinfo : EIATTR_CUDA_API_VERSION
	.align		4
        /*0000*/ 	.byte	0x04, 0x37
        /*0002*/ 	.short	(.L_325 - .L_324)
.L_324:
        /*0004*/ 	.word	0x00000082


	//----- nvinfo : EIATTR_KPARAM_INFO
	.align		4
.L_325:
        /*0008*/ 	.byte	0x04, 0x17
        /*000a*/ 	.short	(.L_327 - .L_326)
.L_326:
        /*000c*/ 	.word	0x00000000
        /*0010*/ 	.short	0x0001
        /*0012*/ 	.short	0x0008
        /*0014*/ 	.byte	0x00, 0xf0, 0x81, 0x08


	//----- nvinfo : EIATTR_KPARAM_INFO
	.align		4
.L_327:
        /*0018*/ 	.byte	0x04, 0x17
        /*001a*/ 	.short	(.L_329 - .L_328)
.L_328:
        /*001c*/ 	.word	0x00000000
        /*0020*/ 	.short	0x0000
        /*0022*/ 	.short	0x0000
        /*0024*/ 	.byte	0x00, 0xf0, 0x11, 0x00


	//----- nvinfo : EIATTR_SPARSE_MMA_MASK
	.align		4
.L_329:
        /*0028*/ 	.byte	0x03, 0x50
        /*002a*/ 	.short	0x0000


	//----- nvinfo : EIATTR_MAXREG_COUNT
	.align		4
        /*002c*/ 	.byte	0x03, 0x1b
        /*002e*/ 	.short	0x0080


	//----- nvinfo : EIATTR_MERCURY_ISA_VERSION
	.align		4
        /*0030*/ 	.byte	0x03, 0x5f
        /*0032*/ 	.short	0x0101


	//----- nvinfo : EIATTR_VRC_CTA_INIT_COUNT
	.align		4
        /*0034*/ 	.byte	0x02, 0x4a
	.zero		1
	.zero		1


	//----- nvinfo : EIATTR_EXIT_INSTR_OFFSETS
	.align		4
        /*0038*/ 	.byte	0x04, 0x1c
        /*003a*/ 	.short	(.L_331 - .L_330)


	//   ....[0]....
.L_330:
        /*003c*/ 	.word	0x00000520


	//   ....[1]....
        /*0040*/ 	.word	0x00000930


	//   ....[2]....
        /*0044*/ 	.word	0x00002110


	//   ....[3]....
        /*0048*/ 	.word	0x00003830


	//----- nvinfo : EIATTR_MAX_THREADS
	.align		4
.L_331:
        /*004c*/ 	.byte	0x04, 0x05
        /*004e*/ 	.short	(.L_333 - .L_332)
.L_332:
        /*0050*/ 	.word	0x00000080
        /*0054*/ 	.word	0x00000001
        /*0058*/ 	.word	0x00000001


	//----- nvinfo : EIATTR_CRS_STACK_SIZE
	.align		4
.L_333:
        /*005c*/ 	.byte	0x04, 0x1e
        /*005e*/ 	.short	(.L_335 - .L_334)
.L_334:
        /*0060*/ 	.word	0x00000000


	//----- nvinfo : EIATTR_CBANK_PARAM_SIZE
	.align		4
.L_335:
        /*0064*/ 	.byte	0x03, 0x19
        /*0066*/ 	.short	0x0228


	//----- nvinfo : EIATTR_PARAM_CBANK
	.align		4
        /*0068*/ 	.byte	0x04, 0x0a
        /*006a*/ 	.short	(.L_337 - .L_336)
	.align		4
.L_336:
        /*006c*/ 	.word	index@(.nv.constant0._ZN2at6native18elementwise_kernelILi128ELi2EZNS0_22gpu_kernel_impl_nocastIZZZNS0_53_GLOBAL__N__52d73765_15_RenormKernel_cu_7dd49032_322024renorm_scale_factor_implERNS_18TensorIteratorBaseEdENKUlvE_clEvENKUlvE_clEvEUldE_EEvS5_RKT_EUliE_EEviT1_)
        /*0070*/ 	.short	0x0380
        /*0072*/ 	.short	0x0228


	//----- nvinfo : EIATTR_SW_WAR
	.align		4
.L_337:
        /*0074*/ 	.byte	0x04, 0x36
        /*0076*/ 	.short	(.L_339 - .L_338)
.L_338:
        /*0078*/ 	.word	0x00000008
.L_339:


//--------------------- .nv.info._ZN2at6native27unrolled_elementwise_kernelIZZZNS0_53_GLOBAL__N__52d73765_15_RenormKernel_cu_7dd49032_322024renorm_scale_factor_implERNS_18TensorIteratorBaseEdENKUlvE_clEvENKUlvE_clEvEUldE_St5arrayIPcLm2EELi4E23TrivialOffsetCalculatorILi1EjESC_NS0_6memory15LoadWithoutCastENSD_16StoreWithoutCastEEEviT_T0_T2_T3_T4_T5_ --------------------------
	.section	.nv.info._ZN2at6native27unrolled_elementwise_kernelIZZZNS0_53_GLOBAL__N__52d73765_15_RenormKernel_cu_7dd49032_322024renorm_scale_factor_implERNS_18TensorIteratorBaseEdENKUlvE_clEvENKUlvE_clEvEUldE_St5arrayIPcLm2EELi4E23TrivialOffsetCalculatorILi1EjESC_NS0_6memory15LoadWithoutCastENSD_16StoreWithoutCastEEEviT_T0_T2_T3_T4_T5_,"",@"SHT_CUDA_INFO"
	.sectionflags	@""
	.align	4


	//----- nvinfo : EIATTR_CUDA_API_VERSION
	.align		4
        /*0000*/ 	.byte	0x04, 0x37
        /*0002*/ 	.short	(.L_341 - .L_340)
.L_340:
        /*0004*/ 	.word	0x00000082


	//----- nvinfo : EIATTR_KPARAM_INFO
	.align		4
.L_341:
        /*0008*/ 	.byte	0x04, 0x17
        /*000a*/ 	.short	(.L_343 - .L_342)
.L_342:
        /*000c*/ 	.word	0x00000000
        /*0010*/ 	.short	0x0006
        /*0012*/ 	.short	0x002b
        /*0014*/ 	.byte	0x00, 0xf0, 0x05, 0x00


	//----- nvinfo : EIATTR_KPARAM_INFO
	.align		4
.L_343:
        /*0018*/ 	.byte	0x04, 0x17
        /*001a*/ 	.short	(.L_345 - .L_344)
.L_344:
        /*001c*/ 	.word	0x00000000
        /*0020*/ 	.short	0x0005
        /*0022*/ 	.short	0x002a
        /*0024*/ 	.byte	0x00, 0xf0, 0x05, 0x00


	//----- nvinfo : EIATTR_KPARAM_INFO
	.align		4
.L_345:
        /*0028*/ 	.byte	0x04, 0x17
        /*002a*/ 	.short	(.L_347 - .L_346)
.L_346:
        /*002c*/ 	.word	0x00000000
        /*0030*/ 	.short	0x0004
        /*0032*/ 	.short	0x0029
        /*0034*/ 	.byte	0x00, 0xf0, 0x05, 0x00


	//----- nvinfo : EIATTR_KPARAM_INFO
	.align		4
.L_347:
        /*0038*/ 	.byte	0x04, 0x17
        /*003a*/ 	.short	(.L_349 - .L_348)
.L_348:
        /*003c*/ 	.word	0x00000000
        /*0040*/ 	.short	0x0003
        /*0042*/ 	.short	0x0028
        /*0044*/ 	.byte	0x00, 0xf0, 0x05, 0x00


	//----- nvinfo : EIATTR_KPARAM_INFO
	.align		4
.L_349:
        /*0048*/ 	.byte	0x04, 0x17
        /*004a*/ 	.short	(.L_351 - .L_350)
.L_350:
        /*004c*/ 	.word	0x00000000
        /*0050*/ 	.short	0x0002
        /*0052*/ 	.short	0x0018
        /*0054*/ 	.byte	0x00, 0xf0, 0x41, 0x00


	//----- nvinfo : EIATTR_KPARAM_INFO
	.align		4
.L_351:
        /*0058*/ 	.byte	0x04, 0x17
        /*005a*/ 	.short	(.L_353 - .L_352)
.L_352:
        /*005c*/ 	.word	0x00000000
        /*0060*/ 	.short	0x0001
        /*0062*/ 	.short	0x0008
        /*0064*/ 	.byte	0x00, 0xf0, 0x41, 0x00


	//----- nvinfo : EIATTR_KPARAM_INFO
	.align		4
.L_353:
        /*0068*/ 	.byte	0x04, 0x17
        /*006a*/ 	.short	(.L_355 - .L_354)
.L_354:
        /*006c*/ 	.word	0x00000000
        /*0070*/ 	.short	0x0000
        /*0072*/ 	.short	0x0000
        /*0074*/ 	.byte	0x00, 0xf0, 0x11, 0x00


	//----- nvinfo : EIATTR_SPARSE_MMA_MASK
	.align		4
.L_355:
        /*0078*/ 	.byte	0x03, 0x50
        /*007a*/ 	.short	0x0000


	//----- nvinfo : EIATTR_MAXREG_COUNT
	.align		4
        /*007c*/ 	.byte	0x03, 0x1b
        /*007e*/ 	.short	0x00ff


	//----- nvinfo : EIATTR_MERCURY_ISA_VERSION
	.align		4
        /*0080*/ 	.byte	0x03, 0x5f
        /*0082*/ 	.short	0x0101


	//----- nvinfo : EIATTR_VRC_CTA_INIT_COUNT
	.align		4
        /*0084*/ 	.byte	0x02, 0x4a
	.zero		1
	.zero		1


	//----- nvinfo : EIATTR_EXIT_INSTR_OFFSETS
	.align		4
        /*0088*/ 	.byte	0x04, 0x1c
        /*008a*/ 	.short	(.L_357 - .L_356)


	//   ....[0]....
.L_356:
        /*008c*/ 	.word	0x00001410


	//   ....[1]....
        /*0090*/ 	.word	0x00001460


	//----- nvinfo : EIATTR_MAX_THREADS
	.align		4
.L_357:
        /*0094*/ 	.byte	0x04, 0x05
        /*0096*/ 	.short	(.L_359 - .L_358)
.L_358:
        /*0098*/ 	.word	0x00000080
        /*009c*/ 	.word	0x00000001
        /*00a0*/ 	.word	0x00000001


	//----- nvinfo : EIATTR_CRS_STACK_SIZE
	.align		4
.L_359:
        /*00a4*/ 	.byte	0x04, 0x1e
        /*00a6*/ 	.short	(.L_361 - .L_360)
.L_360:
        /*00a8*/ 	.word	0x00000000


	//----- nvinfo : EIATTR_CBANK_PARAM_SIZE
	.align		4
.L_361:
        /*00ac*/ 	.byte	0x03, 0x19
        /*00ae*/ 	.short	0x002c


	//----- nvinfo : EIATTR_PARAM_CBANK
	.align		4
        /*00b0*/ 	.byte	0x04, 0x0a
        /*00b2*/ 	.short	(.L_363 - .L_362)
	.align		4
.L_362:
        /*00b4*/ 	.word	index@(.nv.constant0._ZN2at6native27unrolled_elementwise_kernelIZZZNS0_53_GLOBAL__N__52d73765_15_RenormKernel_cu_7dd49032_322024renorm_scale_factor_implERNS_18TensorIteratorBaseEdENKUlvE_clEvENKUlvE_clEvEUldE_St5arrayIPcLm2EELi4E23TrivialOffsetCalculatorILi1EjESC_NS0_6memory15LoadWithoutCastENSD_16StoreWithoutCastEEEviT_T0_T2_T3_T4_T5_)
        /*00b8*/ 	.short	0x0380
        /*00ba*/ 	.short	0x002c


	//----- nvinfo : EIATTR_SW_WAR
	.align		4
.L_363:
        /*00bc*/ 	.byte	0x04, 0x36
        /*00be*/ 	.short	(.L_365 - .L_364)
.L_364:
        /*00c0*/ 	.word	0x00000008
.L_365:


//--------------------- .nv.info._ZN2at6native29vectorized_elementwise_kernelILi2EZZZNS0_53_GLOBAL__N__52d73765_15_RenormKernel_cu_7dd49032_322024renorm_scale_factor_implERNS_18TensorIteratorBaseEdENKUlvE_clEvENKUlvE_clEvEUldE_St5arrayIPcLm2EEEEviT0_T1_ --------------------------
	.section	.nv.info._ZN2at6native29vectorized_elementwise_kernelILi2EZZZNS0_53_GLOBAL__N__52d73765_15_RenormKernel_cu_7dd49032_322024renorm_scale_factor_implERNS_18TensorIteratorBaseEdENKUlvE_clEvENKUlvE_clEvEUldE_St5arrayIPcLm2EEEEviT0_T1_,"",@"SHT_CUDA_INFO"
	.sectionflags	@""
	.align	4


	//----- nvinfo : EIATTR_CUDA_API_VERSION
	.align		4
        /*0000*/ 	.byte	0x04, 0x37
        /*0002*/ 	.short	(.L_367 - .L_366)
.L_366:
        /*0004*/ 	.word	0x00000082


	//----- nvinfo : EIATTR_KPARAM_INFO
	.align		4
.L_367:
        /*0008*/ 	.byte	0x04, 0x17
        /*000a*/ 	.short	(.L_369 - .L_368)
.L_368:
        /*000c*/ 	.word	0x00000000
        /*0010*/ 	.short	0x0002
        /*0012*/ 	.short	0x0018
        /*0014*/ 	.byte	0x00, 0xf0, 0x41, 0x00


	//----- nvinfo : EIATTR_KPARAM_INFO
	.align		4
.L_369:
        /*0018*/ 	.byte	0x04, 0x17
        /*001a*/ 	.short	(.L_371 - .L_370)
.L_370:
        /*001c*/ 	.word	0x00000000
        /*0020*/ 	.short	0x0001
        /*0022*/ 	.short	0x0008
        /*0024*/ 	.byte	0x00, 0xf0, 0x41, 0x00


	//----- nvinfo : EIATTR_KPARAM_INFO
	.align		4
.L_371:
        /*0028*/ 	.byte	0x04, 0x17
        /*002a*/ 	.short	(.L_373 - .L_372)
.L_372:
        /*002c*/ 	.word	0x00000000
        /*0030*/ 	.short	0x0000
        /*0032*/ 	.short	0x0000
        /*0034*/ 	.byte	0x00, 0xf0, 0x11, 0x00


	//----- nvinfo : EIATTR_SPARSE_MMA_MASK
	.align		4
.L_373:
        /*0038*/ 	.byte	0x03, 0x50
        /*003a*/ 	.short	0x0000


	//----- nvinfo : EIATTR_MAXREG_COUNT
	.align		4
        /*003c*/ 	.byte	0x03, 0x1b
        /*003e*/ 	.short	0x00ff


	//----- nvinfo : EIATTR_MERCURY_ISA_VERSION
	.align		4
        /*0040*/ 	.byte	0x03, 0x5f
        /*0042*/ 	.short	0x0101


	//----- nvinfo : EIATTR_VRC_CTA_INIT_COUNT
	.align		4
        /*0044*/ 	.byte	0x02, 0x4a
	.zero		1
	.zero		1


	//----- nvinfo : EIATTR_EXIT_INSTR_OFFSETS
	.align		4
        /*0048*/ 	.byte	0x04, 0x1c
        /*004a*/ 	.short	(.L_375 - .L_374)


	//   ....[0]....
.L_374:
        /*004c*/ 	.word	0x00002900


	//   ....[1]....
        /*0050*/ 	.word	0x00002950


	//   ....[2]....
        /*0054*/ 	.word	0x00004a50


	//----- nvinfo : EIATTR_MAX_THREADS
	.align		4
.L_375:
        /*0058*/ 	.byte	0x04, 0x05
        /*005a*/ 	.short	(.L_377 - .L_376)
.L_376:
        /*005c*/ 	.word	0x00000080
        /*0060*/ 	.word	0x00000001
        /*0064*/ 	.word	0x00000001


	//----- nvinfo : EIATTR_CRS_STACK_SIZE
	.align		4
.L_377:
        /*0068*/ 	.byte	0x04, 0x1e
        /*006a*/ 	.short	(.L_379 - .L_378)
.L_378:
        /*006c*/ 	.word	0x00000000


	//----- nvinfo : EIATTR_CBANK_PARAM_SIZE
	.align		4
.L_379:
        /*0070*/ 	.byte	0x03, 0x19
        /*0072*/ 	.short	0x0028


	//----- nvinfo : EIATTR_PARAM_CBANK
	.align		4
        /*0074*/ 	.byte	0x04, 0x0a
        /*0076*/ 	.short	(.L_381 - .L_380)
	.align		4
.L_380:
        /*0078*/ 	.word	index@(.nv.constant0._ZN2at6native29vectorized_elementwise_kernelILi2EZZZNS0_53_GLOBAL__N__52d73765_15_RenormKernel_cu_7dd49032_322024renorm_scale_factor_implERNS_18TensorIteratorBaseEdENKUlvE_clEvENKUlvE_clEvEUldE_St5arrayIPcLm2EEEEviT0_T1_)
        /*007c*/ 	.short	0x0380
        /*007e*/ 	.short	0x0028


	//----- nvinfo : EIATTR_SW_WAR
	.align		4
.L_381:
        /*0080*/ 	.byte	0x04, 0x36
        /*0082*/ 	.short	(.L_383 - .L_382)
.L_382:
        /*0084*/ 	.word	0x00000008
.L_383:


//--------------------- .nv.info._ZN2at6native29vectorized_elementwise_kernelILi4EZZZNS0_53_GLOBAL__N__52d73765_15_RenormKernel_cu_7dd49032_322024renorm_scale_factor_implERNS_18TensorIteratorBaseEdENKUlvE_clEvENKUlvE_clEvEUldE_St5arrayIPcLm2EEEEviT0_T1_ --------------------------
	.section	.nv.info._ZN2at6native29vectorized_elementwise_kernelILi4EZZZNS0_53_GLOBAL__N__52d73765_15_RenormKernel_cu_7dd49032_322024renorm_scale_factor_implERNS_18TensorIteratorBaseEdENKUlvE_clEvENKUlvE_clEvEUldE_St5arrayIPcLm2EEEEviT0_T1_,"",@"SHT_CUDA_INFO"
	.sectionflags	@""
	.align	4


	//----- nvinfo : EIATTR_CUDA_API_VERSION
	.align		4
        /*0000*/ 	.byte	0x04, 0x37
        /*0002*/ 	.short	(.L_385 - .L_384)
.L_384:
        /*0004*/ 	.word	0x00000082


	//----- nvinfo : EIATTR_KPARAM_INFO
	.align		4
.L_385:
        /*0008*/ 	.byte	0x04, 0x17
        /*000a*/ 	.short	(.L_387 - .L_386)
.L_386:
        /*000c*/ 	.word	0x00000000
        /*0010*/ 	.short	0x0002
        /*0012*/ 	.short	0x0018
        /*0014*/ 	.byte	0x00, 0xf0, 0x41, 0x00


	//----- nvinfo : EIATTR_KPARAM_INFO
	.align		4
.L_387:
        /*0018*/ 	.byte	0x04, 0x17
        /*001a*/ 	.short	(.L_389 - .L_388)
.L_388:
        /*001c*/ 	.word	0x00000000
        /*0020*/ 	.short	0x0001
        /*0022*/ 	.short	0x0008
        /*0024*/ 	.byte	0x00, 0xf0, 0x41, 0x00


	//----- nvinfo : EIATTR_KPARAM_INFO
	.align		4
.L_389:
        /*0028*/ 	.byte	0x04, 0x17
        /*002a*/ 	.short	(.L_391 - .L_390)
.L_390:
        /*002c*/ 	.word	0x00000000
        /*0030*/ 	.short	0x0000
        /*0032*/ 	.short	0x0000
        /*0034*/ 	.byte	0x00, 0xf0, 0x11, 0x00


	//----- nvinfo : EIATTR_SPARSE_MMA_MASK
	.align		4
.L_391:
        /*0038*/ 	.byte	0x03, 0x50
        /*003a*/ 	.short	0x0000


	//----- nvinfo : EIATTR_MAXREG_COUNT
	.align		4
        /*003c*/ 	.byte	0x03, 0x1b
        /*003e*/ 	.short	0x00ff


	//----- nvinfo : EIATTR_MERCURY_ISA_VERSION
	.align		4
        /*0040*/ 	.byte	0x03, 0x5f
        /*0042*/ 	.short	0x0101


	//----- nvinfo : EIATTR_VRC_CTA_INIT_COUNT
	.align		4
        /*0044*/ 	.byte	0x02, 0x4a
	.zero		1
	.zero		1


	//----- nvinfo : EIATTR_EXIT_INSTR_OFFSETS
	.align		4
        /*0048*/ 	.byte	0x04, 0x1c
        /*004a*/ 	.short	(.L_393 - .L_392)


	//   ....[0]....
.L_392:
        /*004c*/ 	.word	0x00002900


	//   ....[1]....
        /*0050*/ 	.word	0x00002950


	//   ....[2]....
        /*0054*/ 	.word	0x00004a10


	//----- nvinfo : EIATTR_MAX_THREADS
	.align		4
.L_393:
        /*0058*/ 	.byte	0x04, 0x05
        /*005a*/ 	.short	(.L_395 - .L_394)
.L_394:
        /*005c*/ 	.word	0x00000080
        /*0060*/ 	.word	0x00000001
        /*0064*/ 	.word	0x00000001


	//----- nvinfo : EIATTR_CRS_STACK_SIZE
	.align		4
.L_395:
        /*0068*/ 	.byte	0x04, 0x1e
        /*006a*/ 	.short	(.L_397 - .L_396)
.L_396:
        /*006c*/ 	.word	0x00000000


	//----- nvinfo : EIATTR_CBANK_PARAM_SIZE
	.align		4
.L_397:
        /*0070*/ 	.byte	0x03, 0x19
        /*0072*/ 	.short	0x0028


	//----- nvinfo : EIATTR_PARAM_CBANK
	.align		4
        /*0074*/ 	.byte	0x04, 0x0a
        /*0076*/ 	.short	(.L_399 - .L_398)
	.align		4
.L_398:
        /*0078*/ 	.word	index@(.nv.constant0._ZN2at6native29vectorized_elementwise_kernelILi4EZZZNS0_53_GLOBAL__N__52d73765_15_RenormKernel_cu_7dd49032_322024renorm_scale_factor_implERNS_18TensorIteratorBaseEdENKUlvE_clEvENKUlvE_clEvEUldE_St5arrayIPcLm2EEEEviT0_T1_)
        /*007c*/ 	.short	0x0380
        /*007e*/ 	.short	0x0028


	//----- nvinfo : EIATTR_SW_WAR
	.align		4
.L_399:
        /*0080*/ 	.byte	0x04, 0x36
        /*0082*/ 	.short	(.L_401 - .L_400)
.L_400:
        /*0084*/ 	.word	0x00000008
.L_401:


//--------------------- .nv.info._ZN2at6native29vectorized_elementwise_kernelILi8EZZZNS0_53_GLOBAL__N__52d73765_15_RenormKernel_cu_7dd49032_322024renorm_scale_factor_implERNS_18TensorIteratorBaseEdENKUlvE_clEvENKUlvE_clEvEUldE_St5arrayIPcLm2EEEEviT0_T1_ --------------------------
	.section	.nv.info._ZN2at6native29vectorized_elementwise_kernelILi8EZZZNS0_53_GLOBAL__N__52d73765_15_RenormKernel_cu_7dd49032_322024renorm_scale_factor_implERNS_18TensorIteratorBaseEdENKUlvE_clEvENKUlvE_clEvEUldE_St5arrayIPcLm2EEEEviT0_T1_,"",@"SHT_CUDA_INFO"
	.sectionflags	@""
	.align	4


	//----- nvinfo : EIATTR_CUDA_API_VERSION
	.align		4
        /*0000*/ 	.byte	0x04, 0x37
        /*0002*/ 	.short	(.L_403 - .L_402)
.L_402:
        /*0004*/ 	.word	0x00000082


	//----- nvinfo : EIATTR_KPARAM_INFO
	.align		4
.L_403:
        /*0008*/ 	.byte	0x04, 0x17
        /*000a*/ 	.short	(.L_405 - .L_404)
.L_404:
        /*000c*/ 	.word	0x00000000
        /*0010*/ 	.short	0x0002
        /*0012*/ 	.short	0x0018
        /*0014*/ 	.byte	0x00, 0xf0, 0x41, 0x00


	//----- nvinfo : EIATTR_KPARAM_INFO
	.align		4
.L_405:
        /*0018*/ 	.byte	0x04, 0x17
        /*001a*/ 	.short	(.L_407 - .L_406)
.L_406:
        /*001c*/ 	.word	0x00000000
        /*0020*/ 	.short	0x0001
        /*0022*/ 	.short	0x0008
        /*0024*/ 	.byte	0x00, 0xf0, 0x41, 0x00


	//----- nvinfo : EIATTR_KPARAM_INFO
	.align		4
.L_407:
        /*0028*/ 	.byte	0x04, 0x17
        /*002a*/ 	.short	(.L_409 - .L_408)
.L_408:
        /*002c*/ 	.word	0x00000000
        /*0030*/ 	.short	0x0000
        /*0032*/ 	.short	0x0000
        /*0034*/ 	.byte	0x00, 0xf0, 0x11, 0x00


	//----- nvinfo : EIATTR_SPARSE_MMA_MASK
	.align		4
.L_409:
        /*0038*/ 	.byte	0x03, 0x50
        /*003a*/ 	.short	0x0000


	//----- nvinfo : EIATTR_MAXREG_COUNT
	.align		4
        /*003c*/ 	.byte	0x03, 0x1b
        /*003e*/ 	.short	0x00ff


	//----- nvinfo : EIATTR_MERCURY_ISA_VERSION
	.align		4
        /*0040*/ 	.byte	0x03, 0x5f
        /*0042*/ 	.short	0x0101


	//----- nvinfo : EIATTR_VRC_CTA_INIT_COUNT
	.align		4
        /*0044*/ 	.byte	0x02, 0x4a
	.zero		1
	.zero		1


	//----- nvinfo : EIATTR_EXIT_INSTR_OFFSETS
	.align		4
        /*0048*/ 	.byte	0x04, 0x1c
        /*004a*/ 	.short	(.L_411 - .L_410)


	//   ....[0]....
.L_410:
        /*004c*/ 	.word	0x00000010


	//----- nvinfo : EIATTR_MAX_THREADS
	.align		4
.L_411:
        /*0050*/ 	.byte	0x04, 0x05
        /*0052*/ 	.short	(.L_413 - .L_412)
.L_412:
        /*0054*/ 	.word	0x00000080
        /*0058*/ 	.word	0x00000001
        /*005c*/ 	.word	0x00000001


	//----- nvinfo : EIATTR_CBANK_PARAM_SIZE
	.align		4
.L_413:
        /*0060*/ 	.byte	0x03, 0x19
        /*0062*/ 	.short	0x0028


	//----- nvinfo : EIATTR_PARAM_CBANK
	.align		4
        /*0064*/ 	.byte	0x04, 0x0a
        /*0066*/ 	.short	(.L_415 - .L_414)
	.align		4
.L_414:
        /*0068*/ 	.word	index@(.nv.constant0._ZN2at6native29vectorized_elementwise_kernelILi8EZZZNS0_53_GLOBAL__N__52d73765_15_RenormKernel_cu_7dd49032_322024renorm_scale_factor_implERNS_18TensorIteratorBaseEdENKUlvE_clEvENKUlvE_clEvEUldE_St5arrayIPcLm2EEEEviT0_T1_)
        /*006c*/ 	.short	0x0380
        /*006e*/ 	.short	0x0028


	//----- nvinfo : EIATTR_SW_WAR
	.align		4
.L_415:
        /*0070*/ 	.byte	0x04, 0x36
        /*0072*/ 	.short	(.L_417 - .L_416)
.L_416:
        /*0074*/ 	.word	0x00000008
.L_417:


//--------------------- .nv.callgraph             --------------------------
	.section	.nv.callgraph,"",@"SHT_CUDA_CALLGRAPH"
	.align	4
	.sectionentsize	8
	.align		4
        /*0000*/ 	.word	0x00000000
	.align		4
        /*0004*/ 	.word	0xffffffff
	.align		4
        /*0008*/ 	.word	index@(_ZN2at6native18elementwise_kernelILi128ELi4EZNS0_15gpu_kernel_implIZZZNS0_53_GLOBAL__N__52d73765_15_RenormKernel_cu_7dd49032_322024renorm_scale_factor_implERNS_18TensorIteratorBaseEdENKUlvE_clEvENKUlvE0_clEvEUlfE_EEvS5_RKT_EUliE_EEviT1_)
	.align		4
        /*000c*/ 	.word	index@(__assertfail)
	.align		4
        /*0010*/ 	.word	index@(_ZN2at6native27unrolled_elementwise_kernelIZZZNS0_53_GLOBAL__N__52d73765_15_RenormKernel_cu_7dd49032_322024renorm_scale_factor_implERNS_18TensorIteratorBaseEdENKUlvE_clEvENKUlvE0_clEvEUlfE_St5arrayIPcLm2EELi4E23TrivialOffsetCalculatorILi1EjESC_NS0_6memory12LoadWithCastILi1EEENSD_13StoreWithCastILi1EEEEEviT_T0_T2_T3_T4_T5_)
	.align		4
        /*0014*/ 	.word	index@(__assertfail)
	.align		4
        /*0018*/ 	.word	index@(_ZN2at6native18elementwise_kernelILi128ELi4EZNS0_15gpu_kernel_implIZZZNS0_53_GLOBAL__N__52d73765_15_RenormKernel_cu_7dd49032_322024renorm_scale_factor_implERNS_18TensorIteratorBaseEdENKUlvE_clEvENKUlvE_clEvEUldE_EEvS5_RKT_EUliE_EEviT1_)
	.align		4
        /*001c*/ 	.word	index@(__assertfail)
	.align		4
        /*0020*/ 	.word	index@(_ZN2at6native27unrolled_elementwise_kernelIZZZNS0_53_GLOBAL__N__52d73765_15_RenormKernel_cu_7dd49032_322024renorm_scale_factor_implERNS_18TensorIteratorBaseEdENKUlvE_clEvENKUlvE_clEvEUldE_St5arrayIPcLm2EELi4E23TrivialOffsetCalculatorILi1EjESC_NS0_6memory12LoadWithCastILi1EEENSD_13StoreWithCastILi1EEEEEviT_T0_T2_T3_T4_T5_)
	.align		4
        /*0024*/ 	.word	index@(__assertfail)
	.align		4
        /*0028*/ 	.word	0x00000000
	.align		4
        /*002c*/ 	.word	0xfffffffe
	.align		4
        /*0030*/ 	.word	0x00000000
	.align		4
        /*0034*/ 	.word	0xfffffffd
	.align		4
        /*0038*/ 	.word	0x00000000
	.align		4
        /*003c*/ 	.word	0xfffffffc


//--------------------- .nv.constant4             --------------------------
	.section	.nv.constant4,"a",@progbits
	.align	8
	.align		8
.nv.constant4:
        /*0000*/ 	.dword	__assertfail
	.align		8
        /*0008*/ 	.dword	__unnamed_1
	.align		8
        /*0010*/ 	.dword	__unnamed_2
	.align		8
        /*0018*/ 	.dword	__unnamed_3
	.align		8
        /*0020*/ 	.dword	__unnamed_4
	.align		8
        /*0028*/ 	.dword	_ZN51_INTERNAL_52d73765_15_RenormKernel_cu_7dd49032_32204cuda3std3__45__cpo5beginE
	.align		8
        /*0030*/ 	.dword	_ZN51_INTERNAL_52d73765_15_RenormKernel_cu_7dd49032_32204cuda3std3__45__cpo3endE
	.align		8
        /*0038*/ 	.dword	_ZN51_INTERNAL_52d73765_15_RenormKernel_cu_7dd49032_32204cuda3std3__45__cpo6cbeginE
	.align		8
        /*0040*/ 	.dword	_ZN51_INTERNAL_52d73765_15_RenormKernel_cu_7dd49032_32204cuda3std3__45__cpo4cendE
	.align		8
        /*0048*/ 	.dword	_ZN51_INTERNAL_52d73765_15_RenormKernel_cu_7dd49032_32204cuda3std3__45__cpo6rbeginE
	.align		8
        /*0050*/ 	.dword	_ZN51_INTERNAL_52d73765_15_RenormKernel_cu_7dd49032_32204cuda3std3__45__cpo4rendE
	.align		8
        /*0058*/ 	.dword	_ZN51_INTERNAL_52d73765_15_RenormKernel_cu_7dd49032_32204cuda3std3__45__cpo7crbeginE
	.align		8
        /*0060*/ 	.dword	_ZN51_INTERNAL_52d73765_15_RenormKernel_cu_7dd49032_32204cuda3std3__45__cpo5crendE
	.align		8
        /*0068*/ 	.dword	_ZN51_INTERNAL_52d73765_15_RenormKernel_cu_7dd49032_32204cuda3std3__453_GLOBAL__N__52d73765_15_RenormKernel_cu_7dd49032_32206ignoreE
	.align		8
        /*0070*/ 	.dword	_ZN51_INTERNAL_52d73765_15_RenormKernel_cu_7dd49032_32204cuda3std3__419piecewise_constructE
	.align		8
        /*0078*/ 	.dword	_ZN51_INTERNAL_52d73765_15_RenormKernel_cu_7dd49032_32204cuda3std3__48in_placeE
	.align		8
        /*0080*/ 	.dword	_ZN51_INTERNAL_52d73765_15_RenormKernel_cu_7dd49032_32204cuda3std3__420unreachable_sentinelE
	.align		8
        /*0088*/ 	.dword	_ZN51_INTERNAL_52d73765_15_RenormKernel_cu_7dd49032_32204cuda3std6ranges3__45__cpo4swapE
	.align		8
        /*0090*/ 	.dword	_ZN51_INTERNAL_52d73765_15_RenormKernel_cu_7dd49032_32204cuda3std6ranges3__45__cpo9iter_moveE
	.align		8
        /*0098*/ 	.dword	_ZN51_INTERNAL_52d73765_15_RenormKernel_cu_7dd49032_32204cuda3std6ranges3__45__cpo5beginE
	.align		8
        /*00a0*/ 	.dword	_ZN51_INTERNAL_52d73765_15_RenormKernel_cu_7dd49032_32204cuda3std6ranges3__45__cpo3endE
	.align		8
        /*00a8*/ 	.dword	_ZN51_INTERNAL_52d73765_15_RenormKernel_cu_7dd49032_32204cuda3std6ranges3__45__cpo6cbeginE
	.align		8
        /*00b0*/ 	.dword	_ZN51_INTERNAL_52d73765_15_RenormKernel_cu_7dd49032_32204cuda3std6ranges3__45__cpo4cendE
	.align		8
        /*00b8*/ 	.dword	_ZN51_INTERNAL_52d73765_15_RenormKernel_cu_7dd49032_32204cuda3std6ranges3__45__cpo7advanceE
	.align		8
        /*00c0*/ 	.dword	_ZN51_INTERNAL_52d73765_15_RenormKernel_cu_7dd49032_32204cuda3std6ranges3__45__cpo9iter_swapE
	.align		8
        /*00c8*/ 	.dword	_ZN51_INTERNAL_52d73765_15_RenormKernel_cu_7dd49032_32204cuda3std6ranges3__45__cpo4nextE
	.align		8
        /*00d0*/ 	.dword	_ZN51_INTERNAL_52d73765_15_RenormKernel_cu_7dd49032_32204cuda3std6ranges3__45__cpo4prevE
	.align		8
        /*00d8*/ 	.dword	_ZN51_INTERNAL_52d73765_15_RenormKernel_cu_7dd49032_32204cuda3std6ranges3__45__cpo4dataE
	.align		8
        /*00e0*/ 	.dword	_ZN51_INTERNAL_52d73765_15_RenormKernel_cu_7dd49032_32204cuda3std6ranges3__45__cpo5cdataE
	.align		8
        /*00e8*/ 	.dword	_ZN51_INTERNAL_52d73765_15_RenormKernel_cu_7dd49032_32204cuda3std6ranges3__45__cpo4sizeE
	.align		8
        /*00f0*/ 	.dword	_ZN51_INTERNAL_52d73765_15_RenormKernel_cu_7dd49032_32204cuda3std6ranges3__45__cpo5ssizeE
	.align		8
        /*00f8*/ 	.dword	_ZN51_INTERNAL_52d73765_15_RenormKernel_cu_7dd49032_32204cuda3std6ranges3__45__cpo8distanceE
	.align		8
        /*0100*/ 	.dword	_ZN51_INTERNAL_52d73765_15_RenormKernel_cu_7dd49032_32206thrust24THRUST_300001_SM_1030_NS6system6detail10sequential3seqE
	.align		8
        /*0108*/ 	.dword	$str$5
	.align		8
        /*0110*/ 	.dword	$str$6


//--------------------- .text._ZN2at6native18elementwise_kernelILi128ELi4EZNS0_15gpu_kernel_implIZZZNS0_53_GLOBAL__N__52d73765_15_RenormKernel_cu_7dd49032_322024renorm_scale_factor_implERNS_18TensorIteratorBaseEdENKUlvE_clEvENKUlvE0_clEvEUlfE_EEvS5_RKT_EUliE_EEviT1_ --------------------------
	.section	.text._ZN2at6native18elementwise_kernelILi128ELi4EZNS0_15gpu_kernel_implIZZZNS0_53_GLOBAL__N__52d73765_15_RenormKernel_cu_7dd49032_322024renorm_scale_factor_implERNS_18TensorIteratorBaseEdENKUlvE_clEvENKUlvE0_clEvEUlfE_EEvS5_RKT_EUliE_EEviT1_,"ax",@progbits
	.align	128
        .global         _ZN2at6native18elementwise_kernelILi128ELi4EZNS0_15gpu_kernel_implIZZZNS0_53_GLOBAL__N__52d73765_15_RenormKernel_cu_7dd49032_322024renorm_scale_factor_implERNS_18TensorIteratorBaseEdENKUlvE_clEvENKUlvE0_clEvEUlfE_EEvS5_RKT_EUliE_EEviT1_
        .type           _ZN2at6native18elementwise_kernelILi128ELi4EZNS0_15gpu_kernel_implIZZZNS0_53_GLOBAL__N__52d73765_15_RenormKernel_cu_7dd49032_322024renorm_scale_factor_implERNS_18TensorIteratorBaseEdENKUlvE_clEvENKUlvE0_clEvEUlfE_EEvS5_RKT_EUliE_EEviT1_,@function
        .size           _ZN2at6native18elementwise_kernelILi128ELi4EZNS0_15gpu_kernel_implIZZZNS0_53_GLOBAL__N__52d73765_15_RenormKernel_cu_7dd49032_322024renorm_scale_factor_implERNS_18TensorIteratorBaseEdENKUlvE_clEvENKUlvE0_clEvEUlfE_EEvS5_RKT_EUliE_EEviT1_,(.L_x_1388 - _ZN2at6native18elementwise_kernelILi128ELi4EZNS0_15gpu_kernel_implIZZZNS0_53_GLOBAL__N__52d73765_15_RenormKernel_cu_7dd49032_322024renorm_scale_factor_implERNS_18TensorIteratorBaseEdENKUlvE_clEvENKUlvE0_clEvEUlfE_EEvS5_RKT_EUliE_EEviT1_)
        .other          _ZN2at6native18elementwise_kernelILi128ELi4EZNS0_15gpu_kernel_implIZZZNS0_53_GLOBAL__N__52d73765_15_RenormKernel_cu_7dd49032_322024renorm_scale_factor_implERNS_18TensorIteratorBaseEdENKUlvE_clEvENKUlvE0_clEvEUlfE_EEvS5_RKT_EUliE_EEviT1_,@"STO_CUDA_ENTRY STV_DEFAULT"
_ZN2at6native18elementwise_kernelILi128ELi4EZNS0_15gpu_kernel_implIZZZNS0_53_GLOBAL__N__52d73765_15_RenormKernel_cu_7dd49032_322024renorm_scale_factor_implERNS_18TensorIteratorBaseEdENKUlvE_clEvENKUlvE0_clEvEUlfE_EEvS5_RKT_EUliE_EEviT1_:
.text._ZN2at6native18elementwise_kernelILi128ELi4EZNS0_15gpu_kernel_implIZZZNS0_53_GLOBAL__N__52d73765_15_RenormKernel_cu_7dd49032_322024renorm_scale_factor_implERNS_18TensorIteratorBaseEdENKUlvE_clEvENKUlvE0_clEvEUlfE_EEvS5_RKT_EUliE_EEviT1_:
[----:B------:R-:W0:Y:S01]  /*0000*/  LDC R1, c[0x0][0x37c] ;  /* 0x0000df00ff017b82 */ /* 0x000e220000000800 */
[----:B------:R-:W1:Y:S07]  /*0010*/  S2R R17, SR_TID.X ;  /* 0x0000000000117919 */ /* 0x000e6e0000002100 */
[----:B------:R-:W2:Y:S01]  /*0020*/  S2UR UR4, SR_CTAID.X ;  /* 0x00000000000479c3 */ /* 0x000ea20000002500 */
[----:B------:R-:W3:Y:S01]  /*0030*/  LDCU UR39, c[0x0][0x388] ;  /* 0x00007100ff2777ac */ /* 0x000ee20008000800 */
[----:B------:R-:W-:Y:S01]  /*0040*/  BSSY.RECONVERGENT B7, `(.L_x_0) ;  /* 0x0000309000077945 */ /* 0x000fe20003800200 */
[----:B------:R-:W4:Y:S01]  /*0050*/  LDCU UR5, c[0x0][0x380] ;  /* 0x00007000ff0577ac */ /* 0x000f220008000800 */
[----:B------:R-:W0:Y:S01]  /*0060*/  LDCU.64 UR36, c[0x0][0x358] ;  /* 0x00006b00ff2477ac */ /* 0x000e220008000a00 */
[----:B------:R-:W0:Y:S01]  /*0070*/  LDCU.U8 UR41, c[0x0][0x5a0] ;  /* 0x0000b400ff2977ac */ /* 0x000e220008000000 */
[----:B------:R-:W0:Y:S01]  /*0080*/  LDCU.U8 UR42, c[0x0][0x5a1] ;  /* 0x0000b420ff2a77ac */ /* 0x000e220008000000 */
[----:B---3--:R-:W-:-:S02]  /*0090*/  UIADD3 UR40, UPT, UPT, UR39, -0x1, URZ ;  /* 0xffffffff27287890 */ /* 0x008fc4000fffe0ff */
[----:B--2---:R-:W-:Y:S02]  /*00a0*/  USHF.L.U32 UR4, UR4, 0x9, URZ ;  /* 0x0000000904047899 */ /* 0x004fe400080006ff */
[----:B------:R-:W-:-:S04]  /*00b0*/  UISETP.LT.U32.AND UP0, UPT, UR40, 0x18, UPT ;  /* 0x000000182800788c */ /* 0x000fc8000bf01070 */
[----:B------:R-:W-:Y:S01]  /*00c0*/  USEL UR38, UR40, 0x18, UP0 ;  /* 0x0000001828267887 */ /* 0x000fe20008000000 */
[----:B-1----:R-:W-:-:S03]  /*00d0*/  LOP3.LUT R17, R17, UR4, RZ, 0xfc, !PT ;  /* 0x0000000411117c12 */ /* 0x002fc6000f8efcff */
[----:B------:R-:W-:Y:S01]  /*00e0*/  UIADD3 UR38, UPT, UPT, UR38, 0x1, URZ ;  /* 0x0000000126267890 */ /* 0x000fe2000fffe0ff */
[----:B----4-:R-:W-:-:S13]  /*00f0*/  ISETP.GE.AND P0, PT, R17, UR5, PT ;  /* 0x0000000511007c0c */ /* 0x010fda000bf06270 */
[----:B0-----:R-:W-:Y:S05]  /*0100*/  @P0 BRA `(.L_x_1) ;  /* 0x0000002c00f00947 */ /* 0x001fea0003800000 */
[----:B------:R-:W-:Y:S01]  /*0110*/  UISETP.NE.AND UP0, UPT, UR39, URZ, UPT ;  /* 0x000000ff2700728c */ /* 0x000fe2000bf05270 */
[----:B------:R-:W-:Y:S02]  /*0120*/  IMAD.MOV.U32 R0, RZ, RZ, RZ ;  /* 0x000000ffff007224 */ /* 0x000fe400078e00ff */
[----:B------:R-:W-:-:S06]  /*0130*/  IMAD.MOV.U32 R16, RZ, RZ, RZ ;  /* 0x000000ffff107224 */ /* 0x000fcc00078e00ff */
[----:B------:R-:W-:Y:S05]  /*0140*/  BRA.U !UP0, `(.L_x_2) ;  /* 0x0000001108a87547 */ /* 0x000fea000b800000 */
[----:B------:R-:W0:Y:S01]  /*0150*/  LDCU.64 UR4, c[0x0][0x390] ;  /* 0x00007200ff0477ac */ /* 0x000e220008000a00 */
[----:B------:R-:W-:Y:S01]  /*0160*/  HFMA2 R16, -RZ, RZ, 0, 0 ;  /* 0x00000000ff107431 */ /* 0x000fe200000001ff */
[----:B------:R-:W1:Y:S01]  /*0170*/  LDCU UR6, c[0x0][0x38c] ;  /* 0x00007180ff0677ac */ /* 0x000e620008000800 */
[----:B------:R-:W2:Y:S01]  /*0180*/  LDCU.64 UR8, c[0x0][0x4b8] ;  /* 0x00009700ff0877ac */ /* 0x000ea20008000a00 */
[----:B------:R-:W-:Y:S02]  /*0190*/  UISETP.NE.AND UP0, UPT, UR40, URZ, UPT ;  /* 0x000000ff2800728c */ /* 0x000fe4000bf05270 */
[----:B0-----:R-:W-:-:S05]  /*01a0*/  IMAD.HI.U32 R2, R17, UR4, R16 ;  /* 0x0000000411027c27 */ /* 0x001fca000f8e0010 */
[----:B------:R-:W-:-:S05]  /*01b0*/  SHF.R.U32.HI R3, RZ, UR5, R2 ;  /* 0x00000005ff037c19 */ /* 0x000fca0008011602 */
[----:B------:R-:W-:-:S04]  /*01c0*/  IMAD.MOV R0, RZ, RZ, -R3 ;  /* 0x000000ffff007224 */ /* 0x000fc800078e0a03 */
[----:B-1----:R-:W-:-:S04]  /*01d0*/  IMAD R0, R0, UR6, R17 ;  /* 0x0000000600007c24 */ /* 0x002fc8000f8e0211 */
[C---:B--2---:R-:W-:Y:S02]  /*01e0*/  IMAD R16, R0.reuse, UR8, RZ ;  /* 0x0000000800107c24 */ /* 0x044fe4000f8e02ff */
[----:B------:R-:W-:Y:S01]  /*01f0*/  IMAD R0, R0, UR9, RZ ;  /* 0x0000000900007c24 */ /* 0x000fe2000f8e02ff */
[----:B------:R-:W-:Y:S06]  /*0200*/  BRA.U !UP0, `(.L_x_2) ;  /* 0x0000001108787547 */ /* 0x000fec000b800000 */
[----:B------:R-:W0:Y:S01]  /*0210*/  LDCU.64 UR6, c[0x0][0x398] ;  /* 0x00007300ff0677ac */ /* 0x000e220008000a00 */
[----:B------:R-:W-:Y:S01]  /*0220*/  IMAD.MOV.U32 R2, RZ, RZ, RZ ;  /* 0x000000ffff027224 */ /* 0x000fe200078e00ff */
[----:B------:R-:W1:Y:S01]  /*0230*/  LDCU UR4, c[0x0][0x3a0] ;  /* 0x00007400ff0477ac */ /* 0x000e620008000800 */
[----:B------:R-:W2:Y:S01]  /*0240*/  LDCU.64 UR8, c[0x0][0x4c0] ;  /* 0x00009800ff0877ac */ /* 0x000ea20008000a00 */
[----:B------:R-:W-:Y:S01]  /*0250*/  UISETP.NE.AND UP0, UPT, UR38, 0x2, UPT ;  /* 0x000000022600788c */ /* 0x000fe2000bf05270 */
[----:B0-----:R-:W-:-:S05]  /*0260*/  IMAD.HI.U32 R4, R3, UR7, R2 ;  /* 0x0000000703047c27 */ /* 0x001fca000f8e0002 */
[----:B-1----:R-:W-:-:S04]  /*0270*/  SHF.R.U32.HI R5, RZ, UR4, R4 ;  /* 0x00000004ff057c19 */ /* 0x002fc80008011604 */
[----:B------:R-:W-:-:S05]  /*0280*/  IADD3 R2, PT, PT, -R5, RZ, RZ ;  /* 0x000000ff05027210 */ /* 0x000fca0007ffe1ff */
[----:B------:R-:W-:-:S04]  /*0290*/  IMAD R3, R2, UR6, R3 ;  /* 0x0000000602037c24 */ /* 0x000fc8000f8e0203 */
[C---:B--2---:R-:W-:Y:S02]  /*02a0*/  IMAD R16, R3.reuse, UR8, R16 ;  /* 0x0000000803107c24 */ /* 0x044fe4000f8e0210 */
[----:B------:R-:W-:Y:S01]  /*02b0*/  IMAD R0, R3, UR9, R0 ;  /* 0x0000000903007c24 */ /* 0x000fe2000f8e0200 */
[----:B------:R-:W-:Y:S06]  /*02c0*/  BRA.U !UP0, `(.L_x_2) ;  /* 0x0000001108487547 */ /* 0x000fec000b800000 */
[----:B------:R-:W0:Y:S01]  /*02d0*/  LDCU.64 UR4, c[0x0][0x3a8] ;  /* 0x00007500ff0477ac */ /* 0x000e220008000a00 */
[----:B------:R-:W-:Y:S01]  /*02e0*/  IMAD.MOV.U32 R4, RZ, RZ, RZ ;  /* 0x000000ffff047224 */ /* 0x000fe200078e00ff */
[----:B------:R-:W1:Y:S01]  /*02f0*/  LDCU UR6, c[0x0][0x3a4] ;  /* 0x00007480ff0677ac */ /* 0x000e620008000800 */
[----:B------:R-:W2:Y:S01]  /*0300*/  LDCU.64 UR8, c[0x0][0x4c8] ;  /* 0x00009900ff0877ac */ /* 0x000ea20008000a00 */
[----:B------:R-:W-:Y:S01]  /*0310*/  UISETP.NE.AND UP0, UPT, UR38, 0x3, UPT ;  /* 0x000000032600788c */ /* 0x000fe2000bf05270 */
[----:B0-----:R-:W-:-:S05]  /*0320*/  IMAD.HI.U32 R2, R5, UR4, R4 ;  /* 0x0000000405027c27 */ /* 0x001fca000f8e0004 */
[----:B------:R-:W-:-:S05]  /*0330*/  SHF.R.U32.HI R3, RZ, UR5, R2 ;  /* 0x00000005ff037c19 */ /* 0x000fca0008011602 */
[----:B------:R-:W-:-:S04]  /*0340*/  IMAD.MOV R4, RZ, RZ, -R3 ;  /* 0x000000ffff047224 */ /* 0x000fc800078e0a03 */
[----:B-1----:R-:W-:-:S04]  /*0350*/  IMAD R5, R4, UR6, R5 ;  /* 0x0000000604057c24 */ /* 0x002fc8000f8e0205 */
[C---:B--2---:R-:W-:Y:S02]  /*0360*/  IMAD R16, R5.reuse, UR8, R16 ;  /* 0x0000000805107c24 */ /* 0x044fe4000f8e0210 */
[----:B------:R-:W-:Y:S01]  /*0370*/  IMAD R0, R5, UR9, R0 ;  /* 0x0000000905007c24 */ /* 0x000fe2000f8e0200 */
[----:B------:R-:W-:Y:S06]  /*0380*/  BRA.U !UP0, `(.L_x_2) ;  /* 0x0000001108187547 */ /* 0x000fec000b800000 */
[----:B------:R-:W0:Y:S01]  /*0390*/  LDCU.64 UR6, c[0x0][0x3b0] ;  /* 0x00007600ff0677ac */ /* 0x000e220008000a00 */
[----:B------:R-:W-:Y:S01]  /*03a0*/  MOV R2, RZ ;  /* 0x000000ff00027202 */ /* 0x000fe20000000f00 */
[----:B------:R-:W1:Y:S01]  /*03b0*/  LDCU UR4, c[0x0][0x3b8] ;  /* 0x00007700ff0477ac */ /* 0x000e620008000800 */
[----:B------:R-:W2:Y:S01]  /*03c0*/  LDCU.64 UR8, c[0x0][0x4d0] ;  /* 0x00009a00ff0877ac */ /* 0x000ea20008000a00 */
[----:B------:R-:W-:Y:S02]  /*03d0*/  UISETP.NE.AND UP0, UPT, UR38, 0x4, UPT ;  /* 0x000000042600788c */ /* 0x000fe4000bf05270 */
[----:B0-----:R-:W-:-:S05]  /*03e0*/  IMAD.HI.U32 R4, R3, UR7, R2 ;  /* 0x0000000703047c27 */ /* 0x001fca000f8e0002 */
[----:B-1----:R-:W-:-:S05]  /*03f0*/  SHF.R.U32.HI R5, RZ, UR4, R4 ;  /* 0x00000004ff057c19 */ /* 0x002fca0008011604 */
[----:B------:R-:W-:-:S04]  /*0400*/  IMAD.MOV R2, RZ, RZ, -R5 ;  /* 0x000000ffff027224 */ /* 0x000fc800078e0a05 */
        /* <DEDUP_REMOVED lines=10> */
[----:B------:R-:W-:-:S04]  /*04b0*/  SHF.R.U32.HI R3, RZ, UR5, R2 ;  /* 0x00000005ff037c19 */ /* 0x000fc80008011602 */
[----:B------:R-:W-:-:S05]  /*04c0*/  IADD3 R4, PT, PT, -R3, RZ, RZ ;  /* 0x000000ff03047210 */ /* 0x000fca0007ffe1ff */
[----:B-1----:R-:W-:-:S04]  /*04d0*/  IMAD R5, R4, UR6, R5 ;  /* 0x0000000604057c24 */ /* 0x002fc8000f8e0205 */
        /* <DEDUP_REMOVED lines=16> */
[----:B------:R-:W-:Y:S01]  /*05e0*/  HFMA2 R4, -RZ, RZ, 0, 0 ;  /* 0x00000000ff047431 */ /* 0x000fe200000001ff */
[----:B------:R-:W1:Y:S01]  /*05f0*/  LDCU UR6, c[0x0][0x3d4] ;  /* 0x00007a80ff0677ac */ /* 0x000e620008000800 */
[----:B------:R-:W2:Y:S01]  /*0600*/  LDCU.64 UR8, c[0x0][0x4e8] ;  /* 0x00009d00ff0877ac */ /* 0x000ea20008000a00 */
[----:B------:R-:W-:Y:S02]  /*0610*/  UISETP.NE.AND UP0, UPT, UR38, 0x7, UPT ;  /* 0x000000072600788c */ /* 0x000fe4000bf05270 */
        /* <DEDUP_REMOVED lines=214> */
[----:B------:R-:W2:Y:S03]  /*1380*/  LDCU.64 UR8, c[0x0][0x578] ;  /* 0x0000af00ff0877ac */ /* 0x000ea60008000a00 */
[----:B0-----:R-:W-:-:S05]  /*1390*/  IMAD.HI.U32 R2, R5, UR4, R4 ;  /* 0x0000000405027c27 */ /* 0x001fca000f8e0004 */
[----:B------:R-:W-:-:S05]  /*13a0*/  SHF.R.U32.HI R2, RZ, UR5, R2 ;  /* 0x00000005ff027c19 */ /* 0x000fca0008011602 */
[----:B------:R-:W-:-:S04]  /*13b0*/  IMAD.MOV R3, RZ, RZ, -R2 ;  /* 0x000000ffff037224 */ /* 0x000fc800078e0a02 */
[----:B-1----:R-:W-:-:S04]  /*13c0*/  IMAD R5, R3, UR6, R5 ;  /* 0x0000000603057c24 */ /* 0x002fc8000f8e0205 */
[C---:B--2---:R-:W-:Y:S02]  /*13d0*/  IMAD R16, R5.reuse, UR8, R16 ;  /* 0x0000000805107c24 */ /* 0x044fe4000f8e0210 */
[----:B------:R-:W-:-:S07]  /*13e0*/  IMAD R0, R5, UR9, R0 ;  /* 0x0000000905007c24 */ /* 0x000fce000f8e0200 */
.L_x_2:
[----:B------:R-:W0:Y:S01]  /*13f0*/  LDCU.64 UR6, c[0x0][0x588] ;  /* 0x0000b100ff0677ac */ /* 0x000e220008000a00 */
[----:B------:R-:W-:Y:S01]  /*1400*/  BSSY.RECONVERGENT B6, `(.L_x_3) ;  /* 0x00000e5000067945 */ /* 0x000fe20003800200 */
[----:B------:R-:W-:-:S04]  /*1410*/  UPRMT UR4, UR42, 0x9910, URZ ;  /* 0x000099102a047896 */ /* 0x000fc800080000ff */
[----:B------:R-:W-:Y:S01]  /*1420*/  UISETP.GT.AND UP0, UPT, UR4, 0x9, UPT ;  /* 0x000000090400788c */ /* 0x000fe2000bf04270 */
[----:B0-----:R-:W-:-:S05]  /*1430*/  IADD3 R2, P0, PT, R0, UR6, RZ ;  /* 0x0000000600027c10 */ /* 0x001fca000ff1e0ff */
[----:B------:R-:W-:-:S03]  /*1440*/  IMAD.X R3, RZ, RZ, UR7, P0 ;  /* 0x00000007ff037e24 */ /* 0x000fc600080e06ff */
[----:B------:R-:W-:Y:S05]  /*1450*/  BRA.U UP0, `(.L_x_4) ;  /* 0x0000000100f87547 */ /* 0x000fea000b800000 */
[----:B------:R-:W-:-:S09]  /*1460*/  UISETP.GT.AND UP0, UPT, UR4, 0x4, UPT ;  /* 0x000000040400788c */ /* 0x000fd2000bf04270 */
[----:B------:R-:W-:Y:S05]  /*1470*/  BRA.U UP0, `(.L_x_5) ;  /* 0x00000001006c7547 */ /* 0x000fea000b800000 */
[----:B------:R-:W-:-:S09]  /*1480*/  UISETP.GT.AND UP0, UPT, UR4, 0x1, UPT ;  /* 0x000000010400788c */ /* 0x000fd2000bf04270 */
[----:B------:R-:W-:Y:S05]  /*1490*/  BRA.U UP0, `(.L_x_6) ;  /* 0x0000000100287547 */ /* 0x000fea000b800000 */
[----:B------:R-:W-:-:S09]  /*14a0*/  UISETP.NE.AND UP0, UPT, UR42, URZ, UPT ;  /* 0x000000ff2a00728c */ /* 0x000fd2000bf05270 */
[----:B------:R-:W-:Y:S05]  /*14b0*/  BRA.U !UP0, `(.L_x_7) ;  /* 0x0000000108147547 */ /* 0x000fea000b800000 */
[----:B------:R-:W-:-:S09]  /*14c0*/  UISETP.NE.AND UP0, UPT, UR4, 0x1, UPT ;  /* 0x000000010400788c */ /* 0x000fd2000bf05270 */
[----:B------:R-:W-:Y:S05]  /*14d0*/  BRA.U UP0, `(.L_x_8) ;  /* 0x0000000900e07547 */ /* 0x000fea000b800000 */
[----:B------:R-:W2:Y:S02]  /*14e0*/  LDG.E.S8 R2, desc[UR36][R2.64] ;  /* 0x0000002402027981 */ /* 0x000ea4000c1e1300 */
[----:B--2---:R3:W4:Y:S01]  /*14f0*/  I2F.S16 R0, R2 ;  /* 0x0000000200007306 */ /* 0x0047220000101400 */
[----:B------:R-:W-:Y:S05]  /*1500*/  BRA `(.L_x_9) ;  /* 0x0000000c00507947 */ /* 0x000fea0003800000 */
.L_x_7:
[----:B------:R-:W2:Y:S02]  /*1510*/  LDG.E.U8 R0, desc[UR36][R2.64] ;  /* 0x0000002402007981 */ /* 0x000ea4000c1e1100 */
[----:B--2---:R-:W-:Y:S01]  /*1520*/  I2FP.F32.U32 R0, R0 ;  /* 0x0000000000007245 */ /* 0x004fe20000201000 */
[----:B------:R-:W-:Y:S06]  /*1530*/  BRA `(.L_x_9) ;  /* 0x0000000c00447947 */ /* 0x000fec0003800000 */
.L_x_6:
[----:B------:R-:W-:-:S09]  /*1540*/  UISETP.NE.AND UP0, UPT, UR4, 0x2, UPT ;  /* 0x000000020400788c */ /* 0x000fd2000bf05270 */
[----:B------:R-:W-:Y:S05]  /*1550*/  BRA.U !UP0, `(.L_x_10) ;  /* 0x0000000108287547 */ /* 0x000fea000b800000 */
[----:B------:R-:W-:-:S09]  /*1560*/  UISETP.NE.AND UP0, UPT, UR4, 0x3, UPT ;  /* 0x000000030400788c */ /* 0x000fd2000bf05270 */
[----:B------:R-:W-:Y:S05]  /*1570*/  BRA.U !UP0, `(.L_x_11) ;  /* 0x0000000108147547 */ /* 0x000fea000b800000 */
[----:B------:R-:W-:-:S09]  /*1580*/  UISETP.NE.AND UP0, UPT, UR4, 0x4, UPT ;  /* 0x000000040400788c */ /* 0x000fd2000bf05270 */
[----:B------:R-:W-:Y:S05]  /*1590*/  BRA.U UP0, `(.L_x_8) ;  /* 0x0000000900b07547 */ /* 0x000fea000b800000 */
[----:B------:R-:W2:Y:S02]  /*15a0*/  LDG.E.64 R2, desc[UR36][R2.64] ;  /* 0x0000002402027981 */ /* 0x000ea4000c1e1b00 */
[----:B--2---:R2:W3:Y:S02]  /*15b0*/  I2F.S64 R0, R2 ;  /* 0x0000000200007312 */ /* 0x0044e40000301400 */
[----:B--23--:R-:W-:Y:S05]  /*15c0*/  BRA `(.L_x_9) ;  /* 0x0000000c00207947 */ /* 0x00cfea0003800000 */
.L_x_11:
[----:B------:R-:W2:Y:S02]  /*15d0*/  LDG.E R0, desc[UR36][R2.64] ;  /* 0x0000002402007981 */ /* 0x000ea4000c1e1900 */
[----:B--2---:R-:W-:Y:S01]  /*15e0*/  I2FP.F32.S32 R0, R0 ;  /* 0x0000000000007245 */ /* 0x004fe20000201400 */
[----:B------:R-:W-:Y:S06]  /*15f0*/  BRA `(.L_x_9) ;  /* 0x0000000c00147947 */ /* 0x000fec0003800000 */
.L_x_10:
[----:B------:R-:W2:Y:S02]  /*1600*/  LDG.E.U16 R0, desc[UR36][R2.64] ;  /* 0x0000002402007981 */ /* 0x000ea4000c1e1500 */
[----:B--2---:R-:W2:Y:S01]  /*1610*/  I2F.S16 R0, R0 ;  /* 0x0000000000007306 */ /* 0x004ea20000101400 */
[----:B------:R-:W-:Y:S05]  /*1620*/  BRA `(.L_x_9) ;  /* 0x0000000c00087947 */ /* 0x000fea0003800000 */
.L_x_5:
[----:B------:R-:W-:-:S09]  /*1630*/  UISETP.GT.AND UP0, UPT, UR4, 0x6, UPT ;  /* 0x000000060400788c */ /* 0x000fd2000bf04270 */
[----:B------:R-:W-:Y:S05]  /*1640*/  BRA.U UP0, `(.L_x_12) ;  /* 0x0000000100247547 */ /* 0x000fea000b800000 */
[----:B------:R-:W-:-:S09]  /*1650*/  UISETP.NE.AND UP0, UPT, UR4, 0x5, UPT ;  /* 0x000000050400788c */ /* 0x000fd2000bf05270 */
[----:B------:R-:W-:Y:S05]  /*1660*/  BRA.U !UP0, `(.L_x_13) ;  /* 0x0000000108107547 */ /* 0x000fea000b800000 */
[----:B------:R-:W-:-:S09]  /*1670*/  UISETP.NE.AND UP0, UPT, UR4, 0x6, UPT ;  /* 0x000000060400788c */ /* 0x000fd2000bf05270 */
[----:B------:R-:W-:Y:S05]  /*1680*/  BRA.U UP0, `(.L_x_8) ;  /* 0x0000000900747547 */ /* 0x000fea000b800000 */
[----:B------:R0:W5:Y:S01]  /*1690*/  LDG.E R0, desc[UR36][R2.64] ;  /* 0x0000002402007981 */ /* 0x000162000c1e1900 */
[----:B------:R-:W-:Y:S05]  /*16a0*/  BRA `(.L_x_9) ;  /* 0x0000000800e87947 */ /* 0x000fea0003800000 */
.L_x_13:
[----:B------:R-:W2:Y:S02]  /*16b0*/  LDG.E.U16 R0, desc[UR36][R2.64] ;  /* 0x0000002402007981 */ /* 0x000ea4000c1e1500 */
[----:B--2---:R-:W-:Y:S01]  /*16c0*/  HADD2.F32 R0, -RZ, R0.H0_H0 ;  /* 0x20000000ff007230 */ /* 0x004fe20000004100 */
[----:B------:R-:W-:Y:S06]  /*16d0*/  BRA `(.L_x_9) ;  /* 0x0000000800dc7947 */ /* 0x000fec0003800000 */
.L_x_12:
[----:B------:R-:W-:-:S09]  /*16e0*/  UISETP.NE.AND UP0, UPT, UR4, 0x7, UPT ;  /* 0x000000070400788c */ /* 0x000fd2000bf05270 */
[----:B------:R-:W-:Y:S05]  /*16f0*/  BRA.U !UP0, `(.L_x_14) ;  /* 0x0000000108247547 */ /* 0x000fea000b800000 */
[----:B------:R-:W-:-:S09]  /*1700*/  UISETP.NE.AND UP0, UPT, UR4, 0x8, UPT ;  /* 0x000000080400788c */ /* 0x000fd2000bf05270 */
[----:B------:R-:W-:Y:S05]  /*1710*/  BRA.U !UP0, `(.L_x_15) ;  /* 0x0000000108107547 */ /* 0x000fea000b800000 */
[----:B------:R-:W-:-:S09]  /*1720*/  UISETP.NE.AND UP0, UPT, UR4, 0x9, UPT ;  /* 0x000000090400788c */ /* 0x000fd2000bf05270 */
[----:B------:R-:W-:Y:S05]  /*1730*/  BRA.U UP0, `(.L_x_8) ;  /* 0x0000000900487547 */ /* 0x000fea000b800000 */
[----:B------:R1:W5:Y:S01]  /*1740*/  LDG.E R0, desc[UR36][R2.64] ;  /* 0x0000002402007981 */ /* 0x000362000c1e1900 */
[----:B------:R-:W-:Y:S05]  /*1750*/  BRA `(.L_x_9) ;  /* 0x0000000800bc7947 */ /* 0x000fea0003800000 */
.L_x_15:
[----:B------:R-:W2:Y:S02]  /*1760*/  LDG.E.U16 R0, desc[UR36][R2.64] ;  /* 0x0000002402007981 */ /* 0x000ea4000c1e1500 */
[----:B--2---:R-:W-:Y:S01]  /*1770*/  HADD2.F32 R0, -RZ, R0.H0_H0 ;  /* 0x20000000ff007230 */ /* 0x004fe20000004100 */
[----:B------:R-:W-:Y:S06]  /*1780*/  BRA `(.L_x_9) ;  /* 0x0000000800b07947 */ /* 0x000fec0003800000 */
.L_x_14:
[----:B------:R-:W2:Y:S01]  /*1790*/  LDG.E.64 R2, desc[UR36][R2.64] ;  /* 0x0000002402027981 */ /* 0x000ea2000c1e1b00 */
[----:B------:R-:W-:Y:S01]  /*17a0*/  UMOV UR4, 0xf0000000 ;  /* 0xf000000000047882 */ /* 0x000fe20000000000 */
[----:B------:R-:W-:Y:S02]  /*17b0*/  UMOV UR5, 0x380fffff ;  /* 0x380fffff00057882 */ /* 0x000fe40000000000 */
[----:B--2---:R-:W0:-:S15]  /*17c0*/  DSETP.GEU.AND P0, PT, |R2|, UR4, PT ;  /* 0x0000000402007e2a */ /* 0x004e1e000bf0e200 */
[----:B------:R-:W-:-:S15]  /*17d0*/  NOP ;  /* 0x0000000000007918 */ /* 0x000fde0000000000 */
[----:B------:R-:W-:-:S15]  /*17e0*/  NOP ;  /* 0x0000000000007918 */ /* 0x000fde0000000000 */
[----:B------:R-:W-:-:S15]  /*17f0*/  NOP ;  /* 0x0000000000007918 */ /* 0x000fde0000000000 */
[----:B------:R-:W-:-:S04]  /*1800*/  NOP ;  /* 0x0000000000007918 */ /* 0x000fc80000000000 */
[----:B------:R-:W0:Y:S02]  /*1810*/  F2F.F32.F64 R0, R2 ;  /* 0x0000000200007310 */ /* 0x000e240000301000 */
[----:B0-----:R-:W-:Y:S01]  /*1820*/  @!P0 FMUL R0, R0, 1.175494350822287508e-38 ;  /* 0x0080000000008820 */ /* 0x001fe20000400000 */
[----:B------:R-:W-:Y:S06]  /*1830*/  BRA `(.L_x_9) ;  /* 0x0000000800847947 */ /* 0x000fec0003800000 */
.L_x_4:
[----:B------:R-:W-:-:S09]  /*1840*/  UISETP.GT.AND UP0, UPT, UR4, 0x18, UPT ;  /* 0x000000180400788c */ /* 0x000fd2000bf04270 */
[----:B------:R-:W-:Y:S05]  /*1850*/  BRA.U UP0, `(.L_x_16) ;  /* 0x0000000100f47547 */ /* 0x000fea000b800000 */
[----:B------:R-:W-:-:S09]  /*1860*/  UISETP.GT.AND UP0, UPT, UR4, 0xe, UPT ;  /* 0x0000000e0400788c */ /* 0x000fd2000bf04270 */
[----:B------:R-:W-:Y:S05]  /*1870*/  BRA.U UP0, `(.L_x_17) ;  /* 0x00000001004c7547 */ /* 0x000fea000b800000 */
[----:B------:R-:W-:-:S09]  /*1880*/  UISETP.NE.AND UP0, UPT, UR4, 0xa, UPT ;  /* 0x0000000a0400788c */ /* 0x000fd2000bf05270 */
[----:B------:R-:W-:Y:S05]  /*1890*/  BRA.U !UP0, `(.L_x_18) ;  /* 0x0000000108187547 */ /* 0x000fea000b800000 */
[----:B------:R-:W-:-:S09]  /*18a0*/  UISETP.NE.AND UP0, UPT, UR4, 0xb, UPT ;  /* 0x0000000b0400788c */ /* 0x000fd2000bf05270 */
[----:B------:R-:W-:Y:S05]  /*18b0*/  BRA.U UP0, `(.L_x_8) ;  /* 0x0000000500e87547 */ /* 0x000fea000b800000 */
[----:B------:R-:W2:Y:S02]  /*18c0*/  LDG.E.U8 R2, desc[UR36][R2.64] ;  /* 0x0000002402027981 */ /* 0x000ea4000c1e1100 */
[----:B--2---:R-:W-:-:S04]  /*18d0*/  ISETP.NE.AND P0, PT, R2, RZ, PT ;  /* 0x000000ff0200720c */ /* 0x004fc80003f05270 */
[----:B------:R-:W-:Y:S01]  /*18e0*/  FSEL R0, RZ, 1, !P0 ;  /* 0x3f800000ff007808 */ /* 0x000fe20004000000 */
[----:B------:R-:W-:Y:S08]  /*18f0*/  BRA `(.L_x_9) ;  /* 0x0000000800547947 */ /* 0x000ff00003800000 */
.L_x_18:
        /* <DEDUP_REMOVED lines=11> */
.L_x_17:
[----:B------:R-:W-:-:S09]  /*19b0*/  UISETP.NE.AND UP0, UPT, UR4, 0xf, UPT ;  /* 0x0000000f0400788c */ /* 0x000fd2000bf05270 */
[----:B------:R-:W-:Y:S05]  /*19c0*/  BRA.U !UP0, `(.L_x_19) ;  /* 0x00000001088c7547 */ /* 0x000fea000b800000 */
[----:B------:R-:W-:-:S09]  /*19d0*/  UISETP.NE.AND UP0, UPT, UR4, 0x17, UPT ;  /* 0x000000170400788c */ /* 0x000fd2000bf05270 */
[----:B------:R-:W-:Y:S05]  /*19e0*/  BRA.U !UP0, `(.L_x_20) ;  /* 0x0000000108547547 */ /* 0x000fea000b800000 */
[----:B------:R-:W-:-:S09]  /*19f0*/  UISETP.NE.AND UP0, UPT, UR4, 0x18, UPT ;  /* 0x000000180400788c */ /* 0x000fd2000bf05270 */
[----:B------:R-:W-:Y:S05]  /*1a00*/  BRA.U UP0, `(.L_x_8) ;  /* 0x0000000500947547 */ /* 0x000fea000b800000 */
[----:B------:R-:W2:Y:S01]  /*1a10*/  LDG.E.U8 R0, desc[UR36][R2.64] ;  /* 0x0000002402007981 */ /* 0x000ea2000c1e1100 */
[----:B------:R-:W-:Y:S01]  /*1a20*/  IMAD.MOV.U32 R6, RZ, RZ, 0x1f ;  /* 0x0000001fff067424 */ /* 0x000fe200078e00ff */
[----:B--2---:R-:W-:-:S04]  /*1a30*/  SHF.L.U32 R0, R0, 0x18, RZ ;  /* 0x0000001800007819 */ /* 0x004fc800000006ff */
[C---:B------:R-:W-:Y:S02]  /*1a40*/  LOP3.LUT R4, R0.reuse, 0x7f000000, RZ, 0xc0, !PT ;  /* 0x7f00000000047812 */ /* 0x040fe400078ec0ff */
[----:B------:R-:W-:Y:S02]  /*1a50*/  LOP3.LUT P0, RZ, R0, 0x7f000000, RZ, 0xc0, !PT ;  /* 0x7f00000000ff7812 */ /* 0x000fe4000780c0ff */
[----:B------:R-:W0:Y:S02]  /*1a60*/  FLO.U32 R5, R4 ;  /* 0x0000000400057300 */ /* 0x000e2400000e0000 */
[----:B0-----:R-:W-:-:S05]  /*1a70*/  IMAD.MOV R5, RZ, RZ, -R5 ;  /* 0x000000ffff057224 */ /* 0x001fca00078e0a05 */
[----:B------:R-:W-:-:S04]  /*1a80*/  VIADDMNMX.U32 R5, R5, R6, 0x4, !PT ;  /* 0x0000000405057446 */ /* 0x000fc80007800006 */
[----:B------:R-:W-:-:S04]  /*1a90*/  IADD3 R5, PT, PT, R5, -0x4, RZ ;  /* 0xfffffffc05057810 */ /* 0x000fc80007ffe0ff */
[C---:B------:R-:W-:Y:S01]  /*1aa0*/  SHF.L.U32 R6, R4.reuse, R5, RZ ;  /* 0x0000000504067219 */ /* 0x040fe200000006ff */
[----:B------:R-:W-:Y:S02]  /*1ab0*/  IMAD.SHL.U32 R7, R5, 0x800000, RZ ;  /* 0x0080000005077824 */ /* 0x000fe400078e00ff */
[----:B------:R-:W-:-:S03]  /*1ac0*/  VIADD R5, R4, 0x1000000 ;  /* 0x0100000004057836 */ /* 0x000fc60000000000 */
[----:B------:R-:W-:Y:S02]  /*1ad0*/  LEA.HI R6, R6, -R7, RZ, 0x1c ;  /* 0x8000000706067211 */ /* 0x000fe400078fe0ff */
[----:B------:R-:W-:Y:S02]  /*1ae0*/  SHF.R.S32.HI R5, RZ, 0x8, R5 ;  /* 0x00000008ff057819 */ /* 0x000fe40000011405 */
[----:B------:R-:W-:-:S04]  /*1af0*/  IADD3 R6, PT, PT, R6, 0x3c000000, RZ ;  /* 0x3c00000006067810 */ /* 0x000fc80007ffe0ff */
[----:B------:R-:W-:-:S04]  /*1b00*/  LOP3.LUT R5, R6, 0x7f800000, R5, 0xf8, !PT ;  /* 0x7f80000006057812 */ /* 0x000fc800078ef805 */
[----:B------:R-:W-:-:S04]  /*1b10*/  SEL R5, R5, RZ, P0 ;  /* 0x000000ff05057207 */ /* 0x000fc80000000000 */
[----:B------:R-:W-:Y:S01]  /*1b20*/  LOP3.LUT R0, R5, 0x80000000, R0, 0xf8, !PT ;  /* 0x8000000005007812 */ /* 0x000fe200078ef800 */
[----:B------:R-:W-:Y:S06]  /*1b30*/  BRA `(.L_x_9) ;  /* 0x0000000400c47947 */ /* 0x000fec0003800000 */
.L_x_20:
[----:B------:R-:W2:Y:S02]  /*1b40*/  LDG.E.U8 R2, desc[UR36][R2.64] ;  /* 0x0000002402027981 */ /* 0x000ea4000c1e1100 */
[C---:B--2---:R-:W-:Y:S02]  /*1b50*/  IMAD.SHL.U32 R4, R2.reuse, 0x2000000, RZ ;  /* 0x0200000002047824 */ /* 0x044fe400078e00ff */
[----:B------:R-:W-:-:S03]  /*1b60*/  IMAD.SHL.U32 R5, R2, 0x100, RZ ;  /* 0x0000010002057824 */ /* 0x000fc600078e00ff */
[----:B------:R-:W-:-:S13]  /*1b70*/  ISETP.GT.U32.AND P0, PT, R4, 0x7ffffff, PT ;  /* 0x07ffffff0400780c */ /* 0x000fda0003f04070 */
[C---:B------:R-:W-:Y:S02]  /*1b80*/  @!P0 LOP3.LUT R0, R5.reuse, 0x7f00, RZ, 0xc0, !PT ;  /* 0x00007f0005008812 */ /* 0x040fe400078ec0ff */
[----:B------:R-:W-:Y:S02]  /*1b90*/  @P0 LEA.HI R4, R4, 0x70000000, RZ, 0x1c ;  /* 0x7000000004040811 */ /* 0x000fe400078fe0ff */
[----:B------:R-:W-:Y:S02]  /*1ba0*/  @!P0 LOP3.LUT R0, R0, 0x3f000000, RZ, 0xfc, !PT ;  /* 0x3f00000000008812 */ /* 0x000fe400078efcff */
[----:B------:R-:W-:-:S03]  /*1bb0*/  PRMT R5, R5, 0x9910, RZ ;  /* 0x0000991005057816 */ /* 0x000fc600000000ff */
[----:B------:R-:W-:Y:S01]  /*1bc0*/  @!P0 FADD.FTZ R0, R0, -0.5 ;  /* 0xbf00000000008421 */ /* 0x000fe20000010000 */
[----:B------:R-:W-:-:S05]  /*1bd0*/  @P0 FMUL.FTZ R0, R4, 1.9259299443872358531e-34 ;  /* 0x0780000004000820 */ /* 0x000fca0000410000 */
[----:B------:R-:W-:Y:S01]  /*1be0*/  LOP3.LUT R0, R0, 0x80000000, R5, 0xf8, !PT ;  /* 0x8000000000007812 */ /* 0x000fe200078ef805 */
[----:B------:R-:W-:Y:S06]  /*1bf0*/  BRA `(.L_x_9) ;  /* 0x0000000400947947 */ /* 0x000fec0003800000 */
.L_x_19:
[----:B------:R-:W2:Y:S02]  /*1c00*/  LDG.E.U16 R0, desc[UR36][R2.64] ;  /* 0x0000002402007981 */ /* 0x000ea4000c1e1500 */
[----:B--2---:R-:W-:Y:S01]  /*1c10*/  SHF.L.U32 R0, R0, 0x10, RZ ;  /* 0x0000001000007819 */ /* 0x004fe200000006ff */
[----:B------:R-:W-:Y:S06]  /*1c20*/  BRA `(.L_x_9) ;  /* 0x0000000400887947 */ /* 0x000fec0003800000 */
.L_x_16:
[----:B------:R-:W-:-:S09]  /*1c30*/  UISETP.GT.AND UP0, UPT, UR4, 0x1b, UPT ;  /* 0x0000001b0400788c */ /* 0x000fd2000bf04270 */
[----:B------:R-:W-:Y:S05]  /*1c40*/  BRA.U UP0, `(.L_x_21) ;  /* 0x0000000100ec7547 */ /* 0x000fea000b800000 */
[----:B------:R-:W-:-:S09]  /*1c50*/  UISETP.NE.AND UP0, UPT, UR4, 0x19, UPT ;  /* 0x000000190400788c */ /* 0x000fd2000bf05270 */
[----:B------:R-:W-:Y:S05]  /*1c60*/  BRA.U !UP0, `(.L_x_22) ;  /* 0x0000000108807547 */ /* 0x000fea000b800000 */
[----:B------:R-:W-:-:S09]  /*1c70*/  UISETP.NE.AND UP0, UPT, UR4, 0x1a, UPT ;  /* 0x0000001a0400788c */ /* 0x000fd2000bf05270 */
[----:B------:R-:W-:Y:S05]  /*1c80*/  BRA.U !UP0, `(.L_x_23) ;  /* 0x0000000108147547 */ /* 0x000fea000b800000 */
[----:B------:R-:W-:-:S09]  /*1c90*/  UISETP.NE.AND UP0, UPT, UR4, 0x1b, UPT ;  /* 0x0000001b0400788c */ /* 0x000fd2000bf05270 */
[----:B------:R-:W-:Y:S05]  /*1ca0*/  BRA.U UP0, `(.L_x_8) ;  /* 0x0000000100ec7547 */ /* 0x000fea000b800000 */
[----:B------:R-:W2:Y:S02]  /*1cb0*/  LDG.E.U16 R0, desc[UR36][R2.64] ;  /* 0x0000002402007981 */ /* 0x000ea4000c1e1500 */
[----:B--2---:R-:W-:Y:S01]  /*1cc0*/  I2FP.F32.U32 R0, R0 ;  /* 0x0000000000007245 */ /* 0x004fe20000201000 */
[----:B------:R-:W-:Y:S06]  /*1cd0*/  BRA `(.L_x_9) ;  /* 0x00000004005c7947 */ /* 0x000fec0003800000 */
.L_x_23:
[----:B------:R-:W2:Y:S01]  /*1ce0*/  LDG.E.U8 R3, desc[UR36][R2.64] ;  /* 0x0000002402037981 */ /* 0x000ea2000c1e1100 */
[----:B------:R-:W-:Y:S01]  /*1cf0*/  IMAD.MOV.U32 R0, RZ, RZ, RZ ;  /* 0x000000ffff007224 */ /* 0x000fe200078e00ff */
[----:B--2---:R-:W-:-:S13]  /*1d00*/  ISETP.NE.AND P0, PT, R3, RZ, PT ;  /* 0x000000ff0300720c */ /* 0x004fda0003f05270 */
[----:B------:R-:W-:Y:S05]  /*1d10*/  @!P0 BRA `(.L_x_9) ;  /* 0x00000004004c8947 */ /* 0x000fea0003800000 */
[----:B------:R-:W-:-:S13]  /*1d20*/  ISETP.NE.AND P0, PT, R3, 0x80, PT ;  /* 0x000000800300780c */ /* 0x000fda0003f05270 */
[----:B------:R-:W-:Y:S01]  /*1d30*/  @!P0 IMAD.MOV.U32 R0, RZ, RZ, 0x7f800001 ;  /* 0x7f800001ff008424 */ /* 0x000fe200078e00ff */
[----:B------:R-:W-:Y:S06]  /*1d40*/  @!P0 BRA `(.L_x_9) ;  /* 0x0000000400408947 */ /* 0x000fec0003800000 */
[--C-:B------:R-:W-:Y:S01]  /*1d50*/  SHF.R.U32.HI R0, RZ, 0x3, R3.reuse ;  /* 0x00000003ff007819 */ /* 0x100fe20000011603 */
[----:B------:R-:W-:Y:S03]  /*1d60*/  BSSY.RECONVERGENT B0, `(.L_x_24) ;  /* 0x000000c000007945 */ /* 0x000fe60003800200 */
[----:B------:R-:W-:Y:S02]  /*1d70*/  LOP3.LUT P0, R2, R0, 0xf, RZ, 0xc0, !PT ;  /* 0x0000000f00027812 */ /* 0x000fe4000780c0ff */
[----:B------:R-:W-:-:S04]  /*1d80*/  SHF.R.U32.HI R0, RZ, 0x7, R3 ;  /* 0x00000007ff007819 */ /* 0x000fc80000011603 */
[----:B------:R-:W-:Y:S02]  /*1d90*/  SHF.L.U32 R7, R0, 0x1f, RZ ;  /* 0x0000001f00077819 */ /* 0x000fe400000006ff */
[----:B------:R-:W-:-:S05]  /*1da0*/  LOP3.LUT R0, R3, 0x7, RZ, 0xc0, !PT ;  /* 0x0000000703007812 */ /* 0x000fca00078ec0ff */
[----:B------:R-:W-:Y:S05]  /*1db0*/  @P0 BRA `(.L_x_25) ;  /* 0x0000000000180947 */ /* 0x000fea0003800000 */
[----:B------:R-:W0:Y:S02]  /*1dc0*/  FLO.U32 R3, R0 ;  /* 0x0000000000037300 */ /* 0x000e2400000e0000 */
[----:B0-----:R-:W-:-:S04]  /*1dd0*/  IADD3 R3, PT, PT, -R3, 0x1f, RZ ;  /* 0x0000001f03037810 */ /* 0x001fc80007ffe1ff */
[----:B------:R-:W-:Y:S01]  /*1de0*/  IADD3 R2, PT, PT, R2, 0x1d, -R3 ;  /* 0x0000001d02027810 */ /* 0x000fe20007ffe803 */
[----:B------:R-:W-:-:S05]  /*1df0*/  VIADD R5, R3, 0xffffffe4 ;  /* 0xffffffe403057836 */ /* 0x000fca0000000000 */
[----:B------:R-:W-:-:S04]  /*1e00*/  SHF.L.U32 R5, R0, R5, RZ ;  /* 0x0000000500057219 */ /* 0x000fc800000006ff */
[----:B------:R-:W-:-:S07]  /*1e10*/  LOP3.LUT R0, R5, 0x7, RZ, 0xc0, !PT ;  /* 0x0000000705007812 */ /* 0x000fce00078ec0ff */
.L_x_25:
[----:B------:R-:W-:Y:S05]  /*1e20*/  BSYNC.RECONVERGENT B0 ;  /* 0x0000000000007941 */ /* 0x000fea0003800200 */
.L_x_24:
[----:B------:R-:W-:Y:S01]  /*1e30*/  IMAD.SHL.U32 R0, R0, 0x100000, RZ ;  /* 0x0010000000007824 */ /* 0x000fe200078e00ff */
[----:B------:R-:W-:-:S04]  /*1e40*/  LEA R2, R2, 0x3b800000, 0x17 ;  /* 0x3b80000002027811 */ /* 0x000fc800078eb8ff */
[----:B------:R-:W-:Y:S01]  /*1e50*/  LOP3.LUT R0, R2, R0, R7, 0xfe, !PT ;  /* 0x0000000002007212 */ /* 0x000fe200078efe07 */
[----:B------:R-:W-:Y:S06]  /*1e60*/  BRA `(.L_x_9) ;  /* 0x0000000000f87947 */ /* 0x000fec0003800000 */
.L_x_22:
[----:B------:R-:W2:Y:S01]  /*1e70*/  LDG.E.U8 R3, desc[UR36][R2.64] ;  /* 0x0000002402037981 */ /* 0x000ea2000c1e1100 */
[----:B------:R-:W-:Y:S02]  /*1e80*/  MOV R0, RZ ;  /* 0x000000ff00007202 */ /* 0x000fe40000000f00 */
        /* <DEDUP_REMOVED lines=8> */
[----:B------:R-:W-:-:S05]  /*1f10*/  SHF.R.U32.HI R0, RZ, 0x7, R3 ;  /* 0x00000007ff007819 */ /* 0x000fca0000011603 */
[----:B------:R-:W-:Y:S01]  /*1f20*/  IMAD.U32 R7, R0, -0x80000000, RZ ;  /* 0x8000000000077824 */ /* 0x000fe200078e00ff */
[----:B------:R-:W-:-:S05]  /*1f30*/  LOP3.LUT R0, R3, 0x3, RZ, 0xc0, !PT ;  /* 0x0000000303007812 */ /* 0x000fca00078ec0ff */
[----:B------:R-:W-:Y:S05]  /*1f40*/  @P0 BRA `(.L_x_27) ;  /* 0x0000000000180947 */ /* 0x000fea0003800000 */
[----:B------:R-:W0:Y:S02]  /*1f50*/  FLO.U32 R3, R0 ;  /* 0x0000000000037300 */ /* 0x000e2400000e0000 */
[----:B0-----:R-:W-:-:S04]  /*1f60*/  IADD3 R3, PT, PT, -R3, 0x1f, RZ ;  /* 0x0000001f03037810 */ /* 0x001fc80007ffe1ff */
[----:B------:R-:W-:Y:S02]  /*1f70*/  IADD3 R5, PT, PT, R3, -0x1d, RZ ;  /* 0xffffffe303057810 */ /* 0x000fe40007ffe0ff */
[----:B------:R-:W-:Y:S02]  /*1f80*/  IADD3 R2, PT, PT, R2, 0x1e, -R3 ;  /* 0x0000001e02027810 */ /* 0x000fe40007ffe803 */
[----:B------:R-:W-:-:S04]  /*1f90*/  SHF.L.U32 R5, R0, R5, RZ ;  /* 0x0000000500057219 */ /* 0x000fc800000006ff */
[----:B------:R-:W-:-:S07]  /*1fa0*/  LOP3.LUT R0, R5, 0x3, RZ, 0xc0, !PT ;  /* 0x0000000305007812 */ /* 0x000fce00078ec0ff */
.L_x_27:
[----:B------:R-:W-:Y:S05]  /*1fb0*/  BSYNC.RECONVERGENT B0 ;  /* 0x0000000000007941 */ /* 0x000fea0003800200 */
.L_x_26:
[----:B------:R-:W-:Y:S01]  /*1fc0*/  IMAD.SHL.U32 R0, R0, 0x200000, RZ ;  /* 0x0020000000007824 */ /* 0x000fe200078e00ff */
[----:B------:R-:W-:-:S04]  /*1fd0*/  LEA R2, R2, 0x37800000, 0x17 ;  /* 0x3780000002027811 */ /* 0x000fc800078eb8ff */
[----:B------:R-:W-:Y:S01]  /*1fe0*/  LOP3.LUT R0, R2, R0, R7, 0xfe, !PT ;  /* 0x0000000002007212 */ /* 0x000fe200078efe07 */
[----:B------:R-:W-:Y:S06]  /*1ff0*/  BRA `(.L_x_9) ;  /* 0x0000000000947947 */ /* 0x000fec0003800000 */
.L_x_21:
[----:B------:R-:W-:-:S09]  /*2000*/  UISETP.NE.AND UP0, UPT, UR4, 0x1c, UPT ;  /* 0x0000001c0400788c */ /* 0x000fd2000bf05270 */
[----:B------:R-:W-:Y:S05]  /*2010*/  BRA.U !UP0, `(.L_x_28) ;  /* 0x0000000108847547 */ /* 0x000fea000b800000 */
[----:B------:R-:W-:-:S09]  /*2020*/  UISETP.NE.AND UP0, UPT, UR4, 0x1d, UPT ;  /* 0x0000001d0400788c */ /* 0x000fd2000bf05270 */
[----:B------:R-:W-:Y:S05]  /*2030*/  BRA.U !UP0, `(.L_x_29) ;  /* 0x0000000108707547 */ /* 0x000fea000b800000 */
[----:B------:R-:W-:-:S09]  /*2040*/  UISETP.NE.AND UP0, UPT, UR4, 0x2c, UPT ;  /* 0x0000002c0400788c */ /* 0x000fd2000bf05270 */
[----:B------:R-:W-:Y:S05]  /*2050*/  BRA.U !UP0, `(.L_x_30) ;  /* 0x0000000108487547 */ /* 0x000fea000b800000 */
.L_x_8:
[----:B------:R-:W-:Y:S01]  /*2060*/  MOV R2, 0x0 ;  /* 0x0000000000027802 */ /* 0x000fe20000000f00 */
[----:B------:R-:W0:Y:S01]  /*2070*/  LDCU.64 UR4, c[0x4][0x108] ;  /* 0x01002100ff0477ac */ /* 0x000e220008000a00 */
[----:B------:R-:W-:Y:S02]  /*2080*/  HFMA2 R12, -RZ, RZ, 0, 5.9604644775390625e-08 ;  /* 0x00000001ff0c7431 */ /* 0x000fe400000001ff */
[----:B------:R-:W-:Y:S01]  /*2090*/  IMAD.MOV.U32 R8, RZ, RZ, 0x4e ;  /* 0x0000004eff087424 */ /* 0x000fe200078e00ff */
[----:B------:R-:W1:Y:S01]  /*20a0*/  LDCU.64 UR6, c[0x4][0x110] ;  /* 0x01002200ff0677ac */ /* 0x000e620008000a00 */
[----:B------:R-:W2:Y:S01]  /*20b0*/  LDC.64 R2, c[0x4][R2] ;  /* 0x0100000002027b82 */ /* 0x000ea20000000a00 */
[----:B------:R-:W-:Y:S01]  /*20c0*/  IMAD.MOV.U32 R13, RZ, RZ, RZ ;  /* 0x000000ffff0d7224 */ /* 0x000fe200078e00ff */
[----:B------:R-:W3:Y:S01]  /*20d0*/  LDCU.64 UR8, c[0x4][0x18] ;  /* 0x01000300ff0877ac */ /* 0x000ee20008000a00 */
[----:B0-----:R-:W-:Y:S01]  /*20e0*/  IMAD.U32 R4, RZ, RZ, UR4 ;  /* 0x00000004ff047e24 */ /* 0x001fe2000f8e00ff */
[----:B------:R-:W-:Y:S01]  /*20f0*/  MOV R5, UR5 ;  /* 0x0000000500057c02 */ /* 0x000fe20008000f00 */
[----:B-1----:R-:W-:-:S02]  /*2100*/  IMAD.U32 R6, RZ, RZ, UR6 ;  /* 0x00000006ff067e24 */ /* 0x002fc4000f8e00ff */
[----:B------:R-:W-:Y:S01]  /*2110*/  IMAD.U32 R7, RZ, RZ, UR7 ;  /* 0x00000007ff077e24 */ /* 0x000fe2000f8e00ff */
[----:B---3--:R-:W-:Y:S01]  /*2120*/  MOV R10, UR8 ;  /* 0x00000008000a7c02 */ /* 0x008fe20008000f00 */
[----:B------:R-:W-:-:S07]  /*2130*/  IMAD.U32 R11, RZ, RZ, UR9 ;  /* 0x00000009ff0b7e24 */ /* 0x000fce000f8e00ff */
[----:B------:R-:W-:-:S07]  /*2140*/  LEPC R20, `(.L_x_31) ;  /* 0x000000001014794e */ /* 0x000fce0000000000 */
[----:B--2---:R-:W-:Y:S05]  /*2150*/  CALL.ABS.NOINC R2 ;  /* 0x0000000002007343 */ /* 0x004fea0003c00000 */
.L_x_31:
[----:B------:R-:W-:Y:S01]  /*2160*/  IMAD.MOV.U32 R0, RZ, RZ, RZ ;  /* 0x000000ffff007224 */ /* 0x000fe200078e00ff */
[----:B------:R-:W-:Y:S06]  /*2170*/  BRA `(.L_x_9) ;  /* 0x0000000000347947 */ /* 0x000fec0003800000 */
.L_x_30:
[----:B------:R-:W2:Y:S01]  /*2180*/  LDG.E.U8 R2, desc[UR36][R2.64] ;  /* 0x0000002402027981 */ /* 0x000ea2000c1e1100 */
[----:B------:R-:W-:Y:S02]  /*2190*/  MOV R0, 0x400000 ;  /* 0x0040000000007802 */ /* 0x000fe40000000f00 */
[----:B--2---:R-:W-:-:S13]  /*21a0*/  ISETP.NE.AND P0, PT, R2, RZ, PT ;  /* 0x000000ff0200720c */ /* 0x004fda0003f05270 */
[----:B------:R-:W-:Y:S05]  /*21b0*/  @!P0 BRA `(.L_x_9) ;  /* 0x0000000000248947 */ /* 0x000fea0003800000 */
[----:B------:R-:W-:-:S13]  /*21c0*/  ISETP.NE.AND P0, PT, R2, 0xff, PT ;  /* 0x000000ff0200780c */ /* 0x000fda0003f05270 */
[----:B------:R-:W-:Y:S02]  /*21d0*/  @!P0 IMAD.MOV.U32 R0, RZ, RZ, 0x7f800001 ;  /* 0x7f800001ff008424 */ /* 0x000fe400078e00ff */
[----:B------:R-:W-:Y:S01]  /*21e0*/  @P0 IMAD.SHL.U32 R0, R2, 0x800000, RZ ;  /* 0x0080000002000824 */ /* 0x000fe200078e00ff */
[----:B------:R-:W-:Y:S06]  /*21f0*/  BRA `(.L_x_9) ;  /* 0x0000000000147947 */ /* 0x000fec0003800000 */
.L_x_29:
[----:B------:R-:W2:Y:S02]  /*2200*/  LDG.E.64 R2, desc[UR36][R2.64] ;  /* 0x0000002402027981 */ /* 0x000ea4000c1e1b00 */
[----:B--2---:R0:W1:Y:S02]  /*2210*/  I2F.U64 R0, R2 ;  /* 0x0000000200007312 */ /* 0x0040640000301000 */
[----:B01----:R-:W-:Y:S05]  /*2220*/  BRA `(.L_x_9) ;  /* 0x0000000000087947 */ /* 0x003fea0003800000 */
.L_x_28:
[----:B------:R-:W2:Y:S02]  /*2230*/  LDG.E R0, desc[UR36][R2.64] ;  /* 0x0000002402007981 */ /* 0x000ea4000c1e1900 */
[----:B--2---:R-:W-:-:S07]  /*2240*/  I2FP.F32.U32 R0, R0 ;  /* 0x0000000000007245 */ /* 0x004fce0000201000 */
.L_x_9:
[----:B------:R-:W-:Y:S05]  /*2250*/  BSYNC.RECONVERGENT B6 ;  /* 0x0000000000067941 */ /* 0x000fea0003800200 */
.L_x_3:
[----:B------:R-:W2:Y:S01]  /*2260*/  LDCU UR5, c[0x0][0x590] ;  /* 0x0000b200ff0577ac */ /* 0x000ea20008000800 */
[----:B------:R-:W-:Y:S01]  /*2270*/  HFMA2 R4, -RZ, RZ, 1.875, 0 ;  /* 0x3f800000ff047431 */ /* 0x000fe200000001ff */
[----:B------:R-:W0:Y:S01]  /*2280*/  LDCU.64 UR6, c[0x0][0x580] ;  /* 0x0000b000ff0677ac */ /* 0x000e220008000a00 */
[----:B------:R-:W-:-:S04]  /*2290*/  UPRMT UR4, UR41, 0x9910, URZ ;  /* 0x0000991029047896 */ /* 0x000fc800080000ff */
[----:B------:R-:W-:Y:S01]  /*22a0*/  UISETP.GT.AND UP0, UPT, UR4, 0x9, UPT ;  /* 0x000000090400788c */ /* 0x000fe2000bf04270 */
[----:B--2-45:R-:W-:Y:S02]  /*22b0*/  FSETP.GT.FTZ.AND P0, PT, R0, UR5, PT ;  /* 0x0000000500007c0b */ /* 0x034fe4000bf14000 */
[----:B01-3--:R-:W-:-:S05]  /*22c0*/  IADD3 R2, P1, PT, R16, UR6, RZ ;  /* 0x0000000610027c10 */ /* 0x00bfca000ff3e0ff */
[----:B------:R-:W-:-:S06]  /*22d0*/  IMAD.X R3, RZ, RZ, UR7, P1 ;  /* 0x00000007ff037e24 */ /* 0x000fcc00088e06ff */
[----:B------:R-:W-:-:S06]  /*22e0*/  @P0 FADD.FTZ R0, R0, 1.0000000116860974231e-07 ;  /* 0x33d6bf9500000421 */ /* 0x000fcc0000010000 */
[----:B------:R-:W0:Y:S02]  /*22f0*/  @P0 MUFU.RCP R0, R0 ;  /* 0x0000000000000308 */ /* 0x000e240000001000 */
[----:B0-----:R-:W-:Y:S01]  /*2300*/  @P0 FMUL.FTZ R4, R0, UR5 ;  /* 0x0000000500040c20 */ /* 0x001fe20008410000 */
[----:B------:R-:W-:Y:S06]  /*2310*/  BRA.U UP0, `(.L_x_32) ;  /* 0x0000000100e87547 */ /* 0x000fec000b800000 */
        /* <DEDUP_REMOVED lines=8> */
[----:B------:R-:W0:Y:S02]  /*23a0*/  F2I.FTZ.TRUNC.NTZ R5, R4 ;  /* 0x0000000400057305 */ /* 0x000e24000021f100 */
[----:B0-----:R0:W-:Y:S01]  /*23b0*/  STG.E.U8 desc[UR36][R2.64], R5 ;  /* 0x0000000502007986 */ /* 0x0011e2000c101124 */
[----:B------:R-:W-:Y:S05]  /*23c0*/  BRA `(.L_x_37) ;  /* 0x0000000c003c7947 */ /* 0x000fea0003800000 */
.L_x_35:
[----:B------:R-:W0:Y:S02]  /*23d0*/  F2I.S64.TRUNC R4, R4 ;  /* 0x0000000400047311 */ /* 0x000e24000020d900 */
[----:B0-----:R-:W-:-:S05]  /*23e0*/  IMAD.MOV.U32 R7, RZ, RZ, R4 ;  /* 0x000000ffff077224 */ /* 0x001fca00078e0004 */
[----:B------:R0:W-:Y:S01]  /*23f0*/  STG.E.U8 desc[UR36][R2.64], R7 ;  /* 0x0000000702007986 */ /* 0x0001e2000c101124 */
[----:B------:R-:W-:Y:S05]  /*2400*/  BRA `(.L_x_37) ;  /* 0x0000000c002c7947 */ /* 0x000fea0003800000 */
.L_x_34:
[----:B------:R-:W-:-:S09]  /*2410*/  UISETP.NE.AND UP0, UPT, UR4, 0x2, UPT ;  /* 0x000000020400788c */ /* 0x000fd2000bf05270 */
[----:B------:R-:W-:Y:S05]  /*2420*/  BRA.U !UP0, `(.L_x_38) ;  /* 0x0000000108287547 */ /* 0x000fea000b800000 */
[----:B------:R-:W-:-:S09]  /*2430*/  UISETP.NE.AND UP0, UPT, UR4, 0x3, UPT ;  /* 0x000000030400788c */ /* 0x000fd2000bf05270 */
[----:B------:R-:W-:Y:S05]  /*2440*/  BRA.U !UP0, `(.L_x_39) ;  /* 0x0000000108147547 */ /* 0x000fea000b800000 */
[----:B------:R-:W-:-:S09]  /*2450*/  UISETP.NE.AND UP0, UPT, UR4, 0x4, UPT ;  /* 0x000000040400788c */ /* 0x000fd2000bf05270 */
[----:B------:R-:W-:Y:S05]  /*2460*/  BRA.U UP0, `(.L_x_36) ;  /* 0x0000000900807547 */ /* 0x000fea000b800000 */
[----:B------:R-:W0:Y:S02]  /*2470*/  F2I.S64.TRUNC R4, R4 ;  /* 0x0000000400047311 */ /* 0x000e24000020d900 */
[----:B0-----:R0:W-:Y:S01]  /*2480*/  STG.E.64 desc[UR36][R2.64], R4 ;  /* 0x0000000402007986 */ /* 0x0011e2000c101b24 */
[----:B------:R-:W-:Y:S05]  /*2490*/  BRA `(.L_x_37) ;  /* 0x0000000c00087947 */ /* 0x000fea0003800000 */
.L_x_39:
[----:B------:R-:W0:Y:S02]  /*24a0*/  F2I.FTZ.TRUNC.NTZ R5, R4 ;  /* 0x0000000400057305 */ /* 0x000e24000021f100 */
[----:B0-----:R0:W-:Y:S01]  /*24b0*/  STG.E desc[UR36][R2.64], R5 ;  /* 0x0000000502007986 */ /* 0x0011e2000c101924 */
[----:B------:R-:W-:Y:S05]  /*24c0*/  BRA `(.L_x_37) ;  /* 0x0000000800fc7947 */ /* 0x000fea0003800000 */
.L_x_38:
[----:B------:R-:W0:Y:S02]  /*24d0*/  F2I.FTZ.TRUNC.NTZ R5, R4 ;  /* 0x0000000400057305 */ /* 0x000e24000021f100 */
[----:B0-----:R0:W-:Y:S01]  /*24e0*/  STG.E.U16 desc[UR36][R2.64], R5 ;  /* 0x0000000502007986 */ /* 0x0011e2000c101524 */
[----:B------:R-:W-:Y:S05]  /*24f0*/  BRA `(.L_x_37) ;  /* 0x0000000800f07947 */ /* 0x000fea0003800000 */
.L_x_33:
[----:B------:R-:W-:-:S09]  /*2500*/  UISETP.GT.AND UP0, UPT, UR4, 0x6, UPT ;  /* 0x000000060400788c */ /* 0x000fd2000bf04270 */
[----:B------:R-:W-:Y:S05]  /*2510*/  BRA.U UP0, `(.L_x_40) ;  /* 0x0000000100247547 */ /* 0x000fea000b800000 */
[----:B------:R-:W-:-:S09]  /*2520*/  UISETP.NE.AND UP0, UPT, UR4, 0x5, UPT ;  /* 0x000000050400788c */ /* 0x000fd2000bf05270 */
[----:B------:R-:W-:Y:S05]  /*2530*/  BRA.U !UP0, `(.L_x_41) ;  /* 0x0000000108107547 */ /* 0x000fea000b800000 */
[----:B------:R-:W-:-:S09]  /*2540*/  UISETP.NE.AND UP0, UPT, UR4, 0x6, UPT ;  /* 0x000000060400788c */ /* 0x000fd2000bf05270 */
[----:B------:R-:W-:Y:S05]  /*2550*/  BRA.U UP0, `(.L_x_36) ;  /* 0x0000000900447547 */ /* 0x000fea000b800000 */
[----:B------:R0:W-:Y:S01]  /*2560*/  STG.E desc[UR36][R2.64], R4 ;  /* 0x0000000402007986 */ /* 0x0001e2000c101924 */
[----:B------:R-:W-:Y:S05]  /*2570*/  BRA `(.L_x_37) ;  /* 0x0000000800d07947 */ /* 0x000fea0003800000 */
.L_x_41:
[----:B------:R-:W-:-:S05]  /*2580*/  F2FP.F16.F32.PACK_AB R4, RZ, R4 ;  /* 0x00000004ff04723e */ /* 0x000fca00000000ff */
[----:B------:R0:W-:Y:S01]  /*2590*/  STG.E.U16 desc[UR36][R2.64], R4 ;  /* 0x0000000402007986 */ /* 0x0001e2000c101524 */
[----:B------:R-:W-:Y:S05]  /*25a0*/  BRA `(.L_x_37) ;  /* 0x0000000800c47947 */ /* 0x000fea0003800000 */
.L_x_40:
[----:B------:R-:W-:-:S09]  /*25b0*/  UISETP.NE.AND UP0, UPT, UR4, 0x7, UPT ;  /* 0x000000070400788c */ /* 0x000fd2000bf05270 */
[----:B------:R-:W-:Y:S05]  /*25c0*/  BRA.U !UP0, `(.L_x_42) ;  /* 0x00000001082c7547 */ /* 0x000fea000b800000 */
[----:B------:R-:W-:-:S09]  /*25d0*/  UISETP.NE.AND UP0, UPT, UR4, 0x8, UPT ;  /* 0x000000080400788c */ /* 0x000fd2000bf05270 */
[----:B------:R-:W-:Y:S05]  /*25e0*/  BRA.U !UP0, `(.L_x_43) ;  /* 0x0000000108147547 */ /* 0x000fea000b800000 */
[----:B------:R-:W-:-:S09]  /*25f0*/  UISETP.NE.AND UP0, UPT, UR4, 0x9, UPT ;  /* 0x000000090400788c */ /* 0x000fd2000bf05270 */
[----:B------:R-:W-:Y:S05]  /*2600*/  BRA.U UP0, `(.L_x_36) ;  /* 0x0000000900187547 */ /* 0x000fea000b800000 */
[----:B------:R-:W-:-:S05]  /*2610*/  MOV R5, RZ ;  /* 0x000000ff00057202 */ /* 0x000fca0000000f00 */
[----:B------:R0:W-:Y:S01]  /*2620*/  STG.E.64 desc[UR36][R2.64], R4 ;  /* 0x0000000402007986 */ /* 0x0001e2000c101b24 */
[----:B------:R-:W-:Y:S05]  /*2630*/  BRA `(.L_x_37) ;  /* 0x0000000800a07947 */ /* 0x000fea0003800000 */
.L_x_43:
[----:B------:R-:W-:-:S04]  /*2640*/  F2FP.F16.F32.PACK_AB R5, RZ, R4 ;  /* 0x00000004ff05723e */ /* 0x000fc800000000ff */
[----:B------:R-:W-:-:S05]  /*2650*/  PRMT R5, R5, 0x5410, RZ ;  /* 0x0000541005057816 */ /* 0x000fca00000000ff */
[----:B------:R0:W-:Y:S01]  /*2660*/  STG.E desc[UR36][R2.64], R5 ;  /* 0x0000000502007986 */ /* 0x0001e2000c101924 */
[----:B------:R-:W-:Y:S05]  /*2670*/  BRA `(.L_x_37) ;  /* 0x0000000800907947 */ /* 0x000fea0003800000 */
.L_x_42:
[----:B------:R-:W-:-:S06]  /*2680*/  FMUL.FTZ R4, R4, 1 ;  /* 0x3f80000004047820 */ /* 0x000fcc0000410000 */
[----:B------:R-:W0:Y:S02]  /*2690*/  F2F.F64.F32 R4, R4 ;  /* 0x0000000400047310 */ /* 0x000e240000201800 */
[----:B0-----:R0:W-:Y:S01]  /*26a0*/  STG.E.64 desc[UR36][R2.64], R4 ;  /* 0x0000000402007986 */ /* 0x0011e2000c101b24 */
[----:B------:R-:W-:Y:S05]  /*26b0*/  BRA `(.L_x_37) ;  /* 0x0000000800807947 */ /* 0x000fea0003800000 */
.L_x_32:
        /* <DEDUP_REMOVED lines=8> */
[----:B------:R-:W-:-:S04]  /*2740*/  FSETP.NEU.FTZ.AND P0, PT, R4, RZ, PT ;  /* 0x000000ff0400720b */ /* 0x000fc80003f1d000 */
[----:B------:R-:W-:-:S05]  /*2750*/  SEL R5, RZ, 0x1, !P0 ;  /* 0x00000001ff057807 */ /* 0x000fca0004000000 */
[----:B------:R0:W-:Y:S01]  /*2760*/  STG.E.U8 desc[UR36][R2.64], R5 ;  /* 0x0000000502007986 */ /* 0x0001e2000c101124 */
[----:B------:R-:W-:Y:S05]  /*2770*/  BRA `(.L_x_37) ;  /* 0x0000000800507947 */ /* 0x000fea0003800000 */
.L_x_46:
[----:B------:R-:W-:Y:S01]  /*2780*/  FMUL.FTZ R4, R4, 1 ;  /* 0x3f80000004047820 */ /* 0x000fe20000410000 */
[----:B------:R-:W-:-:S05]  /*2790*/  CS2R R6, SRZ ;  /* 0x0000000000067805 */ /* 0x000fca000001ff00 */
[----:B------:R-:W0:Y:S02]  /*27a0*/  F2F.F64.F32 R4, R4 ;  /* 0x0000000400047310 */ /* 0x000e240000201800 */
[----:B0-----:R0:W-:Y:S01]  /*27b0*/  STG.E.128 desc[UR36][R2.64], R4 ;  /* 0x0000000402007986 */ /* 0x0011e2000c101d24 */
[----:B------:R-:W-:Y:S05]  /*27c0*/  BRA `(.L_x_37) ;  /* 0x00000008003c7947 */ /* 0x000fea0003800000 */
.L_x_45:
[----:B------:R-:W-:-:S09]  /*27d0*/  UISETP.NE.AND UP0, UPT, UR4, 0xf, UPT ;  /* 0x0000000f0400788c */ /* 0x000fd2000bf05270 */
[----:B------:R-:W-:Y:S05]  /*27e0*/  BRA.U !UP0, `(.L_x_47) ;  /* 0x0000000108987547 */ /* 0x000fea000b800000 */
[----:B------:R-:W-:-:S09]  /*27f0*/  UISETP.NE.AND UP0, UPT, UR4, 0x17, UPT ;  /* 0x000000170400788c */ /* 0x000fd2000bf05270 */
[----:B------:R-:W-:Y:S05]  /*2800*/  BRA.U !UP0, `(.L_x_48) ;  /* 0x0000000108487547 */ /* 0x000fea000b800000 */
[----:B------:R-:W-:-:S09]  /*2810*/  UISETP.NE.AND UP0, UPT, UR4, 0x18, UPT ;  /* 0x000000180400788c */ /* 0x000fd2000bf05270 */
[----:B------:R-:W-:Y:S05]  /*2820*/  BRA.U UP0, `(.L_x_36) ;  /* 0x0000000500907547 */ /* 0x000fea000b800000 */
[----:B------:R-:W-:Y:S01]  /*2830*/  LOP3.LUT R6, R4, 0x7fffffff, RZ, 0xc0, !PT ;  /* 0x7fffffff04067812 */ /* 0x000fe200078ec0ff */
[----:B------:R-:W-:Y:S01]  /*2840*/  BSSY.RECONVERGENT B0, `(.L_x_49) ;  /* 0x000000b000007945 */ /* 0x000fe20003800200 */
[----:B------:R-:W-:Y:S01]  /*2850*/  SHF.R.U32.HI R7, RZ, 0x18, R4 ;  /* 0x00000018ff077819 */ /* 0x000fe20000011604 */
[----:B------:R-:W-:Y:S01]  /*2860*/  IMAD.MOV.U32 R0, RZ, RZ, 0x7f ;  /* 0x0000007fff007424 */ /* 0x000fe200078e00ff */
[----:B------:R-:W-:-:S13]  /*2870*/  ISETP.GT.U32.AND P0, PT, R6, 0x43efffff, PT ;  /* 0x43efffff0600780c */ /* 0x000fda0003f04070 */
[----:B------:R-:W-:Y:S05]  /*2880*/  @P0 BRA `(.L_x_50) ;  /* 0x0000000000180947 */ /* 0x000fea0003800000 */
[----:B------:R-:W-:-:S13]  /*2890*/  ISETP.GT.U32.AND P0, PT, R6, 0x3c7fffff, PT ;  /* 0x3c7fffff0600780c */ /* 0x000fda0003f04070 */
[----:B------:R-:W-:-:S04]  /*28a0*/  @P0 SHF.R.U32.HI R0, RZ, 0x14, R4 ;  /* 0x00000014ff000819 */ /* 0x000fc80000011604 */
[----:B------:R-:W-:Y:S01]  /*28b0*/  @P0 LOP3.LUT R5, R0, 0x1, RZ, 0xc0, !PT ;  /* 0x0000000100050812 */ /* 0x000fe200078ec0ff */
[----:B------:R-:W-:-:S03]  /*28c0*/  @!P0 FADD.FTZ R0, R6, 16384 ;  /* 0x4680000006008421 */ /* 0x000fc60000010000 */
[----:B------:R-:W-:-:S04]  /*28d0*/  @P0 IADD3 R5, PT, PT, R4, 0x407ffff, R5 ;  /* 0x0407ffff04050810 */ /* 0x000fc80007ffe005 */
[----:B------:R-:W-:-:S07]  /*28e0*/  @P0 SHF.R.U32.HI R0, RZ, 0x14, R5 ;  /* 0x00000014ff000819 */ /* 0x000fce0000011605 */
.L_x_50:
[----:B------:R-:W-:Y:S05]  /*28f0*/  BSYNC.RECONVERGENT B0 ;  /* 0x0000000000007941 */ /* 0x000fea0003800200 */
.L_x_49:
[----:B------:R-:W-:-:S05]  /*2900*/  LOP3.LUT R7, R0, 0x80, R7, 0xf8, !PT ;  /* 0x0000008000077812 */ /* 0x000fca00078ef807 */
[----:B------:R0:W-:Y:S01]  /*2910*/  STG.E.U8 desc[UR36][R2.64], R7 ;  /* 0x0000000702007986 */ /* 0x0001e2000c101124 */
[----:B------:R-:W-:Y:S05]  /*2920*/  BRA `(.L_x_37) ;  /* 0x0000000400e47947 */ /* 0x000fea0003800000 */
.L_x_48:
[----:B------:R-:W-:Y:S01]  /*2930*/  LOP3.LUT R6, R4, 0x7fffffff, RZ, 0xc0, !PT ;  /* 0x7fffffff04067812 */ /* 0x000fe200078ec0ff */
[----:B------:R-:W-:Y:S01]  /*2940*/  BSSY.RECONVERGENT B0, `(.L_x_51) ;  /* 0x000000d000007945 */ /* 0x000fe20003800200 */
[----:B------:R-:W-:Y:S02]  /*2950*/  SHF.R.U32.HI R7, RZ, 0x18, R4 ;  /* 0x00000018ff077819 */ /* 0x000fe40000011604 */
[----:B------:R-:W-:-:S13]  /*2960*/  ISETP.GE.U32.AND P1, PT, R6, 0x47800000, PT ;  /* 0x478000000600780c */ /* 0x000fda0003f26070 */
[----:B------:R-:W-:Y:S01]  /*2970*/  @P1 IMAD.MOV.U32 R0, RZ, RZ, 0x7f ;  /* 0x0000007fff001424 */ /* 0x000fe200078e00ff */
[----:B------:R-:W-:-:S04]  /*2980*/  @P1 ISETP.GT.U32.AND P0, PT, R6, 0x7f800000, PT ;  /* 0x7f8000000600180c */ /* 0x000fc80003f04070 */
[----:B------:R-:W-:Y:S01]  /*2990*/  @P1 SEL R0, R0, 0x7c, P0 ;  /* 0x0000007c00001807 */ /* 0x000fe20000000000 */
[----:B------:R-:W-:Y:S08]  /*29a0*/  @P1 BRA `(.L_x_52) ;  /* 0x0000000000181947 */ /* 0x000ff00003800000 */
[----:B------:R-:W-:-:S13]  /*29b0*/  ISETP.GT.U32.AND P0, PT, R6, 0x387fffff, PT ;  /* 0x387fffff0600780c */ /* 0x000fda0003f04070 */
[----:B------:R-:W-:-:S04]  /*29c0*/  @P0 SHF.R.U32.HI R0, RZ, 0x15, R4 ;  /* 0x00000015ff000819 */ /* 0x000fc80000011604 */
[----:B------:R-:W-:Y:S01]  /*29d0*/  @P0 LOP3.LUT R5, R0, 0x1, RZ, 0xc0, !PT ;  /* 0x0000000100050812 */ /* 0x000fe200078ec0ff */
[----:B------:R-:W-:-:S03]  /*29e0*/  @!P0 FADD.FTZ R0, R6, 128 ;  /* 0x4300000006008421 */ /* 0x000fc60000010000 */
[----:B------:R-:W-:-:S04]  /*29f0*/  @P0 IADD3 R5, PT, PT, R4, 0x80fffff, R5 ;  /* 0x080fffff04050810 */ /* 0x000fc80007ffe005 */
[----:B------:R-:W-:-:S07]  /*2a00*/  @P0 SHF.R.U32.HI R0, RZ, 0x15, R5 ;  /* 0x00000015ff000819 */ /* 0x000fce0000011605 */
.L_x_52:
[----:B------:R-:W-:Y:S05]  /*2a10*/  BSYNC.RECONVERGENT B0 ;  /* 0x0000000000007941 */ /* 0x000fea0003800200 */
.L_x_51:
[----:B------:R-:W-:-:S05]  /*2a20*/  LOP3.LUT R5, R0, 0x80, R7, 0xf8, !PT ;  /* 0x0000008000057812 */ /* 0x000fca00078ef807 */
[----:B------:R0:W-:Y:S01]  /*2a30*/  STG.E.U8 desc[UR36][R2.64], R5 ;  /* 0x0000000502007986 */ /* 0x0001e2000c101124 */
[----:B------:R-:W-:Y:S05]  /*2a40*/  BRA `(.L_x_37) ;  /* 0x00000004009c7947 */ /* 0x000fea0003800000 */
.L_x_47:
[----:B------:R-:W-:-:S05]  /*2a50*/  F2FP.BF16.F32.PACK_AB R4, RZ, R4 ;  /* 0x00000004ff04723e */ /* 0x000fca00000010ff */
[----:B------:R0:W-:Y:S01]  /*2a60*/  STG.E.U16 desc[UR36][R2.64], R4 ;  /* 0x0000000402007986 */ /* 0x0001e2000c101524 */
[----:B------:R-:W-:Y:S05]  /*2a70*/  BRA `(.L_x_37) ;  /* 0x0000000400907947 */ /* 0x000fea0003800000 */
.L_x_44:
        /* <DEDUP_REMOVED lines=8> */
[----:B------:R-:W0:Y:S02]  /*2b00*/  F2I.FTZ.U32.TRUNC.NTZ R5, R4 ;  /* 0x0000000400057305 */ /* 0x000e24000021f000 */
[----:B0-----:R0:W-:Y:S01]  /*2b10*/  STG.E.U16 desc[UR36][R2.64], R5 ;  /* 0x0000000502007986 */ /* 0x0011e2000c101524 */
[----:B------:R-:W-:Y:S05]  /*2b20*/  BRA `(.L_x_37) ;  /* 0x0000000400647947 */ /* 0x000fea0003800000 */
.L_x_55:
[----:B------:R-:W-:Y:S01]  /*2b30*/  LOP3.LUT R5, R4, 0x7fffffff, RZ, 0xc0, !PT ;  /* 0x7fffffff04057812 */ /* 0x000fe200078ec0ff */
[----:B------:R-:W-:Y:S01]  /*2b40*/  BSSY.RECONVERGENT B0, `(.L_x_56) ;  /* 0x0000013000007945 */ /* 0x000fe20003800200 */
[----:B------:R-:W-:Y:S02]  /*2b50*/  HFMA2 R0, -RZ, RZ, 0, 7.62939453125e-06 ;  /* 0x00000080ff007431 */ /* 0x000fe400000001ff */
[----:B------:R-:W-:-:S13]  /*2b60*/  ISETP.GT.U32.AND P0, PT, R5, 0x437fffff, PT ;  /* 0x437fffff0500780c */ /* 0x000fda0003f04070 */
[----:B------:R-:W-:Y:S05]  /*2b70*/  @P0 BRA `(.L_x_57) ;  /* 0x00000000003c0947 */ /* 0x000fea0003800000 */
[----:B------:R-:W-:-:S13]  /*2b80*/  ISETP.GT.U32.AND P0, PT, R5, 0x3bffffff, PT ;  /* 0x3bffffff0500780c */ /* 0x000fda0003f04070 */
[----:B------:R-:W-:Y:S05]  /*2b90*/  @P0 BRA `(.L_x_58) ;  /* 0x0000000000140947 */ /* 0x000fea0003800000 */
[----:B------:R-:W-:-:S05]  /*2ba0*/  FADD.FTZ R0, R5, 8192 ;  /* 0x4600000005007421 */ /* 0x000fca0000010000 */
[----:B------:R-:W-:Y:S02]  /*2bb0*/  LOP3.LUT P0, R5, R0, 0xff, RZ, 0xc0, !PT ;  /* 0x000000ff00057812 */ /* 0x000fe4000780c0ff */
[----:B------:R-:W-:-:S11]  /*2bc0*/  PRMT R0, RZ, 0x7610, R0 ;  /* 0x00007610ff007816 */ /* 0x000fd60000000000 */
[----:B------:R-:W-:Y:S05]  /*2bd0*/  @!P0 BRA `(.L_x_57) ;  /* 0x0000000000248947 */ /* 0x000fea0003800000 */
[----:B------:R-:W-:Y:S05]  /*2be0*/  BRA `(.L_x_59) ;  /* 0x0000000000147947 */ /* 0x000fea0003800000 */
.L_x_58:
[----:B------:R-:W-:-:S04]  /*2bf0*/  SHF.R.U32.HI R0, RZ, 0x14, R4 ;  /* 0x00000014ff007819 */ /* 0x000fc80000011604 */
[----:B------:R-:W-:-:S04]  /*2c00*/  LOP3.LUT R5, R0, 0x1, RZ, 0xc0, !PT ;  /* 0x0000000100057812 */ /* 0x000fc800078ec0ff */
[----:B------:R-:W-:-:S04]  /*2c10*/  IADD3 R0, PT, PT, R4, 0x487ffff, R5 ;  /* 0x0487ffff04007810 */ /* 0x000fc80007ffe005 */
[----:B------:R-:W-:-:S04]  /*2c20*/  SHF.R.U32.HI R0, RZ, 0x14, R0 ;  /* 0x00000014ff007819 */ /* 0x000fc80000011600 */
[----:B------:R-:W-:-:S07]  /*2c30*/  LOP3.LUT R5, R0, 0xff, RZ, 0xc0, !PT ;  /* 0x000000ff00057812 */ /* 0x000fce00078ec0ff */
.L_x_59:
[----:B------:R-:W-:-:S04]  /*2c40*/  SHF.R.U32.HI R4, RZ, 0x18, R4 ;  /* 0x00000018ff047819 */ /* 0x000fc80000011604 */
[----:B------:R-:W-:-:S04]  /*2c50*/  LOP3.LUT R5, R5, 0x80, R4, 0xf8, !PT ;  /* 0x0000008005057812 */ /* 0x000fc800078ef804 */
[----:B------:R-:W-:-:S07]  /*2c60*/  PRMT R0, R5, 0x7610, R0 ;  /* 0x0000761005007816 */ /* 0x000fce0000000000 */
.L_x_57:
[----:B------:R-:W-:Y:S05]  /*2c70*/  BSYNC.RECONVERGENT B0 ;  /* 0x0000000000007941 */ /* 0x000fea0003800200 */
.L_x_56:
[----:B------:R4:W-:Y:S01]  /*2c80*/  STG.E.U8 desc[UR36][R2.64], R0 ;  /* 0x0000000002007986 */ /* 0x0009e2000c101124 */
[----:B------:R-:W-:Y:S05]  /*2c90*/  BRA `(.L_x_37) ;  /* 0x0000000400087947 */ /* 0x000fea0003800000 */
.L_x_54:
[----:B------:R-:W-:Y:S01]  /*2ca0*/  LOP3.LUT R5, R4, 0x7fffffff, RZ, 0xc0, !PT ;  /* 0x7fffffff04057812 */ /* 0x000fe200078ec0ff */
[----:B------:R-:W-:Y:S01]  /*2cb0*/  BSSY.RECONVERGENT B0, `(.L_x_60) ;  /* 0x0000013000007945 */ /* 0x000fe20003800200 */
[----:B------:R-:W-:Y:S02]  /*2cc0*/  IMAD.MOV.U32 R0, RZ, RZ, 0x80 ;  /* 0x00000080ff007424 */ /* 0x000fe400078e00ff */
        /* <DEDUP_REMOVED lines=9> */
.L_x_62:
[----:B------:R-:W-:-:S04]  /*2d60*/  SHF.R.U32.HI R0, RZ, 0x15, R4 ;  /* 0x00000015ff007819 */ /* 0x000fc80000011604 */
[----:B------:R-:W-:-:S04]  /*2d70*/  LOP3.LUT R5, R0, 0x1, RZ, 0xc0, !PT ;  /* 0x0000000100057812 */ /* 0x000fc800078ec0ff */
[----:B------:R-:W-:-:S04]  /*2d80*/  IADD3 R0, PT, PT, R4, 0x88fffff, R5 ;  /* 0x088fffff04007810 */ /* 0x000fc80007ffe005 */
[----:B------:R-:W-:-:S04]  /*2d90*/  SHF.R.U32.HI R0, RZ, 0x15, R0 ;  /* 0x00000015ff007819 */ /* 0x000fc80000011600 */
[----:B------:R-:W-:-:S07]  /*2da0*/  LOP3.LUT R5, R0, 0xff, RZ, 0xc0, !PT ;  /* 0x000000ff00057812 */ /* 0x000fce00078ec0ff */
.L_x_63:
[----:B------:R-:W-:-:S04]  /*2db0*/  SHF.R.U32.HI R4, RZ, 0x18, R4 ;  /* 0x00000018ff047819 */ /* 0x000fc80000011604 */
[----:B------:R-:W-:-:S04]  /*2dc0*/  LOP3.LUT R5, R5, 0x80, R4, 0xf8, !PT ;  /* 0x0000008005057812 */ /* 0x000fc800078ef804 */
[----:B------:R-:W-:-:S07]  /*2dd0*/  PRMT R0, R5, 0x7610, R0 ;  /* 0x0000761005007816 */ /* 0x000fce0000000000 */
.L_x_61:
[----:B------:R-:W-:Y:S05]  /*2de0*/  BSYNC.RECONVERGENT B0 ;  /* 0x0000000000007941 */ /* 0x000fea0003800200 */
.L_x_60:
[----:B------:R3:W-:Y:S01]  /*2df0*/  STG.E.U8 desc[UR36][R2.64], R0 ;  /* 0x0000000002007986 */ /* 0x0007e2000c101124 */
[----:B------:R-:W-:Y:S05]  /*2e00*/  BRA `(.L_x_37) ;  /* 0x0000000000ac7947 */ /* 0x000fea0003800000 */
.L_x_53:
[----:B------:R-:W-:-:S09]  /*2e10*/  UISETP.NE.AND UP0, UPT, UR4, 0x1c, UPT ;  /* 0x0000001c0400788c */ /* 0x000fd2000bf05270 */
[----:B------:R-:W-:Y:S05]  /*2e20*/  BRA.U !UP0, `(.L_x_64) ;  /* 0x00000001089c7547 */ /* 0x000fea000b800000 */
[----:B------:R-:W-:-:S09]  /*2e30*/  UISETP.NE.AND UP0, UPT, UR4, 0x1d, UPT ;  /* 0x0000001d0400788c */ /* 0x000fd2000bf05270 */
[----:B------:R-:W-:Y:S05]  /*2e40*/  BRA.U !UP0, `(.L_x_65) ;  /* 0x0000000108887547 */ /* 0x000fea000b800000 */
[----:B------:R-:W-:-:S09]  /*2e50*/  UISETP.NE.AND UP0, UPT, UR4, 0x2c, UPT ;  /* 0x0000002c0400788c */ /* 0x000fd2000bf05270 */
[----:B------:R-:W-:Y:S05]  /*2e60*/  BRA.U !UP0, `(.L_x_66) ;  /* 0x0000000108447547 */ /* 0x000fea000b800000 */
.L_x_36:
[----:B------:R-:W-:Y:S01]  /*2e70*/  MOV R0, 0x0 ;  /* 0x0000000000007802 */ /* 0x000fe20000000f00 */
[----:B------:R-:W0:Y:S01]  /*2e80*/  LDCU.64 UR6, c[0x4][0x108] ;  /* 0x01002100ff0677ac */ /* 0x000e220008000a00 */
[----:B------:R-:W-:Y:S02]  /*2e90*/  HFMA2 R12, -RZ, RZ, 0, 5.9604644775390625e-08 ;  /* 0x00000001ff0c7431 */ /* 0x000fe400000001ff */
[----:B------:R-:W-:Y:S01]  /*2ea0*/  IMAD.MOV.U32 R8, RZ, RZ, 0x65 ;  /* 0x00000065ff087424 */ /* 0x000fe200078e00ff */
[----:B------:R1:W2:Y:S01]  /*2eb0*/  LDC.64 R2, c[0x4][R0] ;  /* 0x0100000000027b82 */ /* 0x0002a20000000a00 */
[----:B------:R-:W3:Y:S01]  /*2ec0*/  LDCU.64 UR8, c[0x4][0x110] ;  /* 0x01002200ff0877ac */ /* 0x000ee20008000a00 */
[----:B------:R-:W-:Y:S01]  /*2ed0*/  IMAD.MOV.U32 R13, RZ, RZ, RZ ;  /* 0x000000ffff0d7224 */ /* 0x000fe200078e00ff */
[----:B------:R-:W4:Y:S01]  /*2ee0*/  LDCU.64 UR4, c[0x4][0x20] ;  /* 0x01000400ff0477ac */ /* 0x000f220008000a00 */
[----:B0-----:R-:W-:Y:S01]  /*2ef0*/  IMAD.U32 R4, RZ, RZ, UR6 ;  /* 0x00000006ff047e24 */ /* 0x001fe2000f8e00ff */
[----:B------:R-:W-:Y:S01]  /*2f00*/  MOV R5, UR7 ;  /* 0x0000000700057c02 */ /* 0x000fe20008000f00 */
[----:B---3--:R-:W-:-:S02]  /*2f10*/  IMAD.U32 R6, RZ, RZ, UR8 ;  /* 0x00000008ff067e24 */ /* 0x008fc4000f8e00ff */
[----:B------:R-:W-:Y:S01]  /*2f20*/  IMAD.U32 R7, RZ, RZ, UR9 ;  /* 0x00000009ff077e24 */ /* 0x000fe2000f8e00ff */
[----:B----4-:R-:W-:Y:S01]  /*2f30*/  MOV R10, UR4 ;  /* 0x00000004000a7c02 */ /* 0x010fe20008000f00 */
[----:B-1----:R-:W-:-:S07]  /*2f40*/  IMAD.U32 R11, RZ, RZ, UR5 ;  /* 0x00000005ff0b7e24 */ /* 0x002fce000f8e00ff */
[----:B------:R-:W-:-:S07]  /*2f50*/  LEPC R20, `(.L_x_67) ;  /* 0x000000001014794e */ /* 0x000fce0000000000 */
[----:B--2---:R-:W-:Y:S05]  /*2f60*/  CALL.ABS.NOINC R2 ;  /* 0x0000000002007343 */ /* 0x004fea0003c00000 */
.L_x_67:
[----:B------:R-:W-:Y:S05]  /*2f70*/  BRA `(.L_x_37) ;  /* 0x0000000000507947 */ /* 0x000fea0003800000 */
.L_x_66:
[----:B------:R-:W-:-:S04]  /*2f80*/  SHF.R.U32.HI R6, RZ, 0x17, R4 ;  /* 0x00000017ff067819 */ /* 0x000fc80000011604 */
[----:B------:R-:W-:-:S04]  /*2f90*/  LOP3.LUT R5, R6, 0xff, RZ, 0xc0, !PT ;  /* 0x000000ff06057812 */ /* 0x000fc800078ec0ff */
[----:B------:R-:W-:-:S13]  /*2fa0*/  ISETP.NE.AND P1, PT, R5, 0xff, PT ;  /* 0x000000ff0500780c */ /* 0x000fda0003f25270 */
[--C-:B------:R-:W-:Y:S02]  /*2fb0*/  @P1 SHF.R.U32.HI R0, RZ, 0x16, R4.reuse ;  /* 0x00000016ff001819 */ /* 0x100fe40000011604 */
[----:B------:R-:W-:Y:S01]  /*2fc0*/  @P1 LOP3.LUT P0, RZ, R5, 0x3fffff, R4, 0xf8, !PT ;  /* 0x003fffff05ff1812 */ /* 0x000fe2000780f804 */
[----:B------:R-:W-:Y:S01]  /*2fd0*/  IMAD.MOV.U32 R5, RZ, RZ, 0xff ;  /* 0x000000ffff057424 */ /* 0x000fe200078e00ff */
[----:B------:R-:W-:-:S04]  /*2fe0*/  @P1 LOP3.LUT R0, R0, 0x1, RZ, 0xc0, !PT ;  /* 0x0000000100001812 */ /* 0x000fc800078ec0ff */
[----:B------:R-:W-:Y:S02]  /*2ff0*/  @P1 ISETP.EQ.U32.AND P2, PT, R0, 0x1, P0 ;  /* 0x000000010000180c */ /* 0x000fe40000742070 */
[----:B------:R-:W-:Y:S02]  /*3000*/  PLOP3.LUT P0, PT, PT, PT, PT, 0x80, 0x8 ;  /* 0x000000000008781c */ /* 0x000fe40003f0f070 */
[----:B------:R-:W-:Y:S02]  /*3010*/  @P1 PLOP3.LUT P0, PT, P2, PT, PT, 0x80, 0x8 ;  /* 0x000000000008181c */ /* 0x000fe4000170f070 */
[----:B------:R-:W-:-:S11]  /*3020*/  @P1 IADD3 R0, PT, PT, R6, 0x1, RZ ;  /* 0x0000000106001810 */ /* 0x000fd60007ffe0ff */
[----:B------:R-:W-:-:S04]  /*3030*/  @!P0 IMAD.MOV R0, RZ, RZ, R6 ;  /* 0x000000ffff008224 */ /* 0x000fc800078e0206 */
[----:B------:R-:W-:-:S05]  /*3040*/  @P1 IMAD.MOV.U32 R5, RZ, RZ, R0 ;  /* 0x000000ffff051224 */ /* 0x000fca00078e0000 */
[----:B------:R2:W-:Y:S01]  /*3050*/  STG.E.U8 desc[UR36][R2.64], R5 ;  /* 0x0000000502007986 */ /* 0x0005e2000c101124 */
[----:B------:R-:W-:Y:S05]  /*3060*/  BRA `(.L_x_37) ;  /* 0x0000000000147947 */ /* 0x000fea0003800000 */
.L_x_65:
[----:B------:R-:W0:Y:S02]  /*3070*/  F2I.U64.TRUNC R4, R4 ;  /* 0x0000000400047311 */ /* 0x000e24000020d800 */
[----:B0-----:R1:W-:Y:S01]  /*3080*/  STG.E.64 desc[UR36][R2.64], R4 ;  /* 0x0000000402007986 */ /* 0x0013e2000c101b24 */
[----:B------:R-:W-:Y:S05]  /*3090*/  BRA `(.L_x_37) ;  /* 0x0000000000087947 */ /* 0x000fea0003800000 */
.L_x_64:
[----:B------:R-:W0:Y:S02]  /*30a0*/  F2I.FTZ.U32.TRUNC.NTZ R5, R4 ;  /* 0x0000000400057305 */ /* 0x000e24000021f000 */
[----:B0-----:R0:W-:Y:S02]  /*30b0*/  STG.E desc[UR36][R2.64], R5 ;  /* 0x0000000502007986 */ /* 0x0011e4000c101924 */
.L_x_37:
[----:B------:R-:W-:-:S07]  /*30c0*/  IADD3 R17, PT, PT, R17, 0x80, RZ ;  /* 0x0000008011117810 */ /* 0x000fce0007ffe0ff */
.L_x_1:
[----:B------:R-:W-:Y:S05]  /*30d0*/  BSYNC.RECONVERGENT B7 ;  /* 0x0000000000077941 */ /* 0x000fea0003800200 */
.L_x_0:
[----:B------:R-:W5:Y:S01]  /*30e0*/  LDCU UR4, c[0x0][0x380] ;  /* 0x00007000ff0477ac */ /* 0x000f620008000800 */
[----:B------:R-:W-:Y:S01]  /*30f0*/  BSSY.RECONVERGENT B7, `(.L_x_68) ;  /* 0x00002ff000077945 */ /* 0x000fe20003800200 */
[----:B-----5:R-:W-:-:S13]  /*3100*/  ISETP.GE.AND P0, PT, R17, UR4, PT ;  /* 0x0000000411007c0c */ /* 0x020fda000bf06270 */
[----:B------:R-:W-:Y:S05]  /*3110*/  @P0 BRA `(.L_x_69) ;  /* 0x0000002c00f00947 */ /* 0x000fea0003800000 */
[----:B------:R-:W5:Y:S01]  /*3120*/  LDCU UR4, c[0x0][0x388] ;  /* 0x00007100ff0477ac */ /* 0x000f620008000800 */
[----:B---34-:R-:W-:Y:S02]  /*3130*/  IMAD.MOV.U32 R0, RZ, RZ, RZ ;  /* 0x000000ffff007224 */ /* 0x018fe400078e00ff */
[----:B------:R-:W-:Y:S01]  /*3140*/  IMAD.MOV.U32 R16, RZ, RZ, RZ ;  /* 0x000000ffff107224 */ /* 0x000fe200078e00ff */
[----:B-----5:R-:W-:-:S09]  /*3150*/  UISETP.NE.AND UP0, UPT, UR4, URZ, UPT ;  /* 0x000000ff0400728c */ /* 0x020fd2000bf05270 */
[----:B------:R-:W-:Y:S05]  /*3160*/  BRA.U !UP0, `(.L_x_70) ;  /* 0x0000001108a87547 */ /* 0x000fea000b800000 */
[----:B------:R-:W0:Y:S01]  /*3170*/  LDCU.64 UR4, c[0x0][0x390] ;  /* 0x00007200ff0477ac */ /* 0x000e220008000a00 */
[----:B------:R-:W-:Y:S01]  /*3180*/  HFMA2 R16, -RZ, RZ, 0, 0 ;  /* 0x00000000ff107431 */ /* 0x000fe200000001ff */
[----:B------:R-:W3:Y:S01]  /*3190*/  LDCU UR6, c[0x0][0x38c] ;  /* 0x00007180ff0677ac */ /* 0x000ee20008000800 */
[----:B------:R-:W4:Y:S01]  /*31a0*/  LDCU.64 UR8, c[0x0][0x4b8] ;  /* 0x00009700ff0877ac */ /* 0x000f220008000a00 */
[----:B------:R-:W-:Y:S02]  /*31b0*/  UISETP.NE.AND UP0, UPT, UR40, URZ, UPT ;  /* 0x000000ff2800728c */ /* 0x000fe4000bf05270 */
[----:B012---:R-:W-:-:S05]  /*31c0*/  IMAD.HI.U32 R2, R17, UR4, R16 ;  /* 0x0000000411027c27 */ /* 0x007fca000f8e0010 */
[----:B------:R-:W-:-:S05]  /*31d0*/  SHF.R.U32.HI R3, RZ, UR5, R2 ;  /* 0x00000005ff037c19 */ /* 0x000fca0008011602 */
[----:B------:R-:W-:-:S04]  /*31e0*/  IMAD.MOV R0, RZ, RZ, -R3 ;  /* 0x000000ffff007224 */ /* 0x000fc800078e0a03 */
[----:B---3--:R-:W-:-:S04]  /*31f0*/  IMAD R0, R0, UR6, R17 ;  /* 0x0000000600007c24 */ /* 0x008fc8000f8e0211 */
[C---:B----4-:R-:W-:Y:S02]  /*3200*/  IMAD R16, R0.reuse, UR8, RZ ;  /* 0x0000000800107c24 */ /* 0x050fe4000f8e02ff */
        /* <DEDUP_REMOVED lines=288> */
.L_x_70:
[----:B------:R-:W0:Y:S01]  /*4410*/  LDCU.64 UR6, c[0x0][0x588] ;  /* 0x0000b100ff0677ac */ /* 0x000e220008000a00 */
[----:B------:R-:W-:Y:S01]  /*4420*/  BSSY.RECONVERGENT B6, `(.L_x_71) ;  /* 0x00000e5000067945 */ /* 0x000fe20003800200 */
[----:B------:R-:W-:-:S04]  /*4430*/  UPRMT UR4, UR42, 0x9910, URZ ;  /* 0x000099102a047896 */ /* 0x000fc800080000ff */
[----:B------:R-:W-:Y:S01]  /*4440*/  UISETP.GT.AND UP0, UPT, UR4, 0x9, UPT ;  /* 0x000000090400788c */ /* 0x000fe2000bf04270 */
[----:B012---:R-:W-:-:S05]  /*4450*/  IADD3 R2, P0, PT, R0, UR6, RZ ;  /* 0x0000000600027c10 */ /* 0x007fca000ff1e0ff */
        /* <DEDUP_REMOVED lines=13> */
.L_x_75:
[----:B------:R-:W2:Y:S02]  /*4530*/  LDG.E.U8 R0, desc[UR36][R2.64] ;  /* 0x0000002402007981 */ /* 0x000ea4000c1e1100 */
[----:B--2---:R-:W-:Y:S01]  /*4540*/  I2FP.F32.U32 R0, R0 ;  /* 0x0000000000007245 */ /* 0x004fe20000201000 */
[----:B------:R-:W-:Y:S06]  /*4550*/  BRA `(.L_x_77) ;  /* 0x0000000c00447947 */ /* 0x000fec0003800000 */
.L_x_74:
        /* <DEDUP_REMOVED lines=9> */
.L_x_79:
[----:B------:R-:W2:Y:S02]  /*45f0*/  LDG.E R0, desc[UR36][R2.64] ;  /* 0x0000002402007981 */ /* 0x000ea4000c1e1900 */
[----:B--2---:R-:W-:Y:S01]  /*4600*/  I2FP.F32.S32 R0, R0 ;  /* 0x0000000000007245 */ /* 0x004fe20000201400 */
[----:B------:R-:W-:Y:S06]  /*4610*/  BRA `(.L_x_77) ;  /* 0x0000000c00147947 */ /* 0x000fec0003800000 */
.L_x_78:
[----:B------:R-:W2:Y:S02]  /*4620*/  LDG.E.U16 R0, desc[UR36][R2.64] ;  /* 0x0000002402007981 */ /* 0x000ea4000c1e1500 */
[----:B--2---:R-:W2:Y:S01]  /*4630*/  I2F.S16 R0, R0 ;  /* 0x0000000000007306 */ /* 0x004ea20000101400 */
[----:B------:R-:W-:Y:S05]  /*4640*/  BRA `(.L_x_77) ;  /* 0x0000000c00087947 */ /* 0x000fea0003800000 */
.L_x_73:
        /* <DEDUP_REMOVED lines=8> */
.L_x_81:
[----:B------:R-:W2:Y:S02]  /*46d0*/  LDG.E.U16 R0, desc[UR36][R2.64] ;  /* 0x0000002402007981 */ /* 0x000ea4000c1e1500 */
[----:B--2---:R-:W-:Y:S01]  /*46e0*/  HADD2.F32 R0, -RZ, R0.H0_H0 ;  /* 0x20000000ff007230 */ /* 0x004fe20000004100 */
[----:B------:R-:W-:Y:S06]  /*46f0*/  BRA `(.L_x_77) ;  /* 0x0000000800dc7947 */ /* 0x000fec0003800000 */
.L_x_80:
        /* <DEDUP_REMOVED lines=8> */
.L_x_83:
[----:B------:R-:W2:Y:S02]  /*4780*/  LDG.E.U16 R0, desc[UR36][R2.64] ;  /* 0x0000002402007981 */ /* 0x000ea4000c1e1500 */
[----:B--2---:R-:W-:Y:S01]  /*4790*/  HADD2.F32 R0, -RZ, R0.H0_H0 ;  /* 0x20000000ff007230 */ /* 0x004fe20000004100 */
[----:B------:R-:W-:Y:S06]  /*47a0*/  BRA `(.L_x_77) ;  /* 0x0000000800b07947 */ /* 0x000fec0003800000 */
.L_x_82:
        /* <DEDUP_REMOVED lines=11> */
.L_x_72:
        /* <DEDUP_REMOVED lines=12> */
.L_x_86:
        /* <DEDUP_REMOVED lines=11> */
.L_x_85:
        /* <DEDUP_REMOVED lines=25> */
.L_x_88:
[----:B------:R-:W2:Y:S02]  /*4b60*/  LDG.E.U8 R2, desc[UR36][R2.64] ;  /* 0x0000002402027981 */ /* 0x000ea4000c1e1100 */
[C---:B--2---:R-:W-:Y:S02]  /*4b70*/  IMAD.SHL.U32 R0, R2.reuse, 0x2000000, RZ ;  /* 0x0200000002007824 */ /* 0x044fe400078e00ff */
[----:B------:R-:W-:-:S03]  /*4b80*/  IMAD.SHL.U32 R5, R2, 0x100, RZ ;  /* 0x0000010002057824 */ /* 0x000fc600078e00ff */
[----:B------:R-:W-:-:S13]  /*4b90*/  ISETP.GE.U32.AND P0, PT, R0, 0x8000000, PT ;  /* 0x080000000000780c */ /* 0x000fda0003f06070 */
[C---:B------:R-:W-:Y:S02]  /*4ba0*/  @!P0 LOP3.LUT R4, R5.reuse, 0x7f00, RZ, 0xc0, !PT ;  /* 0x00007f0005048812 */ /* 0x040fe400078ec0ff */
[----:B------:R-:W-:Y:S02]  /*4bb0*/  @P0 LEA.HI R0, R0, 0x70000000, RZ, 0x1c ;  /* 0x7000000000000811 */ /* 0x000fe400078fe0ff */
[----:B------:R-:W-:Y:S02]  /*4bc0*/  @!P0 LOP3.LUT R4, R4, 0x3f000000, RZ, 0xfc, !PT ;  /* 0x3f00000004048812 */ /* 0x000fe400078efcff */
[----:B------:R-:W-:Y:S01]  /*4bd0*/  PRMT R5, R5, 0x9910, RZ ;  /* 0x0000991005057816 */ /* 0x000fe200000000ff */
[----:B------:R-:W-:Y:S02]  /*4be0*/  @P0 FMUL.FTZ R0, R0, 1.9259299443872358531e-34 ;  /* 0x0780000000000820 */ /* 0x000fe40000410000 */
[----:B------:R-:W-:-:S05]  /*4bf0*/  @!P0 FADD.FTZ R0, R4, -0.5 ;  /* 0xbf00000004008421 */ /* 0x000fca0000010000 */
[----:B------:R-:W-:Y:S01]  /*4c00*/  LOP3.LUT R0, R0, 0x80000000, R5, 0xf8, !PT ;  /* 0x8000000000007812 */ /* 0x000fe200078ef805 */
[----:B------:R-:W-:Y:S06]  /*4c10*/  BRA `(.L_x_77) ;  /* 0x0000000400947947 */ /* 0x000fec0003800000 */
.L_x_87:
[----:B------:R-:W2:Y:S02]  /*4c20*/  LDG.E.U16 R0, desc[UR36][R2.64] ;  /* 0x0000002402007981 */ /* 0x000ea4000c1e1500 */
[----:B--2---:R-:W-:Y:S01]  /*4c30*/  SHF.L.U32 R0, R0, 0x10, RZ ;  /* 0x0000001000007819 */ /* 0x004fe200000006ff */
[----:B------:R-:W-:Y:S06]  /*4c40*/  BRA `(.L_x_77) ;  /* 0x0000000400887947 */ /* 0x000fec0003800000 */
.L_x_84:
        /* <DEDUP_REMOVED lines=11> */
.L_x_91:
        /* <DEDUP_REMOVED lines=20> */
.L_x_93:
[----:B------:R-:W-:Y:S05]  /*4e40*/  BSYNC.RECONVERGENT B0 ;  /* 0x0000000000007941 */ /* 0x000fea0003800200 */
.L_x_92:
[----:B------:R-:W-:Y:S01]  /*4e50*/  IMAD.SHL.U32 R0, R0, 0x100000, RZ ;  /* 0x0010000000007824 */ /* 0x000fe200078e00ff */
[----:B------:R-:W-:-:S04]  /*4e60*/  LEA R2, R2, 0x3b800000, 0x17 ;  /* 0x3b80000002027811 */ /* 0x000fc800078eb8ff */
[----:B------:R-:W-:Y:S01]  /*4e70*/  LOP3.LUT R0, R2, R0, R7, 0xfe, !PT ;  /* 0x0000000002007212 */ /* 0x000fe200078efe07 */
[----:B------:R-:W-:Y:S06]  /*4e80*/  BRA `(.L_x_77) ;  /* 0x0000000000f87947 */ /* 0x000fec0003800000 */
.L_x_90:
        /* <DEDUP_REMOVED lines=20> */
.L_x_95:
[----:B------:R-:W-:Y:S05]  /*4fd0*/  BSYNC.RECONVERGENT B0 ;  /* 0x0000000000007941 */ /* 0x000fea0003800200 */
.L_x_94:
[----:B------:R-:W-:Y:S01]  /*4fe0*/  IMAD.SHL.U32 R0, R0, 0x200000, RZ ;  /* 0x0020000000007824 */ /* 0x000fe200078e00ff */
[----:B------:R-:W-:-:S04]  /*4ff0*/  LEA R2, R2, 0x37800000, 0x17 ;  /* 0x3780000002027811 */ /* 0x000fc800078eb8ff */
[----:B------:R-:W-:Y:S01]  /*5000*/  LOP3.LUT R0, R2, R0, R7, 0xfe, !PT ;  /* 0x0000000002007212 */ /* 0x000fe200078efe07 */
[----:B------:R-:W-:Y:S06]  /*5010*/  BRA `(.L_x_77) ;  /* 0x0000000000947947 */ /* 0x000fec0003800000 */
.L_x_89:
        /* <DEDUP_REMOVED lines=8> */
[----:B--2---:R-:W-:-:S13]  /*50a0*/  ISETP.NE.AND P0, PT, R2, RZ, PT ;  /* 0x000000ff0200720c */ /* 0x004fda0003f05270 */
[----:B------:R-:W-:Y:S05]  /*50b0*/  @!P0 BRA `(.L_x_77) ;  /* 0x00000000006c8947 */ /* 0x000fea0003800000 */
[----:B------:R-:W-:-:S13]  /*50c0*/  ISETP.NE.AND P0, PT, R2, 0xff, PT ;  /* 0x000000ff0200780c */ /* 0x000fda0003f05270 */
[----:B------:R-:W-:Y:S01]  /*50d0*/  @!P0 MOV R0, 0x7f800001 ;  /* 0x7f80000100008802 */ /* 0x000fe20000000f00 */
[----:B------:R-:W-:Y:S01]  /*50e0*/  @P0 IMAD.SHL.U32 R0, R2, 0x800000, RZ ;  /* 0x0080000002000824 */ /* 0x000fe200078e00ff */
[----:B------:R-:W-:Y:S06]  /*50f0*/  BRA `(.L_x_77) ;  /* 0x00000000005c7947 */ /* 0x000fec0003800000 */
.L_x_76:
        /* <DEDUP_REMOVED lines=16> */
.L_x_98:
[----:B------:R-:W-:Y:S01]  /*5200*/  IMAD.MOV.U32 R0, RZ, RZ, RZ ;  /* 0x000000ffff007224 */ /* 0x000fe200078e00ff */
[----:B------:R-:W-:Y:S06]  /*5210*/  BRA `(.L_x_77) ;  /* 0x0000000000147947 */ /* 0x000fec0003800000 */
.L_x_97:
[----:B------:R-:W2:Y:S02]  /*5220*/  LDG.E.64 R2, desc[UR36][R2.64] ;  /* 0x0000002402027981 */ /* 0x000ea4000c1e1b00 */
[----:B--2---:R0:W1:Y:S02]  /*5230*/  I2F.U64 R0, R2 ;  /* 0x0000000200007312 */ /* 0x0040640000301000 */
[----:B01----:R-:W-:Y:S05]  /*5240*/  BRA `(.L_x_77) ;  /* 0x0000000000087947 */ /* 0x003fea0003800000 */
.L_x_96:
[----:B------:R-:W2:Y:S02]  /*5250*/  LDG.E R0, desc[UR36][R2.64] ;  /* 0x0000002402007981 */ /* 0x000ea4000c1e1900 */
[----:B--2---:R-:W-:-:S07]  /*5260*/  I2FP.F32.U32 R0, R0 ;  /* 0x0000000000007245 */ /* 0x004fce0000201000 */
.L_x_77:
[----:B------:R-:W-:Y:S05]  /*5270*/  BSYNC.RECONVERGENT B6 ;  /* 0x0000000000067941 */ /* 0x000fea0003800200 */
.L_x_71:
[----:B------:R-:W2:Y:S01]  /*5280*/  LDCU UR5, c[0x0][0x590] ;  /* 0x0000b200ff0577ac */ /* 0x000ea20008000800 */
[----:B------:R-:W-:Y:S01]  /*5290*/  MOV R4, 0x3f800000 ;  /* 0x3f80000000047802 */ /* 0x000fe20000000f00 */
        /* <DEDUP_REMOVED lines=21> */
.L_x_102:
[----:B------:R-:W0:Y:S02]  /*53f0*/  F2I.S64.TRUNC R4, R4 ;  /* 0x0000000400047311 */ /* 0x000e24000020d900 */
[----:B0-----:R-:W-:-:S05]  /*5400*/  IMAD.MOV.U32 R7, RZ, RZ, R4 ;  /* 0x000000ffff077224 */ /* 0x001fca00078e0004 */
[----:B------:R3:W-:Y:S01]  /*5410*/  STG.E.U8 desc[UR36][R2.64], R7 ;  /* 0x0000000702007986 */ /* 0x0007e2000c101124 */
[----:B------:R-:W-:Y:S05]  /*5420*/  BRA `(.L_x_104) ;  /* 0x0000000c00287947 */ /* 0x000fea0003800000 */
.L_x_101:
        /* <DEDUP_REMOVED lines=9> */
.L_x_106:
[----:B------:R-:W0:Y:S02]  /*54c0*/  F2I.FTZ.TRUNC.NTZ R5, R4 ;  /* 0x0000000400057305 */ /* 0x000e24000021f100 */
[----:B0-----:R2:W-:Y:S01]  /*54d0*/  STG.E desc[UR36][R2.64], R5 ;  /* 0x0000000502007986 */ /* 0x0015e2000c101924 */
[----:B------:R-:W-:Y:S05]  /*54e0*/  BRA `(.L_x_104) ;  /* 0x0000000800f87947 */ /* 0x000fea0003800000 */
.L_x_105:
[----:B------:R-:W0:Y:S02]  /*54f0*/  F2I.FTZ.TRUNC.NTZ R5, R4 ;  /* 0x0000000400057305 */ /* 0x000e24000021f100 */
[----:B0-----:R0:W-:Y:S01]  /*5500*/  STG.E.U16 desc[UR36][R2.64], R5 ;  /* 0x0000000502007986 */ /* 0x0011e2000c101524 */
[----:B------:R-:W-:Y:S05]  /*5510*/  BRA `(.L_x_104) ;  /* 0x0000000800ec7947 */ /* 0x000fea0003800000 */
.L_x_100:
        /* <DEDUP_REMOVED lines=8> */
.L_x_108:
[----:B------:R-:W-:-:S05]  /*55a0*/  F2FP.F16.F32.PACK_AB R4, RZ, R4 ;  /* 0x00000004ff04723e */ /* 0x000fca00000000ff */
[----:B------:R0:W-:Y:S01]  /*55b0*/  STG.E.U16 desc[UR36][R2.64], R4 ;  /* 0x0000000402007986 */ /* 0x0001e2000c101524 */
[----:B------:R-:W-:Y:S05]  /*55c0*/  BRA `(.L_x_104) ;  /* 0x0000000800c07947 */ /* 0x000fea0003800000 */
.L_x_107:
[----:B------:R-:W-:-:S09]  /*55d0*/  UISETP.NE.AND UP0, UPT, UR4, 0x7, UPT ;  /* 0x000000070400788c */ /* 0x000fd2000bf05270 */
[----:B------:R-:W-:Y:S05]  /*55e0*/  BRA.U !UP0, `(.L_x_109) ;  /* 0x00000001082c7547 */ /* 0x000fea000b800000 */
[----:B------:R-:W-:-:S09]  /*55f0*/  UISETP.NE.AND UP0, UPT, UR4, 0x8, UPT ;  /* 0x000000080400788c */ /* 0x000fd2000bf05270 */
[----:B------:R-:W-:Y:S05]  /*5600*/  BRA.U !UP0, `(.L_x_110) ;  /* 0x0000000108147547 */ /* 0x000fea000b800000 */
[----:B------:R-:W-:-:S09]  /*5610*/  UISETP.NE.AND UP0, UPT, UR4, 0x9, UPT ;  /* 0x000000090400788c */ /* 0x000fd2000bf05270 */
[----:B------:R-:W-:Y:S05]  /*5620*/  BRA.U UP0, `(.L_x_103) ;  /* 0x0000000500d07547 */ /* 0x000fea000b800000 */
[----:B------:R-:W-:-:S05]  /*5630*/  HFMA2 R5, -RZ, RZ, 0, 0 ;  /* 0x00000000ff057431 */ /* 0x000fca00000001ff */
[----:B------:R0:W-:Y:S01]  /*5640*/  STG.E.64 desc[UR36][R2.64], R4 ;  /* 0x0000000402007986 */ /* 0x0001e2000c101b24 */
[----:B------:R-:W-:Y:S05]  /*5650*/  BRA `(.L_x_104) ;  /* 0x00000008009c7947 */ /* 0x000fea0003800000 */
.L_x_110:
[----:B------:R-:W-:-:S04]  /*5660*/  F2FP.F16.F32.PACK_AB R5, RZ, R4 ;  /* 0x00000004ff05723e */ /* 0x000fc800000000ff */
[----:B------:R-:W-:-:S05]  /*5670*/  PRMT R5, R5, 0x5410, RZ ;  /* 0x0000541005057816 */ /* 0x000fca00000000ff */
[----:B------:R0:W-:Y:S01]  /*5680*/  STG.E desc[UR36][R2.64], R5 ;  /* 0x0000000502007986 */ /* 0x0001e2000c101924 */
[----:B------:R-:W-:Y:S05]  /*5690*/  BRA `(.L_x_104) ;  /* 0x00000008008c7947 */ /* 0x000fea0003800000 */
.L_x_109:
[----:B------:R-:W-:-:S06]  /*56a0*/  FMUL.FTZ R4, R4, 1 ;  /* 0x3f80000004047820 */ /* 0x000fcc0000410000 */
[----:B------:R-:W0:Y:S02]  /*56b0*/  F2F.F64.F32 R4, R4 ;  /* 0x0000000400047310 */ /* 0x000e240000201800 */
[----:B0-----:R0:W-:Y:S01]  /*56c0*/  STG.E.64 desc[UR36][R2.64], R4 ;  /* 0x0000000402007986 */ /* 0x0011e2000c101b24 */
[----:B------:R-:W-:Y:S05]  /*56d0*/  BRA `(.L_x_104) ;  /* 0x00000008007c7947 */ /* 0x000fea0003800000 */
.L_x_99:
[----:B------:R-:W-:-:S09]  /*56e0*/  UISETP.GT.AND UP0, UPT, UR4, 0x18, UPT ;  /* 0x000000180400788c */ /* 0x000fd2000bf04270 */
[----:B------:R-:W-:Y:S05]  /*56f0*/  BRA.U !UP0, `(.L_x_111) ;  /* 0x0000000508487547 */ /* 0x000fea000b800000 */
        /* <DEDUP_REMOVED lines=11> */
.L_x_114:
[----:B------:R-:W-:Y:S01]  /*57b0*/  LOP3.LUT R6, R4, 0x7fffffff, RZ, 0xc0, !PT ;  /* 0x7fffffff04067812 */ /* 0x000fe200078ec0ff */
[----:B------:R-:W-:Y:S01]  /*57c0*/  BSSY.RECONVERGENT B0, `(.L_x_115) ;  /* 0x0000012000007945 */ /* 0x000fe20003800200 */
[----:B------:R-:W-:Y:S02]  /*57d0*/  IMAD.MOV.U32 R0, RZ, RZ, 0x80 ;  /* 0x00000080ff007424 */ /* 0x000fe400078e00ff */
[----:B------:R-:W-:-:S13]  /*57e0*/  ISETP.GT.U32.AND P0, PT, R6, 0x437fffff, PT ;  /* 0x437fffff0600780c */ /* 0x000fda0003f04070 */
[----:B------:R-:W-:Y:S05]  /*57f0*/  @P0 BRA `(.L_x_116) ;  /* 0x0000000000380947 */ /* 0x000fea0003800000 */
[----:B------:R-:W-:-:S13]  /*5800*/  ISETP.GE.U32.AND P0, PT, R6, 0x3c000000, PT ;  /* 0x3c0000000600780c */ /* 0x000fda0003f06070 */
[----:B------:R-:W-:-:S04]  /*5810*/  @P0 SHF.R.U32.HI R0, RZ, 0x14, R4 ;  /* 0x00000014ff000819 */ /* 0x000fc80000011604 */
[----:B------:R-:W-:-:S04]  /*5820*/  @P0 LOP3.LUT R5, R0, 0x1, RZ, 0xc0, !PT ;  /* 0x0000000100050812 */ /* 0x000fc800078ec0ff */
[----:B------:R-:W-:-:S04]  /*5830*/  @P0 IADD3 R5, PT, PT, R4, 0x487ffff, R5 ;  /* 0x0487ffff04050810 */ /* 0x000fc80007ffe005 */
[----:B------:R-:W-:-:S04]  /*5840*/  @P0 SHF.R.U32.HI R5, RZ, 0x14, R5 ;  /* 0x00000014ff050819 */ /* 0x000fc80000011605 */
[----:B------:R-:W-:Y:S01]  /*5850*/  @P0 LOP3.LUT R5, R5, 0xff, RZ, 0xc0, !PT ;  /* 0x000000ff05050812 */ /* 0x000fe200078ec0ff */
[----:B------:R-:W-:Y:S06]  /*5860*/  @P0 BRA `(.L_x_117) ;  /* 0x0000000000100947 */ /* 0x000fec0003800000 */
[----:B------:R-:W-:-:S05]  /*5870*/  FADD.FTZ R0, R6, 8192 ;  /* 0x4600000006007421 */ /* 0x000fca0000010000 */
[----:B------:R-:W-:Y:S02]  /*5880*/  LOP3.LUT P0, R5, R0, 0xff, RZ, 0xc0, !PT ;  /* 0x000000ff00057812 */ /* 0x000fe4000780c0ff */
[----:B------:R-:W-:-:S11]  /*5890*/  PRMT R0, RZ, 0x7610, R0 ;  /* 0x00007610ff007816 */ /* 0x000fd60000000000 */
[----:B------:R-:W-:Y:S05]  /*58a0*/  @!P0 BRA `(.L_x_116) ;  /* 0x00000000000c8947 */ /* 0x000fea0003800000 */
.L_x_117:
[----:B------:R-:W-:-:S04]  /*58b0*/  SHF.R.U32.HI R4, RZ, 0x18, R4 ;  /* 0x00000018ff047819 */ /* 0x000fc80000011604 */
[----:B------:R-:W-:-:S04]  /*58c0*/  LOP3.LUT R4, R5, 0x80, R4, 0xf8, !PT ;  /* 0x0000008005047812 */ /* 0x000fc800078ef804 */
[----:B------:R-:W-:-:S07]  /*58d0*/  PRMT R0, R4, 0x7610, R0 ;  /* 0x0000761004007816 */ /* 0x000fce0000000000 */
.L_x_116:
[----:B------:R-:W-:Y:S05]  /*58e0*/  BSYNC.RECONVERGENT B0 ;  /* 0x0000000000007941 */ /* 0x000fea0003800200 */
.L_x_115:
[----:B------:R0:W-:Y:S01]  /*58f0*/  STG.E.U8 desc[UR36][R2.64], R0 ;  /* 0x0000000002007986 */ /* 0x0001e2000c101124 */
[----:B------:R-:W-:Y:S05]  /*5900*/  BRA `(.L_x_104) ;  /* 0x0000000400f07947 */ /* 0x000fea0003800000 */
.L_x_113:
        /* <DEDUP_REMOVED lines=16> */
.L_x_120:
[----:B------:R-:W-:-:S04]  /*5a10*/  SHF.R.U32.HI R4, RZ, 0x18, R4 ;  /* 0x00000018ff047819 */ /* 0x000fc80000011604 */
[----:B------:R-:W-:-:S04]  /*5a20*/  LOP3.LUT R5, R5, 0x80, R4, 0xf8, !PT ;  /* 0x0000008005057812 */ /* 0x000fc800078ef804 */
[----:B------:R-:W-:-:S07]  /*5a30*/  PRMT R0, R5, 0x7610, R0 ;  /* 0x0000761005007816 */ /* 0x000fce0000000000 */
.L_x_119:
[----:B------:R-:W-:Y:S05]  /*5a40*/  BSYNC.RECONVERGENT B0 ;  /* 0x0000000000007941 */ /* 0x000fea0003800200 */
.L_x_118:
[----:B------:R0:W-:Y:S01]  /*5a50*/  STG.E.U8 desc[UR36][R2.64], R0 ;  /* 0x0000000002007986 */ /* 0x0001e2000c101124 */
[----:B------:R-:W-:Y:S05]  /*5a60*/  BRA `(.L_x_104) ;  /* 0x0000000400987947 */ /* 0x000fea0003800000 */
.L_x_112:
[----:B------:R-:W-:-:S09]  /*5a70*/  UISETP.NE.AND UP0, UPT, UR4, 0x1c, UPT ;  /* 0x0000001c0400788c */ /* 0x000fd2000bf05270 */
[----:B------:R-:W-:Y:S05]  /*5a80*/  BRA.U !UP0, `(.L_x_121) ;  /* 0x0000000108587547 */ /* 0x000fea000b800000 */
[----:B------:R-:W-:-:S09]  /*5a90*/  UISETP.NE.AND UP0, UPT, UR4, 0x1d, UPT ;  /* 0x0000001d0400788c */ /* 0x000fd2000bf05270 */
[----:B------:R-:W-:Y:S05]  /*5aa0*/  BRA.U !UP0, `(.L_x_122) ;  /* 0x0000000108447547 */ /* 0x000fea000b800000 */
[----:B------:R-:W-:-:S09]  /*5ab0*/  UISETP.NE.AND UP0, UPT, UR4, 0x2c, UPT ;  /* 0x0000002c0400788c */ /* 0x000fd2000bf05270 */
[----:B------:R-:W-:Y:S05]  /*5ac0*/  BRA.U UP0, `(.L_x_103) ;  /* 0x0000000100a87547 */ /* 0x000fea000b800000 */
[----:B------:R-:W-:-:S04]  /*5ad0*/  SHF.R.U32.HI R6, RZ, 0x17, R4 ;  /* 0x00000017ff067819 */ /* 0x000fc80000011604 */
[----:B------:R-:W-:-:S04]  /*5ae0*/  LOP3.LUT R5, R6, 0xff, RZ, 0xc0, !PT ;  /* 0x000000ff06057812 */ /* 0x000fc800078ec0ff */
[----:B------:R-:W-:-:S13]  /*5af0*/  ISETP.NE.AND P1, PT, R5, 0xff, PT ;  /* 0x000000ff0500780c */ /* 0x000fda0003f25270 */
[--C-:B------:R-:W-:Y:S02]  /*5b00*/  @P1 SHF.R.U32.HI R0, RZ, 0x16, R4.reuse ;  /* 0x00000016ff001819 */ /* 0x100fe40000011604 */
[----:B------:R-:W-:Y:S01]  /*5b10*/  @P1 LOP3.LUT P0, RZ, R5, 0x3fffff, R4, 0xf8, !PT ;  /* 0x003fffff05ff1812 */ /* 0x000fe2000780f804 */
[----:B------:R-:W-:Y:S01]  /*5b20*/  HFMA2 R5, -RZ, RZ, 0, 1.5199184417724609375e-05 ;  /* 0x000000ffff057431 */ /* 0x000fe200000001ff */
[----:B------:R-:W-:-:S04]  /*5b30*/  @P1 LOP3.LUT R0, R0, 0x1, RZ, 0xc0, !PT ;  /* 0x0000000100001812 */ /* 0x000fc800078ec0ff */
[----:B------:R-:W-:Y:S01]  /*5b40*/  @P1 ISETP.EQ.U32.AND P2, PT, R0, 0x1, P0 ;  /* 0x000000010000180c */ /* 0x000fe20000742070 */
[----:B------:R-:W-:Y:S01]  /*5b50*/  @P1 VIADD R0, R6, 0x1 ;  /* 0x0000000106001836 */ /* 0x000fe20000000000 */
[----:B------:R-:W-:Y:S02]  /*5b60*/  PLOP3.LUT P0, PT, PT, PT, PT, 0x80, 0x8 ;  /* 0x000000000008781c */ /* 0x000fe40003f0f070 */
[----:B------:R-:W-:-:S13]  /*5b70*/  @P1 PLOP3.LUT P0, PT, P2, PT, PT, 0x80, 0x8 ;  /* 0x000000000008181c */ /* 0x000fda000170f070 */
[----:B------:R-:W-:-:S05]  /*5b80*/  @!P0 IMAD.MOV R0, RZ, RZ, R6 ;  /* 0x000000ffff008224 */ /* 0x000fca00078e0206 */
[----:B------:R-:W-:-:S05]  /*5b90*/  @P1 MOV R5, R0 ;  /* 0x0000000000051202 */ /* 0x000fca0000000f00 */
[----:B------:R0:W-:Y:S01]  /*5ba0*/  STG.E.U8 desc[UR36][R2.64], R5 ;  /* 0x0000000502007986 */ /* 0x0001e2000c101124 */
[----:B------:R-:W-:Y:S05]  /*5bb0*/  BRA `(.L_x_104) ;  /* 0x0000000400447947 */ /* 0x000fea0003800000 */
.L_x_122:
[----:B------:R-:W0:Y:S02]  /*5bc0*/  F2I.U64.TRUNC R4, R4 ;  /* 0x0000000400047311 */ /* 0x000e24000020d800 */
[----:B0-----:R0:W-:Y:S01]  /*5bd0*/  STG.E.64 desc[UR36][R2.64], R4 ;  /* 0x0000000402007986 */ /* 0x0011e2000c101b24 */
[----:B------:R-:W-:Y:S05]  /*5be0*/  BRA `(.L_x_104) ;  /* 0x0000000400387947 */ /* 0x000fea0003800000 */
.L_x_121:
[----:B------:R-:W0:Y:S02]  /*5bf0*/  F2I.FTZ.U32.TRUNC.NTZ R5, R4 ;  /* 0x0000000400057305 */ /* 0x000e24000021f000 */
[----:B0-----:R0:W-:Y:S01]  /*5c00*/  STG.E desc[UR36][R2.64], R5 ;  /* 0x0000000502007986 */ /* 0x0011e2000c101924 */
[----:B------:R-:W-:Y:S05]  /*5c10*/  BRA `(.L_x_104) ;  /* 0x00000004002c7947 */ /* 0x000fea0003800000 */
.L_x_111:
        /* <DEDUP_REMOVED lines=10> */
.L_x_124:
[----:B------:R-:W-:Y:S01]  /*5cc0*/  FMUL.FTZ R4, R4, 1 ;  /* 0x3f80000004047820 */ /* 0x000fe20000410000 */
[----:B------:R-:W-:-:S05]  /*5cd0*/  CS2R R6, SRZ ;  /* 0x0000000000067805 */ /* 0x000fca000001ff00 */
[----:B------:R-:W0:Y:S02]  /*5ce0*/  F2F.F64.F32 R4, R4 ;  /* 0x0000000400047310 */ /* 0x000e240000201800 */
[----:B0-----:R0:W-:Y:S01]  /*5cf0*/  STG.E.128 desc[UR36][R2.64], R4 ;  /* 0x0000000402007986 */ /* 0x0011e2000c101d24 */
[----:B------:R-:W-:Y:S05]  /*5d00*/  BRA `(.L_x_104) ;  /* 0x0000000000f07947 */ /* 0x000fea0003800000 */
.L_x_123:
[----:B------:R-:W-:-:S09]  /*5d10*/  UISETP.NE.AND UP0, UPT, UR4, 0xf, UPT ;  /* 0x0000000f0400788c */ /* 0x000fd2000bf05270 */
[----:B------:R-:W-:Y:S05]  /*5d20*/  BRA.U !UP0, `(.L_x_125) ;  /* 0x0000000108e07547 */ /* 0x000fea000b800000 */
[----:B------:R-:W-:-:S09]  /*5d30*/  UISETP.NE.AND UP0, UPT, UR4, 0x17, UPT ;  /* 0x000000170400788c */ /* 0x000fd2000bf05270 */
[----:B------:R-:W-:Y:S05]  /*5d40*/  BRA.U !UP0, `(.L_x_126) ;  /* 0x00000001088c7547 */ /* 0x000fea000b800000 */
[----:B------:R-:W-:-:S09]  /*5d50*/  UISETP.NE.AND UP0, UPT, UR4, 0x18, UPT ;  /* 0x000000180400788c */ /* 0x000fd2000bf05270 */
[----:B------:R-:W-:Y:S05]  /*5d60*/  BRA.U !UP0, `(.L_x_127) ;  /* 0x0000000108447547 */ /* 0x000fea000b800000 */
.L_x_103:
[----:B------:R-:W-:Y:S01]  /*5d70*/  MOV R0, 0x0 ;  /* 0x0000000000007802 */ /* 0x000fe20000000f00 */
[----:B------:R-:W0:Y:S01]  /*5d80*/  LDCU.64 UR4, c[0x4][0x108] ;  /* 0x01002100ff0477ac */ /* 0x000e220008000a00 */
[----:B------:R-:W-:Y:S02]  /*5d90*/  HFMA2 R13, -RZ, RZ, 0, 0 ;  /* 0x00000000ff0d7431 */ /* 0x000fe400000001ff */
[----:B------:R-:W-:Y:S01]  /*5da0*/  IMAD.MOV.U32 R8, RZ, RZ, 0x65 ;  /* 0x00000065ff087424 */ /* 0x000fe200078e00ff */
[----:B------:R1:W2:Y:S01]  /*5db0*/  LDC.64 R2, c[0x4][R0] ;  /* 0x0100000000027b82 */ /* 0x0002a20000000a00 */
[----:B------:R-:W3:Y:S01]  /*5dc0*/  LDCU.64 UR6, c[0x4][0x110] ;  /* 0x01002200ff0677ac */ /* 0x000ee20008000a00 */
[----:B------:R-:W-:Y:S01]  /*5dd0*/  IMAD.MOV.U32 R12, RZ, RZ, 0x1 ;  /* 0x00000001ff0c7424 */ /* 0x000fe200078e00ff */
[----:B------:R-:W4:Y:S01]  /*5de0*/  LDCU.64 UR8, c[0x4][0x20] ;  /* 0x01000400ff0877ac */ /* 0x000f220008000a00 */
[----:B0-----:R-:W-:Y:S02]  /*5df0*/  IMAD.U32 R4, RZ, RZ, UR4 ;  /* 0x00000004ff047e24 */ /* 0x001fe4000f8e00ff */
[----:B------:R-:W-:Y:S01]  /*5e00*/  IMAD.U32 R5, RZ, RZ, UR5 ;  /* 0x00000005ff057e24 */ /* 0x000fe2000f8e00ff */
[----:B---3--:R-:W-:Y:S01]  /*5e10*/  MOV R6, UR6 ;  /* 0x0000000600067c02 */ /* 0x008fe20008000f00 */
[----:B------:R-:W-:-:S02]  /*5e20*/  IMAD.U32 R7, RZ, RZ, UR7 ;  /* 0x00000007ff077e24 */ /* 0x000fc4000f8e00ff */
[----:B----4-:R-:W-:Y:S01]  /*5e30*/  IMAD.U32 R10, RZ, RZ, UR8 ;  /* 0x00000008ff0a7e24 */ /* 0x010fe2000f8e00ff */
[----:B-1----:R-:W-:-:S07]  /*5e40*/  MOV R11, UR9 ;  /* 0x00000009000b7c02 */ /* 0x002fce0008000f00 */
[----:B------:R-:W-:-:S07]  /*5e50*/  LEPC R20, `(.L_x_128) ;  /* 0x000000001014794e */ /* 0x000fce0000000000 */
[----:B--2---:R-:W-:Y:S05]  /*5e60*/  CALL.ABS.NOINC R2 ;  /* 0x0000000002007343 */ /* 0x004fea0003c00000 */
.L_x_128:
[----:B------:R-:W-:Y:S05]  /*5e70*/  BRA `(.L_x_104) ;  /* 0x0000000000947947 */ /* 0x000fea0003800000 */
.L_x_127:
[----:B------:R-:W-:Y:S01]  /*5e80*/  LOP3.LUT R6, R4, 0x7fffffff, RZ, 0xc0, !PT ;  /* 0x7fffffff04067812 */ /* 0x000fe200078ec0ff */
[----:B------:R-:W-:Y:S01]  /*5e90*/  BSSY.RECONVERGENT B0, `(.L_x_129) ;  /* 0x000000b000007945 */ /* 0x000fe20003800200 */
[----:B------:R-:W-:Y:S01]  /*5ea0*/  SHF.R.U32.HI R7, RZ, 0x18, R4 ;  /* 0x00000018ff077819 */ /* 0x000fe20000011604 */
[----:B------:R-:W-:Y:S01]  /*5eb0*/  IMAD.MOV.U32 R0, RZ, RZ, 0x7f ;  /* 0x0000007fff007424 */ /* 0x000fe200078e00ff */
[----:B------:R-:W-:-:S13]  /*5ec0*/  ISETP.GT.U32.AND P0, PT, R6, 0x43efffff, PT ;  /* 0x43efffff0600780c */ /* 0x000fda0003f04070 */
[----:B------:R-:W-:Y:S05]  /*5ed0*/  @P0 BRA `(.L_x_130) ;  /* 0x0000000000180947 */ /* 0x000fea0003800000 */
[----:B------:R-:W-:-:S13]  /*5ee0*/  ISETP.GE.U32.AND P0, PT, R6, 0x3c800000, PT ;  /* 0x3c8000000600780c */ /* 0x000fda0003f06070 */
[----:B------:R-:W-:-:S04]  /*5ef0*/  @P0 SHF.R.U32.HI R0, RZ, 0x14, R4 ;  /* 0x00000014ff000819 */ /* 0x000fc80000011604 */
[----:B------:R-:W-:-:S04]  /*5f00*/  @P0 LOP3.LUT R5, R0, 0x1, RZ, 0xc0, !PT ;  /* 0x0000000100050812 */ /* 0x000fc800078ec0ff */
[----:B------:R-:W-:-:S04]  /*5f10*/  @P0 IADD3 R0, PT, PT, R4, 0x407ffff, R5 ;  /* 0x0407ffff04000810 */ /* 0x000fc80007ffe005 */
[----:B------:R-:W-:Y:S01]  /*5f20*/  @P0 SHF.R.U32.HI R0, RZ, 0x14, R0 ;  /* 0x00000014ff000819 */ /* 0x000fe20000011600 */
[----:B------:R-:W-:-:S07]  /*5f30*/  @!P0 FADD.FTZ R0, R6, 16384 ;  /* 0x4680000006008421 */ /* 0x000fce0000010000 */
.L_x_130:
[----:B------:R-:W-:Y:S05]  /*5f40*/  BSYNC.RECONVERGENT B0 ;  /* 0x0000000000007941 */ /* 0x000fea0003800200 */
.L_x_129:
[----:B------:R-:W-:-:S05]  /*5f50*/  LOP3.LUT R5, R0, 0x80, R7, 0xf8, !PT ;  /* 0x0000008000057812 */ /* 0x000fca00078ef807 */
[----:B------:R0:W-:Y:S01]  /*5f60*/  STG.E.U8 desc[UR36][R2.64], R5 ;  /* 0x0000000502007986 */ /* 0x0001e2000c101124 */
[----:B------:R-:W-:Y:S05]  /*5f70*/  BRA `(.L_x_104) ;  /* 0x0000000000547947 */ /* 0x000fea0003800000 */
.L_x_126:
[----:B------:R-:W-:Y:S01]  /*5f80*/  LOP3.LUT R6, R4, 0x7fffffff, RZ, 0xc0, !PT ;  /* 0x7fffffff04067812 */ /* 0x000fe200078ec0ff */
[----:B------:R-:W-:Y:S03]  /*5f90*/  BSSY.RECONVERGENT B0, `(.L_x_131) ;  /* 0x000000d000007945 */ /* 0x000fe60003800200 */
[----:B------:R-:W-:-:S13]  /*5fa0*/  ISETP.GT.U32.AND P0, PT, R6, 0x477fffff, PT ;  /* 0x477fffff0600780c */ /* 0x000fda0003f04070 */
[----:B------:R-:W-:Y:S05]  /*5fb0*/  @P0 BRA `(.L_x_132) ;  /* 0x00000000001c0947 */ /* 0x000fea0003800000 */
[----:B------:R-:W-:-:S13]  /*5fc0*/  ISETP.GE.U32.AND P0, PT, R6, 0x38800000, PT ;  /* 0x388000000600780c */ /* 0x000fda0003f06070 */
[----:B------:R-:W-:-:S04]  /*5fd0*/  @P0 SHF.R.U32.HI R0, RZ, 0x15, R4 ;  /* 0x00000015ff000819 */ /* 0x000fc80000011604 */
[----:B------:R-:W-:-:S04]  /*5fe0*/  @P0 LOP3.LUT R5, R0, 0x1, RZ, 0xc0, !PT ;  /* 0x0000000100050812 */ /* 0x000fc800078ec0ff */
[----:B------:R-:W-:-:S04]  /*5ff0*/  @P0 IADD3 R0, PT, PT, R4, 0x80fffff, R5 ;  /* 0x080fffff04000810 */ /* 0x000fc80007ffe005 */
[----:B------:R-:W-:Y:S01]  /*6000*/  @P0 SHF.R.U32.HI R0, RZ, 0x15, R0 ;  /* 0x00000015ff000819 */ /* 0x000fe20000011600 */
[----:B------:R-:W-:Y:S01]  /*6010*/  @!P0 FADD.FTZ R0, R6, 128 ;  /* 0x4300000006008421 */ /* 0x000fe20000010000 */
[----:B------:R-:W-:Y:S06]  /*6020*/  BRA `(.L_x_133) ;  /* 0x00000000000c7947 */ /* 0x000fec0003800000 */
.L_x_132:
[----:B------:R-:W-:Y:S01]  /*6030*/  IMAD.MOV.U32 R0, RZ, RZ, 0x7f ;  /* 0x0000007fff007424 */ /* 0x000fe200078e00ff */
[----:B------:R-:W-:-:S04]  /*6040*/  ISETP.GT.U32.AND P0, PT, R6, 0x7f800000, PT ;  /* 0x7f8000000600780c */ /* 0x000fc80003f04070 */
[----:B------:R-:W-:-:S09]  /*6050*/  SEL R0, R0, 0x7c, P0 ;  /* 0x0000007c00007807 */ /* 0x000fd20000000000 */
.L_x_133:
[----:B------:R-:W-:Y:S05]  /*6060*/  BSYNC.RECONVERGENT B0 ;  /* 0x0000000000007941 */ /* 0x000fea0003800200 */
.L_x_131:
[----:B------:R-:W-:-:S04]  /*6070*/  SHF.R.U32.HI R5, RZ, 0x18, R4 ;  /* 0x00000018ff057819 */ /* 0x000fc80000011604 */
[----:B------:R-:W-:-:S05]  /*6080*/  LOP3.LUT R5, R0, 0x80, R5, 0xf8, !PT ;  /* 0x0000008000057812 */ /* 0x000fca00078ef805 */
[----:B------:R0:W-:Y:S01]  /*6090*/  STG.E.U8 desc[UR36][R2.64], R5 ;  /* 0x0000000502007986 */ /* 0x0001e2000c101124 */
[----:B------:R-:W-:Y:S05]  /*60a0*/  BRA `(.L_x_104) ;  /* 0x0000000000087947 */ /* 0x000fea0003800000 */
.L_x_125:
[----:B------:R-:W-:-:S05]  /*60b0*/  F2FP.BF16.F32.PACK_AB R4, RZ, R4 ;  /* 0x00000004ff04723e */ /* 0x000fca00000010ff */
[----:B------:R0:W-:Y:S02]  /*60c0*/  STG.E.U16 desc[UR36][R2.64], R4 ;  /* 0x0000000402007986 */ /* 0x0001e4000c101524 */
.L_x_104:
[----:B------:R-:W-:-:S07]  /*60d0*/  IADD3 R17, PT, PT, R17, 0x80, RZ ;  /* 0x0000008011117810 */ /* 0x000fce0007ffe0ff */
.L_x_69:
[----:B------:R-:W-:Y:S05]  /*60e0*/  BSYNC.RECONVERGENT B7 ;  /* 0x0000000000077941 */ /* 0x000fea0003800200 */
.L_x_68:
[----:B------:R-:W5:Y:S01]  /*60f0*/  LDCU UR4, c[0x0][0x380] ;  /* 0x00007000ff0477ac */ /* 0x000f620008000800 */
[----:B------:R-:W-:Y:S01]  /*6100*/  BSSY.RECONVERGENT B7, `(.L_x_134) ;  /* 0x00002ff000077945 */ /* 0x000fe20003800200 */
[----:B-----5:R-:W-:-:S13]  /*6110*/  ISETP.GE.AND P0, PT, R17, UR4, PT ;  /* 0x0000000411007c0c */ /* 0x020fda000bf06270 */
[----:B------:R-:W-:Y:S05]  /*6120*/  @P0 BRA `(.L_x_135) ;  /* 0x0000002c00f00947 */ /* 0x000fea0003800000 */
[----:B------:R-:W5:Y:S01]  /*6130*/  LDCU UR4, c[0x0][0x388] ;  /* 0x00007100ff0477ac */ /* 0x000f620008000800 */
[----:B0--34-:R-:W-:Y:S02]  /*6140*/  IMAD.MOV.U32 R0, RZ, RZ, RZ ;  /* 0x000000ffff007224 */ /* 0x019fe400078e00ff */
[----:B------:R-:W-:Y:S01]  /*6150*/  IMAD.MOV.U32 R16, RZ, RZ, RZ ;  /* 0x000000ffff107224 */ /* 0x000fe200078e00ff */
[----:B-----5:R-:W-:-:S09]  /*6160*/  UISETP.NE.AND UP0, UPT, UR4, URZ, UPT ;  /* 0x000000ff0400728c */ /* 0x020fd2000bf05270 */
[----:B------:R-:W-:Y:S05]  /*6170*/  BRA.U !UP0, `(.L_x_136) ;  /* 0x0000001108a87547 */ /* 0x000fea000b800000 */
[----:B------:R-:W1:Y:S01]  /*6180*/  LDCU.64 UR4, c[0x0][0x390] ;  /* 0x00007200ff0477ac */ /* 0x000e620008000a00 */
[----:B------:R-:W-:Y:S01]  /*6190*/  MOV R16, RZ ;  /* 0x000000ff00107202 */ /* 0x000fe20000000f00 */
[----:B------:R-:W0:Y:S01]  /*61a0*/  LDCU UR6, c[0x0][0x38c] ;  /* 0x00007180ff0677ac */ /* 0x000e220008000800 */
[----:B------:R-:W3:Y:S01]  /*61b0*/  LDCU.64 UR8, c[0x0][0x4b8] ;  /* 0x00009700ff0877ac */ /* 0x000ee20008000a00 */
[----:B------:R-:W-:Y:S02]  /*61c0*/  UISETP.NE.AND UP0, UPT, UR40, URZ, UPT ;  /* 0x000000ff2800728c */ /* 0x000fe4000bf05270 */
[----:B-12---:R-:W-:-:S05]  /*61d0*/  IMAD.HI.U32 R2, R17, UR4, R16 ;  /* 0x0000000411027c27 */ /* 0x006fca000f8e0010 */
[----:B------:R-:W-:-:S05]  /*61e0*/  SHF.R.U32.HI R3, RZ, UR5, R2 ;  /* 0x00000005ff037c19 */ /* 0x000fca0008011602 */
[----:B------:R-:W-:-:S04]  /*61f0*/  IMAD.MOV R0, RZ, RZ, -R3 ;  /* 0x000000ffff007224 */ /* 0x000fc800078e0a03 */
[----:B0-----:R-:W-:-:S04]  /*6200*/  IMAD R0, R0, UR6, R17 ;  /* 0x0000000600007c24 */ /* 0x001fc8000f8e0211 */
[C---:B---3--:R-:W-:Y:S02]  /*6210*/  IMAD R16, R0.reuse, UR8, RZ ;  /* 0x0000000800107c24 */ /* 0x048fe4000f8e02ff */
        /* <DEDUP_REMOVED lines=288> */
.L_x_136:
[----:B------:R-:W1:Y:S01]  /*7420*/  LDCU.64 UR6, c[0x0][0x588] ;  /* 0x0000b100ff0677ac */ /* 0x000e620008000a00 */
[----:B------:R-:W-:Y:S01]  /*7430*/  BSSY.RECONVERGENT B6, `(.L_x_137) ;  /* 0x00000e5000067945 */ /* 0x000fe20003800200 */
[----:B------:R-:W-:-:S04]  /*7440*/  UPRMT UR4, UR42, 0x9910, URZ ;  /* 0x000099102a047896 */ /* 0x000fc800080000ff */
[----:B------:R-:W-:Y:S01]  /*7450*/  UISETP.GT.AND UP0, UPT, UR4, 0x9, UPT ;  /* 0x000000090400788c */ /* 0x000fe2000bf04270 */
[----:B-12---:R-:W-:-:S05]  /*7460*/  IADD3 R2, P0, PT, R0, UR6, RZ ;  /* 0x0000000600027c10 */ /* 0x006fca000ff1e0ff */
        /* <DEDUP_REMOVED lines=11> */
[----:B--2---:R0:W1:Y:S01]  /*7520*/  I2F.S16 R0, R2 ;  /* 0x0000000200007306 */ /* 0x0040620000101400 */
[----:B------:R-:W-:Y:S05]  /*7530*/  BRA `(.L_x_143) ;  /* 0x0000000c00507947 */ /* 0x000fea0003800000 */
.L_x_141:
[----:B------:R-:W2:Y:S02]  /*7540*/  LDG.E.U8 R0, desc[UR36][R2.64] ;  /* 0x0000002402007981 */ /* 0x000ea4000c1e1100 */
[----:B--2---:R-:W-:Y:S01]  /*7550*/  I2FP.F32.U32 R0, R0 ;  /* 0x0000000000007245 */ /* 0x004fe20000201000 */
[----:B------:R-:W-:Y:S06]  /*7560*/  BRA `(.L_x_143) ;  /* 0x0000000c00447947 */ /* 0x000fec0003800000 */
.L_x_140:
[----:B------:R-:W-:-:S09]  /*7570*/  UISETP.NE.AND UP0, UPT, UR4, 0x2, UPT ;  /* 0x000000020400788c */ /* 0x000fd2000bf05270 */
[----:B------:R-:W-:Y:S05]  /*7580*/  BRA.U !UP0, `(.L_x_144) ;  /* 0x0000000108287547 */ /* 0x000fea000b800000 */
[----:B------:R-:W-:-:S09]  /*7590*/  UISETP.NE.AND UP0, UPT, UR4, 0x3, UPT ;  /* 0x000000030400788c */ /* 0x000fd2000bf05270 */
[----:B------:R-:W-:Y:S05]  /*75a0*/  BRA.U !UP0, `(.L_x_145) ;  /* 0x0000000108147547 */ /* 0x000fea000b800000 */
[----:B------:R-:W-:-:S09]  /*75b0*/  UISETP.NE.AND UP0, UPT, UR4, 0x4, UPT ;  /* 0x000000040400788c */ /* 0x000fd2000bf05270 */
[----:B------:R-:W-:Y:S05]  /*75c0*/  BRA.U UP0, `(.L_x_142) ;  /* 0x0000000900d07547 */ /* 0x000fea000b800000 */
[----:B------:R-:W2:Y:S02]  /*75d0*/  LDG.E.64 R2, desc[UR36][R2.64] ;  /* 0x0000002402027981 */ /* 0x000ea4000c1e1b00 */
[----:B--2---:R3:W4:Y:S02]  /*75e0*/  I2F.S64 R0, R2 ;  /* 0x0000000200007312 */ /* 0x0047240000301400 */
[----:B---34-:R-:W-:Y:S05]  /*75f0*/  BRA `(.L_x_143) ;  /* 0x0000000c00207947 */ /* 0x018fea0003800000 */
.L_x_145:
[----:B------:R-:W2:Y:S02]  /*7600*/  LDG.E R0, desc[UR36][R2.64] ;  /* 0x0000002402007981 */ /* 0x000ea4000c1e1900 */
[----:B--2---:R-:W-:Y:S01]  /*7610*/  I2FP.F32.S32 R0, R0 ;  /* 0x0000000000007245 */ /* 0x004fe20000201400 */
[----:B------:R-:W-:Y:S06]  /*7620*/  BRA `(.L_x_143) ;  /* 0x0000000c00147947 */ /* 0x000fec0003800000 */
.L_x_144:
[----:B------:R-:W2:Y:S02]  /*7630*/  LDG.E.U16 R0, desc[UR36][R2.64] ;  /* 0x0000002402007981 */ /* 0x000ea4000c1e1500 */
[----:B--2---:R-:W2:Y:S01]  /*7640*/  I2F.S16 R0, R0 ;  /* 0x0000000000007306 */ /* 0x004ea20000101400 */
[----:B------:R-:W-:Y:S05]  /*7650*/  BRA `(.L_x_143) ;  /* 0x0000000c00087947 */ /* 0x000fea0003800000 */
.L_x_139:
        /* <DEDUP_REMOVED lines=8> */
.L_x_147:
[----:B------:R-:W2:Y:S02]  /*76e0*/  LDG.E.U16 R0, desc[UR36][R2.64] ;  /* 0x0000002402007981 */ /* 0x000ea4000c1e1500 */
[----:B--2---:R-:W-:Y:S01]  /*76f0*/  HADD2.F32 R0, -RZ, R0.H0_H0 ;  /* 0x20000000ff007230 */ /* 0x004fe20000004100 */
[----:B------:R-:W-:Y:S06]  /*7700*/  BRA `(.L_x_143) ;  /* 0x0000000800dc7947 */ /* 0x000fec0003800000 */
.L_x_146:
        /* <DEDUP_REMOVED lines=8> */
.L_x_149:
[----:B------:R-:W2:Y:S02]  /*7790*/  LDG.E.U16 R0, desc[UR36][R2.64] ;  /* 0x0000002402007981 */ /* 0x000ea4000c1e1500 */
[----:B--2---:R-:W-:Y:S01]  /*77a0*/  HADD2.F32 R0, -RZ, R0.H0_H0 ;  /* 0x20000000ff007230 */ /* 0x004fe20000004100 */
[----:B------:R-:W-:Y:S06]  /*77b0*/  BRA `(.L_x_143) ;  /* 0x0000000800b07947 */ /* 0x000fec0003800000 */
.L_x_148:
        /* <DEDUP_REMOVED lines=11> */
.L_x_138:
        /* <DEDUP_REMOVED lines=12> */
.L_x_152:
        /* <DEDUP_REMOVED lines=11> */
.L_x_151:
        /* <DEDUP_REMOVED lines=25> */
.L_x_154:
        /* <DEDUP_REMOVED lines=12> */
.L_x_153:
[----:B------:R-:W2:Y:S02]  /*7c30*/  LDG.E.U16 R0, desc[UR36][R2.64] ;  /* 0x0000002402007981 */ /* 0x000ea4000c1e1500 */
[----:B--2---:R-:W-:Y:S01]  /*7c40*/  SHF.L.U32 R0, R0, 0x10, RZ ;  /* 0x0000001000007819 */ /* 0x004fe200000006ff */
[----:B------:R-:W-:Y:S06]  /*7c50*/  BRA `(.L_x_143) ;  /* 0x0000000400887947 */ /* 0x000fec0003800000 */
.L_x_150:
        /* <DEDUP_REMOVED lines=11> */
.L_x_157:
        /* <DEDUP_REMOVED lines=20> */
.L_x_159:
[----:B------:R-:W-:Y:S05]  /*7e50*/  BSYNC.RECONVERGENT B0 ;  /* 0x0000000000007941 */ /* 0x000fea0003800200 */
.L_x_158:
[----:B------:R-:W-:Y:S01]  /*7e60*/  IMAD.SHL.U32 R0, R0, 0x100000, RZ ;  /* 0x0010000000007824 */ /* 0x000fe200078e00ff */
[----:B------:R-:W-:-:S04]  /*7e70*/  LEA R2, R2, 0x3b800000, 0x17 ;  /* 0x3b80000002027811 */ /* 0x000fc800078eb8ff */
[----:B------:R-:W-:Y:S01]  /*7e80*/  LOP3.LUT R0, R2, R0, R7, 0xfe, !PT ;  /* 0x0000000002007212 */ /* 0x000fe200078efe07 */
[----:B------:R-:W-:Y:S06]  /*7e90*/  BRA `(.L_x_143) ;  /* 0x0000000000f87947 */ /* 0x000fec0003800000 */
.L_x_156:
        /* <DEDUP_REMOVED lines=20> */
.L_x_161:
[----:B------:R-:W-:Y:S05]  /*7fe0*/  BSYNC.RECONVERGENT B0 ;  /* 0x0000000000007941 */ /* 0x000fea0003800200 */
.L_x_160:
[----:B------:R-:W-:Y:S01]  /*7ff0*/  IMAD.SHL.U32 R0, R0, 0x200000, RZ ;  /* 0x0020000000007824 */ /* 0x000fe200078e00ff */
[----:B------:R-:W-:-:S04]  /*8000*/  LEA R2, R2, 0x37800000, 0x17 ;  /* 0x3780000002027811 */ /* 0x000fc800078eb8ff */
[----:B------:R-:W-:Y:S01]  /*8010*/  LOP3.LUT R0, R2, R0, R7, 0xfe, !PT ;  /* 0x0000000002007212 */ /* 0x000fe200078efe07 */
[----:B------:R-:W-:Y:S06]  /*8020*/  BRA `(.L_x_143) ;  /* 0x0000000000947947 */ /* 0x000fec0003800000 */
.L_x_155:
        /* <DEDUP_REMOVED lines=14> */
.L_x_142:
        /* <DEDUP_REMOVED lines=16> */
.L_x_164:
[----:B------:R-:W-:Y:S01]  /*8210*/  IMAD.MOV.U32 R0, RZ, RZ, RZ ;  /* 0x000000ffff007224 */ /* 0x000fe200078e00ff */
[----:B------:R-:W-:Y:S06]  /*8220*/  BRA `(.L_x_143) ;  /* 0x0000000000147947 */ /* 0x000fec0003800000 */
.L_x_163:
[----:B------:R-:W2:Y:S02]  /*8230*/  LDG.E.64 R2, desc[UR36][R2.64] ;  /* 0x0000002402027981 */ /* 0x000ea4000c1e1b00 */
[----:B--2---:R0:W1:Y:S02]  /*8240*/  I2F.U64 R0, R2 ;  /* 0x0000000200007312 */ /* 0x0040640000301000 */
[----:B01----:R-:W-:Y:S05]  /*8250*/  BRA `(.L_x_143) ;  /* 0x0000000000087947 */ /* 0x003fea0003800000 */
.L_x_162:
[----:B------:R-:W2:Y:S02]  /*8260*/  LDG.E R0, desc[UR36][R2.64] ;  /* 0x0000002402007981 */ /* 0x000ea4000c1e1900 */
[----:B--2---:R-:W-:-:S07]  /*8270*/  I2FP.F32.U32 R0, R0 ;  /* 0x0000000000007245 */ /* 0x004fce0000201000 */
.L_x_143:
[----:B------:R-:W-:Y:S05]  /*8280*/  BSYNC.RECONVERGENT B6 ;  /* 0x0000000000067941 */ /* 0x000fea0003800200 */
.L_x_137:
[----:B------:R-:W1:Y:S01]  /*8290*/  LDCU UR5, c[0x0][0x590] ;  /* 0x0000b200ff0577ac */ /* 0x000e620008000800 */
[----:B------:R-:W-:Y:S01]  /*82a0*/  MOV R4, 0x3f800000 ;  /* 0x3f80000000047802 */ /* 0x000fe20000000f00 */
[----:B------:R-:W0:Y:S01]  /*82b0*/  LDCU.64 UR6, c[0x0][0x580] ;  /* 0x0000b000ff0677ac */ /* 0x000e220008000a00 */
[----:B------:R-:W-:-:S04]  /*82c0*/  UPRMT UR4, UR41, 0x9910, URZ ;  /* 0x0000991029047896 */ /* 0x000fc800080000ff */
[----:B------:R-:W-:Y:S01]  /*82d0*/  UISETP.GT.AND UP0, UPT, UR4, 0x9, UPT ;  /* 0x000000090400788c */ /* 0x000fe2000bf04270 */
[----:B-12--5:R-:W-:Y:S02]  /*82e0*/  FSETP.GT.FTZ.AND P0, PT, R0, UR5, PT ;  /* 0x0000000500007c0b */ /* 0x026fe4000bf14000 */
[----:B0--34-:R-:W-:-:S05]  /*82f0*/  IADD3 R2, P1, PT, R16, UR6, RZ ;  /* 0x0000000610027c10 */ /* 0x019fca000ff3e0ff */
        /* <DEDUP_REMOVED lines=16> */
.L_x_168:
[----:B------:R-:W0:Y:S02]  /*8400*/  F2I.S64.TRUNC R4, R4 ;  /* 0x0000000400047311 */ /* 0x000e24000020d900 */
[----:B0-----:R-:W-:-:S05]  /*8410*/  IMAD.MOV.U32 R7, RZ, RZ, R4 ;  /* 0x000000ffff077224 */ /* 0x001fca00078e0004 */
[----:B------:R0:W-:Y:S01]  /*8420*/  STG.E.U8 desc[UR36][R2.64], R7 ;  /* 0x0000000702007986 */ /* 0x0001e2000c101124 */
[----:B------:R-:W-:Y:S05]  /*8430*/  BRA `(.L_x_170) ;  /* 0x0000000c00287947 */ /* 0x000fea0003800000 */
.L_x_167:
        /* <DEDUP_REMOVED lines=9> */
.L_x_172:
[----:B------:R-:W0:Y:S02]  /*84d0*/  F2I.FTZ.TRUNC.NTZ R5, R4 ;  /* 0x0000000400057305 */ /* 0x000e24000021f100 */
[----:B0-----:R0:W-:Y:S01]  /*84e0*/  STG.E desc[UR36][R2.64], R5 ;  /* 0x0000000502007986 */ /* 0x0011e2000c101924 */
[----:B------:R-:W-:Y:S05]  /*84f0*/  BRA `(.L_x_170) ;  /* 0x0000000800f87947 */ /* 0x000fea0003800000 */
.L_x_171:
[----:B------:R-:W0:Y:S02]  /*8500*/  F2I.FTZ.TRUNC.NTZ R5, R4 ;  /* 0x0000000400057305 */ /* 0x000e24000021f100 */
[----:B0-----:R0:W-:Y:S01]  /*8510*/  STG.E.U16 desc[UR36][R2.64], R5 ;  /* 0x0000000502007986 */ /* 0x0011e2000c101524 */
[----:B------:R-:W-:Y:S05]  /*8520*/  BRA `(.L_x_170) ;  /* 0x0000000800ec7947 */ /* 0x000fea0003800000 */
.L_x_166:
        /* <DEDUP_REMOVED lines=8> */
.L_x_174:
[----:B------:R-:W-:-:S05]  /*85b0*/  F2FP.F16.F32.PACK_AB R4, RZ, R4 ;  /* 0x00000004ff04723e */ /* 0x000fca00000000ff */
[----:B------:R0:W-:Y:S01]  /*85c0*/  STG.E.U16 desc[UR36][R2.64], R4 ;  /* 0x0000000402007986 */ /* 0x0001e2000c101524 */
[----:B------:R-:W-:Y:S05]  /*85d0*/  BRA `(.L_x_170) ;  /* 0x0000000800c07947 */ /* 0x000fea0003800000 */
.L_x_173:
        /* <DEDUP_REMOVED lines=9> */
.L_x_176:
[----:B------:R-:W-:-:S04]  /*8670*/  F2FP.F16.F32.PACK_AB R5, RZ, R4 ;  /* 0x00000004ff05723e */ /* 0x000fc800000000ff */
[----:B------:R-:W-:-:S05]  /*8680*/  PRMT R5, R5, 0x5410, RZ ;  /* 0x0000541005057816 */ /* 0x000fca00000000ff */
[----:B------:R0:W-:Y:S01]  /*8690*/  STG.E desc[UR36][R2.64], R5 ;  /* 0x0000000502007986 */ /* 0x0001e2000c101924 */
[----:B------:R-:W-:Y:S05]  /*86a0*/  BRA `(.L_x_170) ;  /* 0x00000008008c7947 */ /* 0x000fea0003800000 */
.L_x_175:
[----:B------:R-:W-:-:S06]  /*86b0*/  FMUL.FTZ R4, R4, 1 ;  /* 0x3f80000004047820 */ /* 0x000fcc0000410000 */
[----:B------:R-:W0:Y:S02]  /*86c0*/  F2F.F64.F32 R4, R4 ;  /* 0x0000000400047310 */ /* 0x000e240000201800 */
[----:B0-----:R0:W-:Y:S01]  /*86d0*/  STG.E.64 desc[UR36][R2.64], R4 ;  /* 0x0000000402007986 */ /* 0x0011e2000c101b24 */
[----:B------:R-:W-:Y:S05]  /*86e0*/  BRA `(.L_x_170) ;  /* 0x00000008007c7947 */ /* 0x000fea0003800000 */
.L_x_165:
        /* <DEDUP_REMOVED lines=13> */
.L_x_180:
        /* <DEDUP_REMOVED lines=16> */
.L_x_183:
[----:B------:R-:W-:-:S04]  /*88c0*/  SHF.R.U32.HI R4, RZ, 0x18, R4 ;  /* 0x00000018ff047819 */ /* 0x000fc80000011604 */
[----:B------:R-:W-:-:S04]  /*88d0*/  LOP3.LUT R4, R5, 0x80, R4, 0xf8, !PT ;  /* 0x0000008005047812 */ /* 0x000fc800078ef804 */
[----:B------:R-:W-:-:S07]  /*88e0*/  PRMT R0, R4, 0x7610, R0 ;  /* 0x0000761004007816 */ /* 0x000fce0000000000 */
.L_x_182:
[----:B------:R-:W-:Y:S05]  /*88f0*/  BSYNC.RECONVERGENT B0 ;  /* 0x0000000000007941 */ /* 0x000fea0003800200 */
.L_x_181:
[----:B------:R0:W-:Y:S01]  /*8900*/  STG.E.U8 desc[UR36][R2.64], R0 ;  /* 0x0000000002007986 */ /* 0x0001e2000c101124 */
[----:B------:R-:W-:Y:S05]  /*8910*/  BRA `(.L_x_170) ;  /* 0x0000000400f07947 */ /* 0x000fea0003800000 */
.L_x_179:
        /* <DEDUP_REMOVED lines=16> */
.L_x_186:
[----:B------:R-:W-:-:S04]  /*8a20*/  SHF.R.U32.HI R4, RZ, 0x18, R4 ;  /* 0x00000018ff047819 */ /* 0x000fc80000011604 */
[----:B------:R-:W-:-:S04]  /*8a30*/  LOP3.LUT R5, R5, 0x80, R4, 0xf8, !PT ;  /* 0x0000008005057812 */ /* 0x000fc800078ef804 */
[----:B------:R-:W-:-:S07]  /*8a40*/  PRMT R0, R5, 0x7610, R0 ;  /* 0x0000761005007816 */ /* 0x000fce0000000000 */
.L_x_185:
[----:B------:R-:W-:Y:S05]  /*8a50*/  BSYNC.RECONVERGENT B0 ;  /* 0x0000000000007941 */ /* 0x000fea0003800200 */
.L_x_184:
[----:B------:R0:W-:Y:S01]  /*8a60*/  STG.E.U8 desc[UR36][R2.64], R0 ;  /* 0x0000000002007986 */ /* 0x0001e2000c101124 */
[----:B------:R-:W-:Y:S05]  /*8a70*/  BRA `(.L_x_170) ;  /* 0x0000000400987947 */ /* 0x000fea0003800000 */
.L_x_178:
        /* <DEDUP_REMOVED lines=21> */
.L_x_188:
[----:B------:R-:W0:Y:S02]  /*8bd0*/  F2I.U64.TRUNC R4, R4 ;  /* 0x0000000400047311 */ /* 0x000e24000020d800 */
[----:B0-----:R0:W-:Y:S01]  /*8be0*/  STG.E.64 desc[UR36][R2.64], R4 ;  /* 0x0000000402007986 */ /* 0x0011e2000c101b24 */
[----:B------:R-:W-:Y:S05]  /*8bf0*/  BRA `(.L_x_170) ;  /* 0x0000000400387947 */ /* 0x000fea0003800000 */
.L_x_187:
[----:B------:R-:W0:Y:S02]  /*8c00*/  F2I.FTZ.U32.TRUNC.NTZ R5, R4 ;  /* 0x0000000400057305 */ /* 0x000e24000021f000 */
[----:B0-----:R0:W-:Y:S01]  /*8c10*/  STG.E desc[UR36][R2.64], R5 ;  /* 0x0000000502007986 */ /* 0x0011e2000c101924 */
[----:B------:R-:W-:Y:S05]  /*8c20*/  BRA `(.L_x_170) ;  /* 0x00000004002c7947 */ /* 0x000fea0003800000 */
.L_x_177:
        /* <DEDUP_REMOVED lines=10> */
.L_x_190:
[----:B------:R-:W-:Y:S01]  /*8cd0*/  FMUL.FTZ R4, R4, 1 ;  /* 0x3f80000004047820 */ /* 0x000fe20000410000 */
[----:B------:R-:W-:-:S05]  /*8ce0*/  CS2R R6, SRZ ;  /* 0x0000000000067805 */ /* 0x000fca000001ff00 */
[----:B------:R-:W0:Y:S02]  /*8cf0*/  F2F.F64.F32 R4, R4 ;  /* 0x0000000400047310 */ /* 0x000e240000201800 */
[----:B0-----:R4:W-:Y:S01]  /*8d00*/  STG.E.128 desc[UR36][R2.64], R4 ;  /* 0x0000000402007986 */ /* 0x0019e2000c101d24 */
[----:B------:R-:W-:Y:S05]  /*8d10*/  BRA `(.L_x_170) ;  /* 0x0000000000f07947 */ /* 0x000fea0003800000 */
.L_x_189:
[----:B------:R-:W-:-:S09]  /*8d20*/  UISETP.NE.AND UP0, UPT, UR4, 0xf, UPT ;  /* 0x0000000f0400788c */ /* 0x000fd2000bf05270 */
[----:B------:R-:W-:Y:S05]  /*8d30*/  BRA.U !UP0, `(.L_x_191) ;  /* 0x0000000108e07547 */ /* 0x000fea000b800000 */
[----:B------:R-:W-:-:S09]  /*8d40*/  UISETP.NE.AND UP0, UPT, UR4, 0x17, UPT ;  /* 0x000000170400788c */ /* 0x000fd2000bf05270 */
[----:B------:R-:W-:Y:S05]  /*8d50*/  BRA.U !UP0, `(.L_x_192) ;  /* 0x00000001088c7547 */ /* 0x000fea000b800000 */
[----:B------:R-:W-:-:S09]  /*8d60*/  UISETP.NE.AND UP0, UPT, UR4, 0x18, UPT ;  /* 0x000000180400788c */ /* 0x000fd2000bf05270 */
[----:B------:R-:W-:Y:S05]  /*8d70*/  BRA.U !UP0, `(.L_x_193) ;  /* 0x0000000108447547 */ /* 0x000fea000b800000 */
.L_x_169:
        /* <DEDUP_REMOVED lines=16> */
.L_x_194:
[----:B------:R-:W-:Y:S05]  /*8e80*/  BRA `(.L_x_170) ;  /* 0x0000000000947947 */ /* 0x000fea0003800000 */
.L_x_193:
        /* <DEDUP_REMOVED lines=12> */
.L_x_196:
[----:B------:R-:W-:Y:S05]  /*8f50*/  BSYNC.RECONVERGENT B0 ;  /* 0x0000000000007941 */ /* 0x000fea0003800200 */
.L_x_195:
[----:B------:R-:W-:-:S05]  /*8f60*/  LOP3.LUT R5, R0, 0x80, R7, 0xf8, !PT ;  /* 0x0000008000057812 */ /* 0x000fca00078ef807 */
[----:B------:R2:W-:Y:S01]  /*8f70*/  STG.E.U8 desc[UR36][R2.64], R5 ;  /* 0x0000000502007986 */ /* 0x0005e2000c101124 */
[----:B------:R-:W-:Y:S05]  /*8f80*/  BRA `(.L_x_170) ;  /* 0x0000000000547947 */ /* 0x000fea0003800000 */
.L_x_192:
        /* <DEDUP_REMOVED lines=11> */
.L_x_198:
[----:B------:R-:W-:Y:S01]  /*9040*/  IMAD.MOV.U32 R0, RZ, RZ, 0x7f ;  /* 0x0000007fff007424 */ /* 0x000fe200078e00ff */
[----:B------:R-:W-:-:S04]  /*9050*/  ISETP.GT.U32.AND P0, PT, R6, 0x7f800000, PT ;  /* 0x7f8000000600780c */ /* 0x000fc80003f04070 */
[----:B------:R-:W-:-:S09]  /*9060*/  SEL R0, R0, 0x7c, P0 ;  /* 0x0000007c00007807 */ /* 0x000fd20000000000 */
.L_x_199:
[----:B------:R-:W-:Y:S05]  /*9070*/  BSYNC.RECONVERGENT B0 ;  /* 0x0000000000007941 */ /* 0x000fea0003800200 */
.L_x_197:
[----:B------:R-:W-:-:S04]  /*9080*/  SHF.R.U32.HI R5, RZ, 0x18, R4 ;  /* 0x00000018ff057819 */ /* 0x000fc80000011604 */
[----:B------:R-:W-:-:S05]  /*9090*/  LOP3.LUT R5, R0, 0x80, R5, 0xf8, !PT ;  /* 0x0000008000057812 */ /* 0x000fca00078ef805 */
[----:B------:R1:W-:Y:S01]  /*90a0*/  STG.E.U8 desc[UR36][R2.64], R5 ;  /* 0x0000000502007986 */ /* 0x0003e2000c101124 */
[----:B------:R-:W-:Y:S05]  /*90b0*/  BRA `(.L_x_170) ;  /* 0x0000000000087947 */ /* 0x000fea0003800000 */
.L_x_191:
[----:B------:R-:W-:-:S05]  /*90c0*/  F2FP.BF16.F32.PACK_AB R4, RZ, R4 ;  /* 0x00000004ff04723e */ /* 0x000fca00000010ff */
[----:B------:R0:W-:Y:S02]  /*90d0*/  STG.E.U16 desc[UR36][R2.64], R4 ;  /* 0x0000000402007986 */ /* 0x0001e4000c101524 */
.L_x_170:
[----:B------:R-:W-:-:S07]  /*90e0*/  IADD3 R17, PT, PT, R17, 0x80, RZ ;  /* 0x0000008011117810 */ /* 0x000fce0007ffe0ff */
.L_x_135:
[----:B------:R-:W-:Y:S05]  /*90f0*/  BSYNC.RECONVERGENT B7 ;  /* 0x0000000000077941 */ /* 0x000fea0003800200 */
.L_x_134:
[----:B------:R-:W5:Y:S02]  /*9100*/  LDCU UR4, c[0x0][0x380] ;  /* 0x00007000ff0477ac */ /* 0x000f640008000800 */
[----:B-----5:R-:W-:-:S13]  /*9110*/  ISETP.GE.AND P0, PT, R17, UR4, PT ;  /* 0x0000000411007c0c */ /* 0x020fda000bf06270 */
[----:B------:R-:W-:Y:S05]  /*9120*/  @P0 EXIT ;  /* 0x000000000000094d */ /* 0x000fea0003800000 */
        /* <DEDUP_REMOVED lines=303> */
.L_x_200:
[----:B------:R-:W1:Y:S01]  /*a420*/  LDCU.128 UR8, c[0x0][0x580] ;  /* 0x0000b000ff0877ac */ /* 0x000e620008000c00 */
[----:B------:R-:W-:Y:S01]  /*a430*/  BSSY.RECONVERGENT B6, `(.L_x_201) ;  /* 0x00000e7000067945 */ /* 0x000fe20003800200 */
[----:B------:R-:W-:-:S04]  /*a440*/  UPRMT UR4, UR42, 0x9910, URZ ;  /* 0x000099102a047896 */ /* 0x000fc800080000ff */
[----:B------:R-:W-:Y:S01]  /*a450*/  UISETP.GT.AND UP0, UPT, UR4, 0x9, UPT ;  /* 0x000000090400788c */ /* 0x000fe2000bf04270 */
[----:B-12---:R-:W-:Y:S02]  /*a460*/  IADD3 R2, P1, PT, R0, UR10, RZ ;  /* 0x0000000a00027c10 */ /* 0x006fe4000ff3e0ff */
[----:B------:R-:W-:-:S03]  /*a470*/  IADD3 R16, P0, PT, R16, UR8, RZ ;  /* 0x0000000810107c10 */ /* 0x000fc6000ff1e0ff */
[----:B------:R-:W-:Y:S01]  /*a480*/  IMAD.X R3, RZ, RZ, UR11, P1 ;  /* 0x0000000bff037e24 */ /* 0x000fe200088e06ff */
[----:B------:R-:W-:Y:S02]  /*a490*/  IADD3.X R17, PT, PT, RZ, UR9, RZ, P0, !PT ;  /* 0x00000009ff117c10 */ /* 0x000fe400087fe4ff */
[----:B------:R-:W-:Y:S07]  /*a4a0*/  BRA.U UP0, `(.L_x_202) ;  /* 0x0000000100f87547 */ /* 0x000fee000b800000 */
        /* <DEDUP_REMOVED lines=9> */
[----:B--2---:R2:W3:Y:S01]  /*a540*/  I2F.S16 R0, R2 ;  /* 0x0000000200007306 */ /* 0x0044e20000101400 */
[----:B------:R-:W-:Y:S05]  /*a550*/  BRA `(.L_x_207) ;  /* 0x0000000c00507947 */ /* 0x000fea0003800000 */
.L_x_205:
[----:B------:R-:W2:Y:S02]  /*a560*/  LDG.E.U8 R0, desc[UR36][R2.64] ;  /* 0x0000002402007981 */ /* 0x000ea4000c1e1100 */
[----:B--2---:R-:W-:Y:S01]  /*a570*/  I2FP.F32.U32 R0, R0 ;  /* 0x0000000000007245 */ /* 0x004fe20000201000 */
[----:B------:R-:W-:Y:S06]  /*a580*/  BRA `(.L_x_207) ;  /* 0x0000000c00447947 */ /* 0x000fec0003800000 */
.L_x_204:
[----:B------:R-:W-:-:S09]  /*a590*/  UISETP.NE.AND UP0, UPT, UR4, 0x2, UPT ;  /* 0x000000020400788c */ /* 0x000fd2000bf05270 */
[----:B------:R-:W-:Y:S05]  /*a5a0*/  BRA.U !UP0, `(.L_x_208) ;  /* 0x0000000108287547 */ /* 0x000fea000b800000 */
[----:B------:R-:W-:-:S09]  /*a5b0*/  UISETP.NE.AND UP0, UPT, UR4, 0x3, UPT ;  /* 0x000000030400788c */ /* 0x000fd2000bf05270 */
[----:B------:R-:W-:Y:S05]  /*a5c0*/  BRA.U !UP0, `(.L_x_209) ;  /* 0x0000000108147547 */ /* 0x000fea000b800000 */
[----:B------:R-:W-:-:S09]  /*a5d0*/  UISETP.NE.AND UP0, UPT, UR4, 0x4, UPT ;  /* 0x000000040400788c */ /* 0x000fd2000bf05270 */
[----:B------:R-:W-:Y:S05]  /*a5e0*/  BRA.U UP0, `(.L_x_206) ;  /* 0x0000000900d07547 */ /* 0x000fea000b800000 */
[----:B------:R-:W2:Y:S02]  /*a5f0*/  LDG.E.64 R2, desc[UR36][R2.64] ;  /* 0x0000002402027981 */ /* 0x000ea4000c1e1b00 */
[----:B--2---:R4:W0:Y:S02]  /*a600*/  I2F.S64 R0, R2 ;  /* 0x0000000200007312 */ /* 0x0048240000301400 */
[----:B0---4-:R-:W-:Y:S05]  /*a610*/  BRA `(.L_x_207) ;  /* 0x0000000c00207947 */ /* 0x011fea0003800000 */
.L_x_209:
[----:B------:R-:W2:Y:S02]  /*a620*/  LDG.E R0, desc[UR36][R2.64] ;  /* 0x0000002402007981 */ /* 0x000ea4000c1e1900 */
[----:B--2---:R-:W-:Y:S01]  /*a630*/  I2FP.F32.S32 R0, R0 ;  /* 0x0000000000007245 */ /* 0x004fe20000201400 */
[----:B------:R-:W-:Y:S06]  /*a640*/  BRA `(.L_x_207) ;  /* 0x0000000c00147947 */ /* 0x000fec0003800000 */
.L_x_208:
[----:B------:R-:W2:Y:S02]  /*a650*/  LDG.E.U16 R0, desc[UR36][R2.64] ;  /* 0x0000002402007981 */ /* 0x000ea4000c1e1500 */
[----:B--2---:R-:W4:Y:S01]  /*a660*/  I2F.S16 R0, R0 ;  /* 0x0000000000007306 */ /* 0x004f220000101400 */
[----:B------:R-:W-:Y:S05]  /*a670*/  BRA `(.L_x_207) ;  /* 0x0000000c00087947 */ /* 0x000fea0003800000 */
.L_x_203:
        /* <DEDUP_REMOVED lines=8> */
.L_x_211:
[----:B------:R-:W2:Y:S02]  /*a700*/  LDG.E.U16 R0, desc[UR36][R2.64] ;  /* 0x0000002402007981 */ /* 0x000ea4000c1e1500 */
[----:B--2---:R-:W-:Y:S01]  /*a710*/  HADD2.F32 R0, -RZ, R0.H0_H0 ;  /* 0x20000000ff007230 */ /* 0x004fe20000004100 */
[----:B------:R-:W-:Y:S06]  /*a720*/  BRA `(.L_x_207) ;  /* 0x0000000800dc7947 */ /* 0x000fec0003800000 */
.L_x_210:
        /* <DEDUP_REMOVED lines=8> */
.L_x_213:
[----:B------:R-:W2:Y:S02]  /*a7b0*/  LDG.E.U16 R0, desc[UR36][R2.64] ;  /* 0x0000002402007981 */ /* 0x000ea4000c1e1500 */
[----:B--2---:R-:W-:Y:S01]  /*a7c0*/  HADD2.F32 R0, -RZ, R0.H0_H0 ;  /* 0x20000000ff007230 */ /* 0x004fe20000004100 */
[----:B------:R-:W-:Y:S06]  /*a7d0*/  BRA `(.L_x_207) ;  /* 0x0000000800b07947 */ /* 0x000fec0003800000 */
.L_x_212:
        /* <DEDUP_REMOVED lines=11> */
.L_x_202:
        /* <DEDUP_REMOVED lines=12> */
.L_x_216:
        /* <DEDUP_REMOVED lines=11> */
.L_x_215:
        /* <DEDUP_REMOVED lines=12> */
[----:B0-----:R-:W-:-:S04]  /*aac0*/  IADD3 R5, PT, PT, -R5, RZ, RZ ;  /* 0x000000ff05057210 */ /* 0x001fc80007ffe1ff */
[----:B------:R-:W-:-:S05]  /*aad0*/  VIADDMNMX.U32 R5, R5, R6, 0x4, !PT ;  /* 0x0000000405057446 */ /* 0x000fca0007800006 */
[----:B------:R-:W-:-:S05]  /*aae0*/  VIADD R5, R5, 0xfffffffc ;  /* 0xfffffffc05057836 */ /* 0x000fca0000000000 */
[C---:B------:R-:W-:Y:S02]  /*aaf0*/  SHF.L.U32 R6, R4.reuse, R5, RZ ;  /* 0x0000000504067219 */ /* 0x040fe400000006ff */
[----:B------:R-:W-:Y:S01]  /*ab00*/  SHF.L.U32 R7, R5, 0x17, RZ ;  /* 0x0000001705077819 */ /* 0x000fe200000006ff */
        /* <DEDUP_REMOVED lines=8> */
.L_x_218:
[----:B------:R-:W2:Y:S02]  /*ab90*/  LDG.E.U8 R2, desc[UR36][R2.64] ;  /* 0x0000002402027981 */ /* 0x000ea4000c1e1100 */
[C---:B--2---:R-:W-:Y:S01]  /*aba0*/  IMAD.SHL.U32 R0, R2.reuse, 0x2000000, RZ ;  /* 0x0200000002007824 */ /* 0x044fe200078e00ff */
[----:B------:R-:W-:-:S04]  /*abb0*/  SHF.L.U32 R5, R2, 0x8, RZ ;  /* 0x0000000802057819 */ /* 0x000fc800000006ff */
        /* <DEDUP_REMOVED lines=9> */
.L_x_217:
[----:B------:R-:W2:Y:S02]  /*ac50*/  LDG.E.U16 R0, desc[UR36][R2.64] ;  /* 0x0000002402007981 */ /* 0x000ea4000c1e1500 */
[----:B--2---:R-:W-:Y:S01]  /*ac60*/  IMAD.U32 R0, R0, 0x10000, RZ ;  /* 0x0001000000007824 */ /* 0x004fe200078e00ff */
[----:B------:R-:W-:Y:S06]  /*ac70*/  BRA `(.L_x_207) ;  /* 0x0000000400887947 */ /* 0x000fec0003800000 */
.L_x_214:
        /* <DEDUP_REMOVED lines=11> */
.L_x_221:
        /* <DEDUP_REMOVED lines=20> */
.L_x_223:
[----:B------:R-:W-:Y:S05]  /*ae70*/  BSYNC.RECONVERGENT B0 ;  /* 0x0000000000007941 */ /* 0x000fea0003800200 */
.L_x_222:
[----:B------:R-:W-:Y:S02]  /*ae80*/  SHF.L.U32 R0, R0, 0x14, RZ ;  /* 0x0000001400007819 */ /* 0x000fe400000006ff */
[----:B------:R-:W-:-:S04]  /*ae90*/  LEA R2, R2, 0x3b800000, 0x17 ;  /* 0x3b80000002027811 */ /* 0x000fc800078eb8ff */
[----:B------:R-:W-:Y:S01]  /*aea0*/  LOP3.LUT R0, R2, R0, R7, 0xfe, !PT ;  /* 0x0000000002007212 */ /* 0x000fe200078efe07 */
[----:B------:R-:W-:Y:S06]  /*aeb0*/  BRA `(.L_x_207) ;  /* 0x0000000000f87947 */ /* 0x000fec0003800000 */
.L_x_220:
[----:B------:R-:W2:Y:S01]  /*aec0*/  LDG.E.U8 R3, desc[UR36][R2.64] ;  /* 0x0000002402037981 */ /* 0x000ea2000c1e1100 */
[----:B------:R-:W-:Y:S01]  /*aed0*/  IMAD.MOV.U32 R0, RZ, RZ, RZ ;  /* 0x000000ffff007224 */ /* 0x000fe200078e00ff */
[----:B--2---:R-:W-:-:S13]  /*aee0*/  ISETP.NE.AND P0, PT, R3, RZ, PT ;  /* 0x000000ff0300720c */ /* 0x004fda0003f05270 */
[----:B------:R-:W-:Y:S05]  /*aef0*/  @!P0 BRA `(.L_x_207) ;  /* 0x0000000000e88947 */ /* 0x000fea0003800000 */
[----:B------:R-:W-:-:S13]  /*af00*/  ISETP.NE.AND P0, PT, R3, 0x80, PT ;  /* 0x000000800300780c */ /* 0x000fda0003f05270 */
[----:B------:R-:W-:Y:S01]  /*af10*/  @!P0 MOV R0, 0x7f800001 ;  /* 0x7f80000100008802 */ /* 0x000fe20000000f00 */
        /* <DEDUP_REMOVED lines=14> */
.L_x_225:
[----:B------:R-:W-:Y:S05]  /*b000*/  BSYNC.RECONVERGENT B0 ;  /* 0x0000000000007941 */ /* 0x000fea0003800200 */
.L_x_224:
[----:B------:R-:W-:Y:S01]  /*b010*/  IMAD.SHL.U32 R0, R0, 0x200000, RZ ;  /* 0x0020000000007824 */ /* 0x000fe200078e00ff */
[----:B------:R-:W-:-:S04]  /*b020*/  LEA R2, R2, 0x37800000, 0x17 ;  /* 0x3780000002027811 */ /* 0x000fc800078eb8ff */
[----:B------:R-:W-:Y:S01]  /*b030*/  LOP3.LUT R0, R2, R0, R7, 0xfe, !PT ;  /* 0x0000000002007212 */ /* 0x000fe200078efe07 */
[----:B------:R-:W-:Y:S06]  /*b040*/  BRA `(.L_x_207) ;  /* 0x0000000000947947 */ /* 0x000fec0003800000 */
.L_x_219:
[----:B------:R-:W-:-:S09]  /*b050*/  UISETP.NE.AND UP0, UPT, UR4, 0x1c, UPT ;  /* 0x0000001c0400788c */ /* 0x000fd2000bf05270 */
[----:B------:R-:W-:Y:S05]  /*b060*/  BRA.U !UP0, `(.L_x_226) ;  /* 0x0000000108847547 */ /* 0x000fea000b800000 */
[----:B------:R-:W-:-:S09]  /*b070*/  UISETP.NE.AND UP0, UPT, UR4, 0x1d, UPT ;  /* 0x0000001d0400788c */ /* 0x000fd2000bf05270 */
[----:B------:R-:W-:Y:S05]  /*b080*/  BRA.U !UP0, `(.L_x_227) ;  /* 0x0000000108707547 */ /* 0x000fea000b800000 */
[----:B------:R-:W-:-:S09]  /*b090*/  UISETP.NE.AND UP0, UPT, UR4, 0x2c, UPT ;  /* 0x0000002c0400788c */ /* 0x000fd2000bf05270 */
[----:B------:R-:W-:Y:S05]  /*b0a0*/  BRA.U UP0, `(.L_x_206) ;  /* 0x0000000100207547 */ /* 0x000fea000b800000 */
[----:B------:R-:W2:Y:S01]  /*b0b0*/  LDG.E.U8 R2, desc[UR36][R2.64] ;  /* 0x0000002402027981 */ /* 0x000ea2000c1e1100 */
[----:B------:R-:W-:Y:S01]  /*b0c0*/  HFMA2 R0, -RZ, RZ, 3.814697265625e-06, 0 ;  /* 0x00400000ff007431 */ /* 0x000fe200000001ff */
[----:B--2---:R-:W-:-:S13]  /*b0d0*/  ISETP.NE.AND P0, PT, R2, RZ, PT ;  /* 0x000000ff0200720c */ /* 0x004fda0003f05270 */
[----:B------:R-:W-:Y:S05]  /*b0e0*/  @!P0 BRA `(.L_x_207) ;  /* 0x00000000006c8947 */ /* 0x000fea0003800000 */
[----:B------:R-:W-:-:S13]  /*b0f0*/  ISETP.NE.AND P0, PT, R2, 0xff, PT ;  /* 0x000000ff0200780c */ /* 0x000fda0003f05270 */
[----:B------:R-:W-:Y:S01]  /*b100*/  @!P0 IMAD.MOV.U32 R0, RZ, RZ, 0x7f800001 ;  /* 0x7f800001ff008424 */ /* 0x000fe200078e00ff */
[----:B------:R-:W-:Y:S01]  /*b110*/  @P0 SHF.L.U32 R0, R2, 0x17, RZ ;  /* 0x0000001702000819 */ /* 0x000fe200000006ff */
[----:B------:R-:W-:Y:S06]  /*b120*/  BRA `(.L_x_207) ;  /* 0x00000000005c7947 */ /* 0x000fec0003800000 */
.L_x_206:
        /* <DEDUP_REMOVED lines=10> */
[----:B---3--:R-:W-:Y:S01]  /*b1d0*/  IMAD.U32 R6, RZ, RZ, UR6 ;  /* 0x00000006ff067e24 */ /* 0x008fe2000f8e00ff */
[----:B------:R-:W-:Y:S01]  /*b1e0*/  MOV R7, UR7 ;  /* 0x0000000700077c02 */ /* 0x000fe20008000f00 */
[----:B----4-:R-:W-:Y:S01]  /*b1f0*/  IMAD.U32 R10, RZ, RZ, UR8 ;  /* 0x00000008ff0a7e24 */ /* 0x010fe2000f8e00ff */
[----:B-1----:R-:W-:-:S07]  /*b200*/  MOV R11, UR9 ;  /* 0x00000009000b7c02 */ /* 0x002fce0008000f00 */
[----:B------:R-:W-:-:S07]  /*b210*/  LEPC R20, `(.L_x_228) ;  /* 0x000000001014794e */ /* 0x000fce0000000000 */
[----:B--2---:R-:W-:Y:S05]  /*b220*/  CALL.ABS.NOINC R2 ;  /* 0x0000000002007343 */ /* 0x004fea0003c00000 */
.L_x_228:
[----:B------:R-:W-:Y:S01]  /*b230*/  MOV R0, RZ ;  /* 0x000000ff00007202 */ /* 0x000fe20000000f00 */
[----:B------:R-:W-:Y:S06]  /*b240*/  BRA `(.L_x_207) ;  /* 0x0000000000147947 */ /* 0x000fec0003800000 */
.L_x_227:
[----:B------:R-:W2:Y:S02]  /*b250*/  LDG.E.64 R2, desc[UR36][R2.64] ;  /* 0x0000002402027981 */ /* 0x000ea4000c1e1b00 */
[----:B--2---:R0:W1:Y:S02]  /*b260*/  I2F.U64 R0, R2 ;  /* 0x0000000200007312 */ /* 0x0040640000301000 */
[----:B01----:R-:W-:Y:S05]  /*b270*/  BRA `(.L_x_207) ;  /* 0x0000000000087947 */ /* 0x003fea0003800000 */
.L_x_226:
[----:B------:R-:W2:Y:S02]  /*b280*/  LDG.E R0, desc[UR36][R2.64] ;  /* 0x0000002402007981 */ /* 0x000ea4000c1e1900 */
[----:B--2---:R-:W-:-:S07]  /*b290*/  I2FP.F32.U32 R0, R0 ;  /* 0x0000000000007245 */ /* 0x004fce0000201000 */
.L_x_207:
[----:B------:R-:W-:Y:S05]  /*b2a0*/  BSYNC.RECONVERGENT B6 ;  /* 0x0000000000067941 */ /* 0x000fea0003800200 */
.L_x_201:
[----:B------:R-:W3:Y:S01]  /*b2b0*/  LDCU UR5, c[0x0][0x590] ;  /* 0x0000b200ff0577ac */ /* 0x000ee20008000800 */
[----:B012---:R-:W-:Y:S01]  /*b2c0*/  IMAD.MOV.U32 R2, RZ, RZ, 0x3f800000 ;  /* 0x3f800000ff027424 */ /* 0x007fe200078e00ff */
[----:B------:R-:W-:-:S04]  /*b2d0*/  UPRMT UR4, UR41, 0x9910, URZ ;  /* 0x0000991029047896 */ /* 0x000fc800080000ff */
[----:B------:R-:W-:Y:S01]  /*b2e0*/  UISETP.GT.AND UP0, UPT, UR4, 0x9, UPT ;  /* 0x000000090400788c */ /* 0x000fe2000bf04270 */
[----:B---345:R-:W-:-:S13]  /*b2f0*/  FSETP.GT.FTZ.AND P0, PT, R0, UR5, PT ;  /* 0x0000000500007c0b */ /* 0x038fda000bf14000 */
        /* <DEDUP_REMOVED lines=13> */
[----:B0-----:R-:W-:Y:S01]  /*b3d0*/  STG.E.U8 desc[UR36][R16.64], R3 ;  /* 0x0000000310007986 */ /* 0x001fe2000c101124 */
[----:B------:R-:W-:Y:S05]  /*b3e0*/  EXIT ;  /* 0x000000000000794d */ /* 0x000fea0003800000 */
.L_x_232:
[----:B------:R-:W0:Y:S02]  /*b3f0*/  F2I.S64.TRUNC R2, R2 ;  /* 0x0000000200027311 */ /* 0x000e24000020d900 */
[----:B0-----:R-:W-:-:S05]  /*b400*/  MOV R5, R2 ;  /* 0x0000000200057202 */ /* 0x001fca0000000f00 */
[----:B------:R-:W-:Y:S01]  /*b410*/  STG.E.U8 desc[UR36][R16.64], R5 ;  /* 0x0000000510007986 */ /* 0x000fe2000c101124 */
[----:B------:R-:W-:Y:S05]  /*b420*/  EXIT ;  /* 0x000000000000794d */ /* 0x000fea0003800000 */
.L_x_231:
[----:B------:R-:W-:-:S09]  /*b430*/  UISETP.NE.AND UP0, UPT, UR4, 0x2, UPT ;  /* 0x000000020400788c */ /* 0x000fd2000bf05270 */
[----:B------:R-:W-:Y:S05]  /*b440*/  BRA.U !UP0, `(.L_x_234) ;  /* 0x0000000108287547 */ /* 0x000fea000b800000 */
[----:B------:R-:W-:-:S09]  /*b450*/  UISETP.NE.AND UP0, UPT, UR4, 0x3, UPT ;  /* 0x000000030400788c */ /* 0x000fd2000bf05270 */
[----:B------:R-:W-:Y:S05]  /*b460*/  BRA.U !UP0, `(.L_x_235) ;  /* 0x0000000108147547 */ /* 0x000fea000b800000 */
[----:B------:R-:W-:-:S09]  /*b470*/  UISETP.NE.AND UP0, UPT, UR4, 0x4, UPT ;  /* 0x000000040400788c */ /* 0x000fd2000bf05270 */
[----:B------:R-:W-:Y:S05]  /*b480*/  BRA.U UP0, `(.L_x_233) ;  /* 0x0000000900387547 */ /* 0x000fea000b800000 */
[----:B------:R-:W0:Y:S02]  /*b490*/  F2I.S64.TRUNC R2, R2 ;  /* 0x0000000200027311 */ /* 0x000e24000020d900 */
[----:B0-----:R-:W-:Y:S01]  /*b4a0*/  STG.E.64 desc[UR36][R16.64], R2 ;  /* 0x0000000210007986 */ /* 0x001fe2000c101b24 */
[----:B------:R-:W-:Y:S05]  /*b4b0*/  EXIT ;  /* 0x000000000000794d */ /* 0x000fea0003800000 */
.L_x_235:
[----:B------:R-:W0:Y:S02]  /*b4c0*/  F2I.FTZ.TRUNC.NTZ R3, R2 ;  /* 0x0000000200037305 */ /* 0x000e24000021f100 */
[----:B0-----:R-:W-:Y:S01]  /*b4d0*/  STG.E desc[UR36][R16.64], R3 ;  /* 0x0000000310007986 */ /* 0x001fe2000c101924 */
[----:B------:R-:W-:Y:S05]  /*b4e0*/  EXIT ;  /* 0x000000000000794d */ /* 0x000fea0003800000 */
.L_x_234:
[----:B------:R-:W0:Y:S02]  /*b4f0*/  F2I.FTZ.TRUNC.NTZ R3, R2 ;  /* 0x0000000200037305 */ /* 0x000e24000021f100 */
[----:B0-----:R-:W-:Y:S01]  /*b500*/  STG.E.U16 desc[UR36][R16.64], R3 ;  /* 0x0000000310007986 */ /* 0x001fe2000c101524 */
[----:B------:R-:W-:Y:S05]  /*b510*/  EXIT ;  /* 0x000000000000794d */ /* 0x000fea0003800000 */
.L_x_230:
[----:B------:R-:W-:-:S09]  /*b520*/  UISETP.GT.AND UP0, UPT, UR4, 0x6, UPT ;  /* 0x000000060400788c */ /* 0x000fd2000bf04270 */
[----:B------:R-:W-:Y:S05]  /*b530*/  BRA.U UP0, `(.L_x_236) ;  /* 0x0000000100247547 */ /* 0x000fea000b800000 */
[----:B------:R-:W-:-:S09]  /*b540*/  UISETP.NE.AND UP0, UPT, UR4, 0x5, UPT ;  /* 0x000000050400788c */ /* 0x000fd2000bf05270 */
[----:B------:R-:W-:Y:S05]  /*b550*/  BRA.U !UP0, `(.L_x_237) ;  /* 0x0000000108107547 */ /* 0x000fea000b800000 */
[----:B------:R-:W-:-:S09]  /*b560*/  UISETP.NE.AND UP0, UPT, UR4, 0x6, UPT ;  /* 0x000000060400788c */ /* 0x000fd2000bf05270 */
[----:B------:R-:W-:Y:S05]  /*b570*/  BRA.U UP0, `(.L_x_233) ;  /* 0x0000000500fc7547 */ /* 0x000fea000b800000 */
[----:B------:R-:W-:Y:S01]  /*b580*/  STG.E desc[UR36][R16.64], R2 ;  /* 0x0000000210007986 */ /* 0x000fe2000c101924 */
[----:B------:R-:W-:Y:S05]  /*b590*/  EXIT ;  /* 0x000000000000794d */ /* 0x000fea0003800000 */
.L_x_237:
[----:B------:R-:W-:-:S05]  /*b5a0*/  F2FP.F16.F32.PACK_AB R2, RZ, R2 ;  /* 0x00000002ff02723e */ /* 0x000fca00000000ff */
[----:B------:R-:W-:Y:S01]  /*b5b0*/  STG.E.U16 desc[UR36][R16.64], R2 ;  /* 0x0000000210007986 */ /* 0x000fe2000c101524 */
[----:B------:R-:W-:Y:S05]  /*b5c0*/  EXIT ;  /* 0x000000000000794d */ /* 0x000fea0003800000 */
.L_x_236:
[----:B------:R-:W-:-:S09]  /*b5d0*/  UISETP.NE.AND UP0, UPT, UR4, 0x7, UPT ;  /* 0x000000070400788c */ /* 0x000fd2000bf05270 */
[----:B------:R-:W-:Y:S05]  /*b5e0*/  BRA.U !UP0, `(.L_x_238) ;  /* 0x00000001082c7547 */ /* 0x000fea000b800000 */
[----:B------:R-:W-:-:S09]  /*b5f0*/  UISETP.NE.AND UP0, UPT, UR4, 0x8, UPT ;  /* 0x000000080400788c */ /* 0x000fd2000bf05270 */
[----:B------:R-:W-:Y:S05]  /*b600*/  BRA.U !UP0, `(.L_x_239) ;  /* 0x0000000108147547 */ /* 0x000fea000b800000 */
[----:B------:R-:W-:-:S09]  /*b610*/  UISETP.NE.AND UP0, UPT, UR4, 0x9, UPT ;  /* 0x000000090400788c */ /* 0x000fd2000bf05270 */
[----:B------:R-:W-:Y:S05]  /*b620*/  BRA.U UP0, `(.L_x_233) ;  /* 0x0000000500d07547 */ /* 0x000fea000b800000 */
[----:B------:R-:W-:-:S05]  /*b630*/  IMAD.MOV.U32 R3, RZ, RZ, RZ ;  /* 0x000000ffff037224 */ /* 0x000fca00078e00ff */
[----:B------:R-:W-:Y:S01]  /*b640*/  STG.E.64 desc[UR36][R16.64], R2 ;  /* 0x0000000210007986 */ /* 0x000fe2000c101b24 */
[----:B------:R-:W-:Y:S05]  /*b650*/  EXIT ;  /* 0x000000000000794d */ /* 0x000fea0003800000 */
.L_x_239:
[----:B------:R-:W-:-:S04]  /*b660*/  F2FP.F16.F32.PACK_AB R3, RZ, R2 ;  /* 0x00000002ff03723e */ /* 0x000fc800000000ff */
[----:B------:R-:W-:-:S05]  /*b670*/  PRMT R3, R3, 0x5410, RZ ;  /* 0x0000541003037816 */ /* 0x000fca00000000ff */
[----:B------:R-:W-:Y:S01]  /*b680*/  STG.E desc[UR36][R16.64], R3 ;  /* 0x0000000310007986 */ /* 0x000fe2000c101924 */
[----:B------:R-:W-:Y:S05]  /*b690*/  EXIT ;  /* 0x000000000000794d */ /* 0x000fea0003800000 */
.L_x_238:
[----:B------:R-:W-:-:S06]  /*b6a0*/  FMUL.FTZ R2, R2, 1 ;  /* 0x3f80000002027820 */ /* 0x000fcc0000410000 */
[----:B------:R-:W0:Y:S02]  /*b6b0*/  F2F.F64.F32 R2, R2 ;  /* 0x0000000200027310 */ /* 0x000e240000201800 */
[----:B0-----:R-:W-:Y:S01]  /*b6c0*/  STG.E.64 desc[UR36][R16.64], R2 ;  /* 0x0000000210007986 */ /* 0x001fe2000c101b24 */
[----:B------:R-:W-:Y:S05]  /*b6d0*/  EXIT ;  /* 0x000000000000794d */ /* 0x000fea0003800000 */
.L_x_229:
        /* <DEDUP_REMOVED lines=11> */
[----:B0-----:R-:W-:Y:S01]  /*b790*/  STG.E.U16 desc[UR36][R16.64], R3 ;  /* 0x0000000310007986 */ /* 0x001fe2000c101524 */
[----:B------:R-:W-:Y:S05]  /*b7a0*/  EXIT ;  /* 0x000000000000794d */ /* 0x000fea0003800000 */
.L_x_243:
[----:B------:R-:W-:Y:S01]  /*b7b0*/  LOP3.LUT R4, R2, 0x7fffffff, RZ, 0xc0, !PT ;  /* 0x7fffffff02047812 */ /* 0x000fe200078ec0ff */
[----:B------:R-:W-:Y:S01]  /*b7c0*/  BSSY.RECONVERGENT B0, `(.L_x_244) ;  /* 0x0000012000007945 */ /* 0x000fe20003800200 */
[----:B------:R-:W-:Y:S02]  /*b7d0*/  HFMA2 R8, -RZ, RZ, 0, 7.62939453125e-06 ;  /* 0x00000080ff087431 */ /* 0x000fe400000001ff */
        /* <DEDUP_REMOVED lines=9> */
[----:B------:R-:W-:Y:S01]  /*b870*/  FADD.FTZ R0, R4, 8192 ;  /* 0x4600000004007421 */ /* 0x000fe20000010000 */
[----:B------:R-:W-:-:S04]  /*b880*/  PRMT R8, RZ, 0x7610, R8 ;  /* 0x00007610ff087816 */ /* 0x000fc80000000008 */
[----:B------:R-:W-:-:S13]  /*b890*/  LOP3.LUT P0, R3, R0, 0xff, RZ, 0xc0, !PT ;  /* 0x000000ff00037812 */ /* 0x000fda000780c0ff */
[----:B------:R-:W-:Y:S05]  /*b8a0*/  @!P0 BRA `(.L_x_245) ;  /* 0x00000000000c8947 */ /* 0x000fea0003800000 */
.L_x_246:
[----:B------:R-:W-:-:S04]  /*b8b0*/  SHF.R.U32.HI R2, RZ, 0x18, R2 ;  /* 0x00000018ff027819 */ /* 0x000fc80000011602 */
[----:B------:R-:W-:-:S04]  /*b8c0*/  LOP3.LUT R2, R3, 0x80, R2, 0xf8, !PT ;  /* 0x0000008003027812 */ /* 0x000fc800078ef802 */
[----:B------:R-:W-:-:S07]  /*b8d0*/  PRMT R8, R2, 0x7610, R8 ;  /* 0x0000761002087816 */ /* 0x000fce0000000008 */
.L_x_245:
[----:B------:R-:W-:Y:S05]  /*b8e0*/  BSYNC.RECONVERGENT B0 ;  /* 0x0000000000007941 */ /* 0x000fea0003800200 */
.L_x_244:
[----:B------:R-:W-:Y:S01]  /*b8f0*/  STG.E.U8 desc[UR36][R16.64], R8 ;  /* 0x0000000810007986 */ /* 0x000fe2000c101124 */
[----:B------:R-:W-:Y:S05]  /*b900*/  EXIT ;  /* 0x000000000000794d */ /* 0x000fea0003800000 */
.L_x_242:
        /* <DEDUP_REMOVED lines=16> */
.L_x_249:
[----:B------:R-:W-:-:S04]  /*ba10*/  SHF.R.U32.HI R2, RZ, 0x18, R2 ;  /* 0x00000018ff027819 */ /* 0x000fc80000011602 */
[----:B------:R-:W-:-:S04]  /*ba20*/  LOP3.LUT R3, R3, 0x80, R2, 0xf8, !PT ;  /* 0x0000008003037812 */ /* 0x000fc800078ef802 */
[----:B------:R-:W-:-:S07]  /*ba30*/  PRMT R8, R3, 0x7610, R8 ;  /* 0x0000761003087816 */ /* 0x000fce0000000008 */
.L_x_248:
[----:B------:R-:W-:Y:S05]  /*ba40*/  BSYNC.RECONVERGENT B0 ;  /* 0x0000000000007941 */ /* 0x000fea0003800200 */
.L_x_247:
[----:B------:R-:W-:Y:S01]  /*ba50*/  STG.E.U8 desc[UR36][R16.64], R8 ;  /* 0x0000000810007986 */ /* 0x000fe2000c101124 */
[----:B------:R-:W-:Y:S05]  /*ba60*/  EXIT ;  /* 0x000000000000794d */ /* 0x000fea0003800000 */
.L_x_241:
        /* <DEDUP_REMOVED lines=17> */
[----:B------:R-:W-:-:S05]  /*bb80*/  @!P0 IADD3 R0, PT, PT, R4, RZ, RZ ;  /* 0x000000ff04008210 */ /* 0x000fca0007ffe0ff */
[----:B------:R-:W-:-:S05]  /*bb90*/  @P1 IMAD.MOV.U32 R3, RZ, RZ, R0 ;  /* 0x000000ffff031224 */ /* 0x000fca00078e0000 */
[----:B------:R-:W-:Y:S01]  /*bba0*/  STG.E.U8 desc[UR36][R16.64], R3 ;  /* 0x0000000310007986 */ /* 0x000fe2000c101124 */
[----:B------:R-:W-:Y:S05]  /*bbb0*/  EXIT ;  /* 0x000000000000794d */ /* 0x000fea0003800000 */
.L_x_251:
[----:B------:R-:W0:Y:S02]  /*bbc0*/  F2I.U64.TRUNC R2, R2 ;  /* 0x0000000200027311 */ /* 0x000e24000020d800 */
[----:B0-----:R-:W-:Y:S01]  /*bbd0*/  STG.E.64 desc[UR36][R16.64], R2 ;  /* 0x0000000210007986 */ /* 0x001fe2000c101b24 */
[----:B------:R-:W-:Y:S05]  /*bbe0*/  EXIT ;  /* 0x000000000000794d */ /* 0x000fea0003800000 */
.L_x_250:
[----:B------:R-:W0:Y:S02]  /*bbf0*/  F2I.FTZ.U32.TRUNC.NTZ R3, R2 ;  /* 0x0000000200037305 */ /* 0x000e24000021f000 */
[----:B0-----:R-:W-:Y:S01]  /*bc00*/  STG.E desc[UR36][R16.64], R3 ;  /* 0x0000000310007986 */ /* 0x001fe2000c101924 */
[----:B------:R-:W-:Y:S05]  /*bc10*/  EXIT ;  /* 0x000000000000794d */ /* 0x000fea0003800000 */
.L_x_240:
        /* <DEDUP_REMOVED lines=8> */
[----:B------:R-:W-:Y:S01]  /*bca0*/  STG.E.U8 desc[UR36][R16.64], R3 ;  /* 0x0000000310007986 */ /* 0x000fe2000c101124 */
[----:B------:R-:W-:Y:S05]  /*bcb0*/  EXIT ;  /* 0x000000000000794d */ /* 0x000fea0003800000 */
.L_x_253:
[----:B------:R-:W-:Y:S01]  /*bcc0*/  FMUL.FTZ R4, R2, 1 ;  /* 0x3f80000002047820 */ /* 0x000fe20000410000 */
[----:B------:R-:W-:-:S05]  /*bcd0*/  CS2R R6, SRZ ;  /* 0x0000000000067805 */ /* 0x000fca000001ff00 */
[----:B------:R-:W0:Y:S02]  /*bce0*/  F2F.F64.F32 R4, R4 ;  /* 0x0000000400047310 */ /* 0x000e240000201800 */
[----:B0-----:R-:W-:Y:S01]  /*bcf0*/  STG.E.128 desc[UR36][R16.64], R4 ;  /* 0x0000000410007986 */ /* 0x001fe2000c101d24 */
[----:B------:R-:W-:Y:S05]  /*bd00*/  EXIT ;  /* 0x000000000000794d */ /* 0x000fea0003800000 */
.L_x_252:
[----:B------:R-:W-:-:S09]  /*bd10*/  UISETP.NE.AND UP0, UPT, UR4, 0xf, UPT ;  /* 0x0000000f0400788c */ /* 0x000fd2000bf05270 */
[----:B------:R-:W-:Y:S05]  /*bd20*/  BRA.U !UP0, `(.L_x_254) ;  /* 0x0000000108e07547 */ /* 0x000fea000b800000 */
[----:B------:R-:W-:-:S09]  /*bd30*/  UISETP.NE.AND UP0, UPT, UR4, 0x17, UPT ;  /* 0x000000170400788c */ /* 0x000fd2000bf05270 */
[----:B------:R-:W-:Y:S05]  /*bd40*/  BRA.U !UP0, `(.L_x_255) ;  /* 0x00000001088c7547 */ /* 0x000fea000b800000 */
[----:B------:R-:W-:-:S09]  /*bd50*/  UISETP.NE.AND UP0, UPT, UR4, 0x18, UPT ;  /* 0x000000180400788c */ /* 0x000fd2000bf05270 */
[----:B------:R-:W-:Y:S05]  /*bd60*/  BRA.U !UP0, `(.L_x_256) ;  /* 0x0000000108447547 */ /* 0x000fea000b800000 */
.L_x_233:
[----:B------:R-:W-:Y:S01]  /*bd70*/  MOV R0, 0x0 ;  /* 0x0000000000007802 */ /* 0x000fe20000000f00 */
[----:B------:R-:W0:Y:S01]  /*bd80*/  LDCU.64 UR4, c[0x4][0x108] ;  /* 0x01002100ff0477ac */ /* 0x000e220008000a00 */
[----:B------:R-:W-:Y:S02]  /*bd90*/  HFMA2 R8, -RZ, RZ, 0, 6.020069122314453125e-06 ;  /* 0x00000065ff087431 */ /* 0x000fe400000001ff */
[----:B------:R-:W-:Y:S01]  /*bda0*/  IMAD.MOV.U32 R12, RZ, RZ, 0x1 ;  /* 0x00000001ff0c7424 */ /* 0x000fe200078e00ff */
[----:B------:R1:W2:Y:S01]  /*bdb0*/  LDC.64 R2, c[0x4][R0] ;  /* 0x0100000000027b82 */ /* 0x0002a20000000a00 */
[----:B------:R-:W3:Y:S01]  /*bdc0*/  LDCU.64 UR6, c[0x4][0x110] ;  /* 0x01002200ff0677ac */ /* 0x000ee20008000a00 */
[----:B------:R-:W-:Y:S01]  /*bdd0*/  MOV R13, RZ ;  /* 0x000000ff000d7202 */ /* 0x000fe20000000f00 */
[----:B------:R-:W4:Y:S01]  /*bde0*/  LDCU.64 UR8, c[0x4][0x20] ;  /* 0x01000400ff0877ac */ /* 0x000f220008000a00 */
[----:B0-----:R-:W-:Y:S01]  /*bdf0*/  MOV R4, UR4 ;  /* 0x0000000400047c02 */ /* 0x001fe20008000f00 */
[----:B------:R-:W-:Y:S01]  /*be00*/  IMAD.U32 R5, RZ, RZ, UR5 ;  /* 0x00000005ff057e24 */ /* 0x000fe2000f8e00ff */
[----:B---3--:R-:W-:Y:S01]  /*be10*/  MOV R6, UR6 ;  /* 0x0000000600067c02 */ /* 0x008fe20008000f00 */
[----:B------:R-:W-:Y:S01]  /*be20*/  IMAD.U32 R7, RZ, RZ, UR7 ;  /* 0x00000007ff077e24 */ /* 0x000fe2000f8e00ff */
[----:B----4-:R-:W-:Y:S01]  /*be30*/  MOV R10, UR8 ;  /* 0x00000008000a7c02 */ /* 0x010fe20008000f00 */
[----:B-1----:R-:W-:-:S07]  /*be40*/  IMAD.U32 R11, RZ, RZ, UR9 ;  /* 0x00000009ff0b7e24 */ /* 0x002fce000f8e00ff */
[----:B------:R-:W-:-:S07]  /*be50*/  LEPC R20, `(.L_x_257) ;  /* 0x000000001014794e */ /* 0x000fce0000000000 */
[----:B--2---:R-:W-:Y:S05]  /*be60*/  CALL.ABS.NOINC R2 ;  /* 0x0000000002007343 */ /* 0x004fea0003c00000 */
.L_x_257:
[----:B------:R-:W-:Y:S05]  /*be70*/  EXIT ;  /* 0x000000000000794d */ /* 0x000fea0003800000 */
.L_x_256:
        /* <DEDUP_REMOVED lines=12> */
.L_x_259:
[----:B------:R-:W-:Y:S05]  /*bf40*/  BSYNC.RECONVERGENT B0 ;  /* 0x0000000000007941 */ /* 0x000fea0003800200 */
.L_x_258:
[----:B------:R-:W-:-:S05]  /*bf50*/  LOP3.LUT R3, R0, 0x80, R5, 0xf8, !PT ;  /* 0x0000008000037812 */ /* 0x000fca00078ef805 */
[----:B------:R-:W-:Y:S01]  /*bf60*/  STG.E.U8 desc[UR36][R16.64], R3 ;  /* 0x0000000310007986 */ /* 0x000fe2000c101124 */
[----:B------:R-:W-:Y:S05]  /*bf70*/  EXIT ;  /* 0x000000000000794d */ /* 0x000fea0003800000 */
.L_x_255:
        /* <DEDUP_REMOVED lines=11> */
.L_x_261:
[----:B------:R-:W-:Y:S01]  /*c030*/  HFMA2 R0, -RZ, RZ, 0, 7.569789886474609375e-06 ;  /* 0x0000007fff007431 */ /* 0x000fe200000001ff */
[----:B------:R-:W-:-:S04]  /*c040*/  ISETP.GT.U32.AND P0, PT, R4, 0x7f800000, PT ;  /* 0x7f8000000400780c */ /* 0x000fc80003f04070 */
[----:B------:R-:W-:-:S09]  /*c050*/  SEL R0, R0, 0x7c, P0 ;  /* 0x0000007c00007807 */ /* 0x000fd20000000000 */
.L_x_262:
[----:B------:R-:W-:Y:S05]  /*c060*/  BSYNC.RECONVERGENT B0 ;  /* 0x0000000000007941 */ /* 0x000fea0003800200 */
.L_x_260:
[----:B------:R-:W-:-:S04]  /*c070*/  SHF.R.U32.HI R3, RZ, 0x18, R2 ;  /* 0x00000018ff037819 */ /* 0x000fc80000011602 */
[----:B------:R-:W-:-:S05]  /*c080*/  LOP3.LUT R3, R0, 0x80, R3, 0xf8, !PT ;  /* 0x0000008000037812 */ /* 0x000fca00078ef803 */
[----:B------:R-:W-:Y:S01]  /*c090*/  STG.E.U8 desc[UR36][R16.64], R3 ;  /* 0x0000000310007986 */ /* 0x000fe2000c101124 */
[----:B------:R-:W-:Y:S05]  /*c0a0*/  EXIT ;  /* 0x000000000000794d */ /* 0x000fea0003800000 */
.L_x_254:
[----:B------:R-:W-:-:S05]  /*c0b0*/  F2FP.BF16.F32.PACK_AB R2, RZ, R2 ;  /* 0x00000002ff02723e */ /* 0x000fca00000010ff */
[----:B------:R-:W-:Y:S01]  /*c0c0*/  STG.E.U16 desc[UR36][R16.64], R2 ;  /* 0x0000000210007986 */ /* 0x000fe2000c101524 */
[----:B------:R-:W-:Y:S05]  /*c0d0*/  EXIT ;  /* 0x000000000000794d */ /* 0x000fea0003800000 */
.L_x_263:
[----:B------:R-:W-:-:S00]  /*c0e0*/  BRA `(.L_x_263) ;  /* 0xfffffffc00fc7947 */ /* 0x000fc0000383ffff */
[----:B------:R-:W-:-:S00]  /*c0f0*/  NOP ;  /* 0x0000000000007918 */ /* 0x000fc00000000000 */
        /* <DEDUP_REMOVED lines=8> */
.L_x_1388:


//--------------------- .text._ZN2at6native27unrolled_elementwise_kernelIZZZNS0_53_GLOBAL__N__52d73765_15_RenormKernel_cu_7dd49032_322024renorm_scale_factor_implERNS_18TensorIteratorBaseEdENKUlvE_clEvENKUlvE0_clEvEUlfE_St5arrayIPcLm2EELi4E23TrivialOffsetCalculatorILi1EjESC_NS0_6memory12LoadWithCastILi1EEENSD_13StoreWithCastILi1EEEEEviT_T0_T2_T3_T4_T5_ --------------------------
	.section	.text._ZN2at6native27unrolled_elementwise_kernelIZZZNS0_53_GLOBAL__N__52d73765_15_RenormKernel_cu_7dd49032_322024renorm_scale_factor_implERNS_18TensorIteratorBaseEdENKUlvE_clEvENKUlvE0_clEvEUlfE_St5arrayIPcLm2EELi4E23TrivialOffsetCalculatorILi1EjESC_NS0_6memory12LoadWithCastILi1EEENSD_13StoreWithCastILi1EEEEEviT_T0_T2_T3_T4_T5_,"ax",@progbits
	.align	128
        .global         _ZN2at6native27unrolled_elementwise_kernelIZZZNS0_53_GLOBAL__N__52d73765_15_RenormKernel_cu_7dd49032_322024renorm_scale_factor_implERNS_18TensorIteratorBaseEdENKUlvE_clEvENKUlvE0_clEvEUlfE_St5arrayIPcLm2EELi4E23TrivialOffsetCalculatorILi1EjESC_NS0_6memory12LoadWithCastILi1EEENSD_13StoreWithCastILi1EEEEEviT_T0_T2_T3_T4_T5_
        .type           _ZN2at6native27unrolled_elementwise_kernelIZZZNS0_53_GLOBAL__N__52d73765_15_RenormKernel_cu_7dd49032_322024renorm_scale_factor_implERNS_18TensorIteratorBaseEdENKUlvE_clEvENKUlvE0_clEvEUlfE_St5arrayIPcLm2EELi4E23TrivialOffsetCalculatorILi1EjESC_NS0_6memory12LoadWithCastILi1EEENSD_13StoreWithCastILi1EEEEEviT_T0_T2_T3_T4_T5_,@function
        .size           _ZN2at6native27unrolled_elementwise_kernelIZZZNS0_53_GLOBAL__N__52d73765_15_RenormKernel_cu_7dd49032_322024renorm_scale_factor_implERNS_18TensorIteratorBaseEdENKUlvE_clEvENKUlvE0_clEvEUlfE_St5arrayIPcLm2EELi4E23TrivialOffsetCalculatorILi1EjESC_NS0_6memory12LoadWithCastILi1EEENSD_13StoreWithCastILi1EEEEEviT_T0_T2_T3_T4_T5_,(.L_x_1389 - _ZN2at6native27unrolled_elementwise_kernelIZZZNS0_53_GLOBAL__N__52d73765_15_RenormKernel_cu_7dd49032_322024renorm_scale_factor_implERNS_18TensorIteratorBaseEdENKUlvE_clEvENKUlvE0_clEvEUlfE_St5arrayIPcLm2EELi4E23TrivialOffsetCalculatorILi1EjESC_NS0_6memory12LoadWithCastILi1EEENSD_13StoreWithCastILi1EEEEEviT_T0_T2_T3_T4_T5_)
        .other          _ZN2at6native27unrolled_elementwise_kernelIZZZNS0_53_GLOBAL__N__52d73765_15_RenormKernel_cu_7dd49032_322024renorm_scale_factor_implERNS_18TensorIteratorBaseEdENKUlvE_clEvENKUlvE0_clEvEUlfE_St5arrayIPcLm2EELi4E23TrivialOffsetCalculatorILi1EjESC_NS0_6memory12LoadWithCastILi1EEENSD_13StoreWithCastILi1EEEEEviT_T0_T2_T3_T4_T5_,@"STO_CUDA_ENTRY STV_DEFAULT"
_ZN2at6native27unrolled_elementwise_kernelIZZZNS0_53_GLOBAL__N__52d73765_15_RenormKernel_cu_7dd49032_322024renorm_scale_factor_implERNS_18TensorIteratorBaseEdENKUlvE_clEvENKUlvE0_clEvEUlfE_St5arrayIPcLm2EELi4E23TrivialOffsetCalculatorILi1EjESC_NS0_6memory12LoadWithCastILi1EEENSD_13StoreWithCastILi1EEEEEviT_T0_T2_T3_T4_T5_:
.text._ZN2at6native27unrolled_elementwise_kernelIZZZNS0_53_GLOBAL__N__52d73765_15_RenormKernel_cu_7dd49032_322024renorm_scale_factor_implERNS_18TensorIteratorBaseEdENKUlvE_clEvENKUlvE0_clEvEUlfE_St5arrayIPcLm2EELi4E23TrivialOffsetCalculatorILi1EjESC_NS0_6memory12LoadWithCastILi1EEENSD_13StoreWithCastILi1EEEEEviT_T0_T2_T3_T4_T5_:
[----:B------:R-:W0:Y:S01]  /*0000*/  LDC R1, c[0x0][0x37c] ;  /* 0x0000df00ff017b82 */ /* 0x000e220000000800 */
[----:B------:R-:W1:Y:S07]  /*0010*/  S2R R2, SR_CTAID.X ;  /* 0x0000000000027919 */ /* 0x000e6e0000002500 */
[----:B------:R-:W1:Y:S01]  /*0020*/  LDC R17, c[0x0][0x380] ;  /* 0x0000e000ff117b82 */ /* 0x000e620000000800 */
[----:B------:R-:W2:Y:S01]  /*0030*/  LDCU.64 UR36, c[0x0][0x358] ;  /* 0x00006b00ff2477ac */ /* 0x000ea20008000a00 */
[----:B------:R-:W-:Y:S01]  /*0040*/  BSSY.RECONVERGENT B7, `(.L_x_264) ;  /* 0x00000f4000077945 */ /* 0x000fe20003800200 */
[----:B------:R-:W3:Y:S01]  /*0050*/  S2R R16, SR_TID.X ;  /* 0x0000000000107919 */ /* 0x000ee20000002100 */
[----:B------:R-:W-:Y:S01]  /*0060*/  IMAD.MOV.U32 R22, RZ, RZ, RZ ;  /* 0x000000ffff167224 */ /* 0x000fe200078e00ff */
[----:B------:R-:W4:Y:S01]  /*0070*/  LDCU.U8 UR38, c[0x0][0x3ac] ;  /* 0x00007580ff2677ac */ /* 0x000f220008000000 */
[----:B-1----:R-:W-:-:S02]  /*0080*/  IMAD R17, R2, -0x200, R17 ;  /* 0xfffffe0002117824 */ /* 0x002fc400078e0211 */
[----:B---3--:R-:W-:-:S03]  /*0090*/  IMAD.MOV.U32 R19, RZ, RZ, R16 ;  /* 0x000000ffff137224 */ /* 0x008fc600078e0010 */
[----:B------:R-:W-:-:S13]  /*00a0*/  ISETP.GE.AND P0, PT, R16, R17, PT ;  /* 0x000000111000720c */ /* 0x000fda0003f06270 */
[----:B0-2-4-:R-:W-:Y:S05]  /*00b0*/  @P0 BRA `(.L_x_265) ;  /* 0x0000000c00b00947 */ /* 0x015fea0003800000 */
[----:B------:R-:W0:Y:S01]  /*00c0*/  LDC.64 R4, c[0x0][0x3a0] ;  /* 0x0000e800ff047b82 */ /* 0x000e220000000a00 */
[----:B------:R-:W1:Y:S01]  /*00d0*/  LDCU UR5, c[0x0][0x3b0] ;  /* 0x00007600ff0577ac */ /* 0x000e620008000800 */
[----:B------:R-:W-:Y:S01]  /*00e0*/  IMAD R0, R2, 0x200, R19 ;  /* 0x0000020002007824 */ /* 0x000fe200078e0213 */
[----:B------:R-:W-:Y:S01]  /*00f0*/  BSSY.RECONVERGENT B6, `(.L_x_266) ;  /* 0x00000e7000067945 */ /* 0x000fe20003800200 */
[----:B------:R-:W-:-:S04]  /*0100*/  UPRMT UR4, UR38, 0x9910, URZ ;  /* 0x0000991026047896 */ /* 0x000fc800080000ff */
[----:B------:R-:W-:Y:S01]  /*0110*/  UISETP.GT.AND UP0, UPT, UR4, 0x9, UPT ;  /* 0x000000090400788c */ /* 0x000fe2000bf04270 */
[----:B-1----:R-:W-:-:S05]  /*0120*/  IMAD R3, R0, UR5, RZ ;  /* 0x0000000500037c24 */ /* 0x002fca000f8e02ff */
[----:B0-----:R-:W-:-:S05]  /*0130*/  IADD3 R4, P0, PT, R3, R4, RZ ;  /* 0x0000000403047210 */ /* 0x001fca0007f1e0ff */
[----:B------:R-:W-:Y:S01]  /*0140*/  IMAD.X R5, RZ, RZ, R5, P0 ;  /* 0x000000ffff057224 */ /* 0x000fe200000e0605 */
        /* <DEDUP_REMOVED lines=12> */
.L_x_270:
[----:B------:R-:W2:Y:S02]  /*0210*/  LDG.E.U8 R4, desc[UR36][R4.64] ;  /* 0x0000002404047981 */ /* 0x000ea4000c1e1100 */
[----:B--2---:R-:W-:Y:S01]  /*0220*/  I2FP.F32.U32 R22, R4 ;  /* 0x0000000400167245 */ /* 0x004fe20000201000 */
[----:B------:R-:W-:Y:S06]  /*0230*/  BRA `(.L_x_272) ;  /* 0x0000000c00487947 */ /* 0x000fec0003800000 */
.L_x_269:
[----:B------:R-:W-:-:S09]  /*0240*/  UISETP.NE.AND UP0, UPT, UR4, 0x2, UPT ;  /* 0x000000020400788c */ /* 0x000fd2000bf05270 */
[----:B------:R-:W-:Y:S05]  /*0250*/  BRA.U !UP0, `(.L_x_273) ;  /* 0x0000000108287547 */ /* 0x000fea000b800000 */
[----:B------:R-:W-:-:S09]  /*0260*/  UISETP.NE.AND UP0, UPT, UR4, 0x3, UPT ;  /* 0x000000030400788c */ /* 0x000fd2000bf05270 */
[----:B------:R-:W-:Y:S05]  /*0270*/  BRA.U !UP0, `(.L_x_274) ;  /* 0x0000000108147547 */ /* 0x000fea000b800000 */
[----:B------:R-:W-:-:S09]  /*0280*/  UISETP.NE.AND UP0, UPT, UR4, 0x4, UPT ;  /* 0x000000040400788c */ /* 0x000fd2000bf05270 */
[----:B------:R-:W-:Y:S05]  /*0290*/  BRA.U UP0, `(.L_x_271) ;  /* 0x0000000900b47547 */ /* 0x000fea000b800000 */
[----:B------:R-:W2:Y:S02]  /*02a0*/  LDG.E.64 R22, desc[UR36][R4.64] ;  /* 0x0000002404167981 */ /* 0x000ea4000c1e1b00 */
[----:B--2---:R0:W1:Y:S02]  /*02b0*/  I2F.S64 R22, R22 ;  /* 0x0000001600167312 */ /* 0x0040640000301400 */
[----:B01----:R-:W-:Y:S05]  /*02c0*/  BRA `(.L_x_272) ;  /* 0x0000000c00247947 */ /* 0x003fea0003800000 */
.L_x_274:
[----:B------:R-:W2:Y:S02]  /*02d0*/  LDG.E R4, desc[UR36][R4.64] ;  /* 0x0000002404047981 */ /* 0x000ea4000c1e1900 */
[----:B--2---:R-:W-:Y:S01]  /*02e0*/  I2FP.F32.S32 R22, R4 ;  /* 0x0000000400167245 */ /* 0x004fe20000201400 */
[----:B------:R-:W-:Y:S06]  /*02f0*/  BRA `(.L_x_272) ;  /* 0x0000000c00187947 */ /* 0x000fec0003800000 */
.L_x_273:
[----:B------:R-:W2:Y:S02]  /*0300*/  LDG.E.U16 R4, desc[UR36][R4.64] ;  /* 0x0000002404047981 */ /* 0x000ea4000c1e1500 */
[----:B--2---:R0:W1:Y:S01]  /*0310*/  I2F.S16 R22, R4 ;  /* 0x0000000400167306 */ /* 0x0040620000101400 */
[----:B------:R-:W-:Y:S05]  /*0320*/  BRA `(.L_x_272) ;  /* 0x0000000c000c7947 */ /* 0x000fea0003800000 */
.L_x_268:
        /* <DEDUP_REMOVED lines=8> */
.L_x_276:
[----:B------:R-:W2:Y:S02]  /*03b0*/  LDG.E.U16 R4, desc[UR36][R4.64] ;  /* 0x0000002404047981 */ /* 0x000ea4000c1e1500 */
[----:B--2---:R-:W-:Y:S01]  /*03c0*/  HADD2.F32 R22, -RZ, R4.H0_H0 ;  /* 0x20000004ff167230 */ /* 0x004fe20000004100 */
[----:B------:R-:W-:Y:S06]  /*03d0*/  BRA `(.L_x_272) ;  /* 0x0000000800e07947 */ /* 0x000fec0003800000 */
.L_x_275:
        /* <DEDUP_REMOVED lines=8> */
.L_x_278:
[----:B------:R-:W2:Y:S02]  /*0460*/  LDG.E.U16 R4, desc[UR36][R4.64] ;  /* 0x0000002404047981 */ /* 0x000ea4000c1e1500 */
[----:B--2---:R-:W-:Y:S01]  /*0470*/  HADD2.F32 R22, -RZ, R4.H0_H0 ;  /* 0x20000004ff167230 */ /* 0x004fe20000004100 */
[----:B------:R-:W-:Y:S06]  /*0480*/  BRA `(.L_x_272) ;  /* 0x0000000800b47947 */ /* 0x000fec0003800000 */
.L_x_277:
        /* <DEDUP_REMOVED lines=11> */
.L_x_267:
        /* <DEDUP_REMOVED lines=12> */
.L_x_281:
        /* <DEDUP_REMOVED lines=11> */
.L_x_280:
[----:B------:R-:W-:-:S09]  /*06b0*/  UISETP.NE.AND UP0, UPT, UR4, 0xf, UPT ;  /* 0x0000000f0400788c */ /* 0x000fd2000bf05270 */
[----:B------:R-:W-:Y:S05]  /*06c0*/  BRA.U !UP0, `(.L_x_282) ;  /* 0x0000000108907547 */ /* 0x000fea000b800000 */
[----:B------:R-:W-:-:S09]  /*06d0*/  UISETP.NE.AND UP0, UPT, UR4, 0x17, UPT ;  /* 0x000000170400788c */ /* 0x000fd2000bf05270 */
[----:B------:R-:W-:Y:S05]  /*06e0*/  BRA.U !UP0, `(.L_x_283) ;  /* 0x0000000108547547 */ /* 0x000fea000b800000 */
[----:B------:R-:W-:-:S09]  /*06f0*/  UISETP.NE.AND UP0, UPT, UR4, 0x18, UPT ;  /* 0x000000180400788c */ /* 0x000fd2000bf05270 */
[----:B------:R-:W-:Y:S05]  /*0700*/  BRA.U UP0, `(.L_x_271) ;  /* 0x0000000500987547 */ /* 0x000fea000b800000 */
[----:B------:R-:W2:Y:S01]  /*0710*/  LDG.E.U8 R22, desc[UR36][R4.64] ;  /* 0x0000002404167981 */ /* 0x000ea2000c1e1100 */
[----:B------:R-:W-:Y:S02]  /*0720*/  IMAD.MOV.U32 R6, RZ, RZ, 0x1f ;  /* 0x0000001fff067424 */ /* 0x000fe400078e00ff */
[----:B--2---:R-:W-:-:S05]  /*0730*/  IMAD.SHL.U32 R22, R22, 0x1000000, RZ ;  /* 0x0100000016167824 */ /* 0x004fca00078e00ff */
[C---:B------:R-:W-:Y:S02]  /*0740*/  LOP3.LUT R0, R22.reuse, 0x7f000000, RZ, 0xc0, !PT ;  /* 0x7f00000016007812 */ /* 0x040fe400078ec0ff */
[----:B------:R-:W-:Y:S02]  /*0750*/  LOP3.LUT P0, RZ, R22, 0x7f000000, RZ, 0xc0, !PT ;  /* 0x7f00000016ff7812 */ /* 0x000fe4000780c0ff */
[----:B------:R-:W0:Y:S02]  /*0760*/  FLO.U32 R3, R0 ;  /* 0x0000000000037300 */ /* 0x000e2400000e0000 */
[----:B0-----:R-:W-:-:S05]  /*0770*/  IMAD.MOV R3, RZ, RZ, -R3 ;  /* 0x000000ffff037224 */ /* 0x001fca00078e0a03 */
[----:B------:R-:W-:-:S05]  /*0780*/  VIADDMNMX.U32 R3, R3, R6, 0x4, !PT ;  /* 0x0000000403037446 */ /* 0x000fca0007800006 */
[----:B------:R-:W-:-:S04]  /*0790*/  VIADD R3, R3, 0xfffffffc ;  /* 0xfffffffc03037836 */ /* 0x000fc80000000000 */
[----:B------:R-:W-:Y:S01]  /*07a0*/  IMAD.SHL.U32 R7, R3, 0x800000, RZ ;  /* 0x0080000003077824 */ /* 0x000fe200078e00ff */
[C---:B------:R-:W-:Y:S01]  /*07b0*/  SHF.L.U32 R6, R0.reuse, R3, RZ ;  /* 0x0000000300067219 */ /* 0x040fe200000006ff */
[----:B------:R-:W-:-:S03]  /*07c0*/  VIADD R3, R0, 0x1000000 ;  /* 0x0100000000037836 */ /* 0x000fc60000000000 */
[----:B------:R-:W-:Y:S02]  /*07d0*/  LEA.HI R6, R6, -R7, RZ, 0x1c ;  /* 0x8000000706067211 */ /* 0x000fe400078fe0ff */
[----:B------:R-:W-:-:S03]  /*07e0*/  SHF.R.S32.HI R3, RZ, 0x8, R3 ;  /* 0x00000008ff037819 */ /* 0x000fc60000011403 */
[----:B------:R-:W-:-:S05]  /*07f0*/  VIADD R6, R6, 0x3c000000 ;  /* 0x3c00000006067836 */ /* 0x000fca0000000000 */
[----:B------:R-:W-:-:S04]  /*0800*/  LOP3.LUT R3, R6, 0x7f800000, R3, 0xf8, !PT ;  /* 0x7f80000006037812 */ /* 0x000fc800078ef803 */
[----:B------:R-:W-:-:S04]  /*0810*/  SEL R3, R3, RZ, P0 ;  /* 0x000000ff03037207 */ /* 0x000fc80000000000 */
[----:B------:R-:W-:Y:S01]  /*0820*/  LOP3.LUT R22, R3, 0x80000000, R22, 0xf8, !PT ;  /* 0x8000000003167812 */ /* 0x000fe200078ef816 */
[----:B------:R-:W-:Y:S06]  /*0830*/  BRA `(.L_x_272) ;  /* 0x0000000400c87947 */ /* 0x000fec0003800000 */
.L_x_283:
[----:B------:R-:W2:Y:S02]  /*0840*/  LDG.E.U8 R4, desc[UR36][R4.64] ;  /* 0x0000002404047981 */ /* 0x000ea4000c1e1100 */
[C---:B--2---:R-:W-:Y:S02]  /*0850*/  IMAD.SHL.U32 R3, R4.reuse, 0x2000000, RZ ;  /* 0x0200000004037824 */ /* 0x044fe400078e00ff */
[----:B------:R-:W-:-:S03]  /*0860*/  IMAD.SHL.U32 R6, R4, 0x100, RZ ;  /* 0x0000010004067824 */ /* 0x000fc600078e00ff */
[----:B------:R-:W-:-:S13]  /*0870*/  ISETP.GT.U32.AND P0, PT, R3, 0x7ffffff, PT ;  /* 0x07ffffff0300780c */ /* 0x000fda0003f04070 */
[----:B------:R-:W-:Y:S02]  /*0880*/  @!P0 LOP3.LUT R0, R6, 0x7f00, RZ, 0xc0, !PT ;  /* 0x00007f0006008812 */ /* 0x000fe400078ec0ff */
[----:B------:R-:W-:Y:S02]  /*0890*/  @P0 LEA.HI R3, R3, 0x70000000, RZ, 0x1c ;  /* 0x7000000003030811 */ /* 0x000fe400078fe0ff */
[----:B------:R-:W-:Y:S02]  /*08a0*/  @!P0 LOP3.LUT R0, R0, 0x3f000000, RZ, 0xfc, !PT ;  /* 0x3f00000000008812 */ /* 0x000fe400078efcff */
[----:B------:R-:W-:-:S03]  /*08b0*/  PRMT R6, R6, 0x9910, RZ ;  /* 0x0000991006067816 */ /* 0x000fc600000000ff */
[----:B------:R-:W-:Y:S01]  /*08c0*/  @!P0 FADD.FTZ R0, R0, -0.5 ;  /* 0xbf00000000008421 */ /* 0x000fe20000010000 */
[----:B------:R-:W-:Y:S01]  /*08d0*/  @P0 FMUL.FTZ R0, R3, 1.9259299443872358531e-34 ;  /* 0x0780000003000820 */ /* 0x000fe20000410000 */
[----:B------:R-:W-:-:S05]  /*08e0*/  IMAD.MOV.U32 R3, RZ, RZ, R6 ;  /* 0x000000ffff037224 */ /* 0x000fca00078e0006 */
[----:B------:R-:W-:Y:S01]  /*08f0*/  LOP3.LUT R22, R0, 0x80000000, R3, 0xf8, !PT ;  /* 0x8000000000167812 */ /* 0x000fe200078ef803 */
[----:B------:R-:W-:Y:S06]  /*0900*/  BRA `(.L_x_272) ;  /* 0x0000000400947947 */ /* 0x000fec0003800000 */
.L_x_282:
[----:B------:R-:W2:Y:S02]  /*0910*/  LDG.E.U16 R4, desc[UR36][R4.64] ;  /* 0x0000002404047981 */ /* 0x000ea4000c1e1500 */
[----:B--2---:R-:W-:Y:S01]  /*0920*/  IMAD.U32 R22, R4, 0x10000, RZ ;  /* 0x0001000004167824 */ /* 0x004fe200078e00ff */
[----:B------:R-:W-:Y:S06]  /*0930*/  BRA `(.L_x_272) ;  /* 0x0000000400887947 */ /* 0x000fec0003800000 */
.L_x_279:
        /* <DEDUP_REMOVED lines=11> */
.L_x_286:
        /* <DEDUP_REMOVED lines=20> */
.L_x_288:
[----:B------:R-:W-:Y:S05]  /*0b30*/  BSYNC.RECONVERGENT B0 ;  /* 0x0000000000007941 */ /* 0x000fea0003800200 */
.L_x_287:
[----:B------:R-:W-:Y:S01]  /*0b40*/  IMAD.SHL.U32 R0, R0, 0x100000, RZ ;  /* 0x0010000000007824 */ /* 0x000fe200078e00ff */
[----:B------:R-:W-:-:S04]  /*0b50*/  LEA R3, R3, 0x3b800000, 0x17 ;  /* 0x3b80000003037811 */ /* 0x000fc800078eb8ff */
[----:B------:R-:W-:Y:S01]  /*0b60*/  LOP3.LUT R22, R3, R0, R7, 0xfe, !PT ;  /* 0x0000000003167212 */ /* 0x000fe200078efe07 */
[----:B------:R-:W-:Y:S06]  /*0b70*/  BRA `(.L_x_272) ;  /* 0x0000000000f87947 */ /* 0x000fec0003800000 */
.L_x_285:
        /* <DEDUP_REMOVED lines=20> */
.L_x_290:
[----:B------:R-:W-:Y:S05]  /*0cc0*/  BSYNC.RECONVERGENT B0 ;  /* 0x0000000000007941 */ /* 0x000fea0003800200 */
.L_x_289:
[----:B------:R-:W-:Y:S01]  /*0cd0*/  IMAD.SHL.U32 R0, R0, 0x200000, RZ ;  /* 0x0020000000007824 */ /* 0x000fe200078e00ff */
[----:B------:R-:W-:-:S04]  /*0ce0*/  LEA R3, R3, 0x37800000, 0x17 ;  /* 0x3780000003037811 */ /* 0x000fc800078eb8ff */
[----:B------:R-:W-:Y:S01]  /*0cf0*/  LOP3.LUT R22, R3, R0, R7, 0xfe, !PT ;  /* 0x0000000003167212 */ /* 0x000fe200078efe07 */
[----:B------:R-:W-:Y:S06]  /*0d00*/  BRA `(.L_x_272) ;  /* 0x0000000000947947 */ /* 0x000fec0003800000 */
.L_x_284:
[----:B------:R-:W-:-:S09]  /*0d10*/  UISETP.NE.AND UP0, UPT, UR4, 0x1c, UPT ;  /* 0x0000001c0400788c */ /* 0x000fd2000bf05270 */
[----:B------:R-:W-:Y:S05]  /*0d20*/  BRA.U !UP0, `(.L_x_291) ;  /* 0x0000000108847547 */ /* 0x000fea000b800000 */
[----:B------:R-:W-:-:S09]  /*0d30*/  UISETP.NE.AND UP0, UPT, UR4, 0x1d, UPT ;  /* 0x0000001d0400788c */ /* 0x000fd2000bf05270 */
[----:B------:R-:W-:Y:S05]  /*0d40*/  BRA.U !UP0, `(.L_x_292) ;  /* 0x0000000108707547 */ /* 0x000fea000b800000 */
[----:B------:R-:W-:-:S09]  /*0d50*/  UISETP.NE.AND UP0, UPT, UR4, 0x2c, UPT ;  /* 0x0000002c0400788c */ /* 0x000fd2000bf05270 */
[----:B------:R-:W-:Y:S05]  /*0d60*/  BRA.U !UP0, `(.L_x_293) ;  /* 0x0000000108487547 */ /* 0x000fea000b800000 */
.L_x_271:
[----:B------:R-:W-:Y:S01]  /*0d70*/  MOV R14, 0x0 ;  /* 0x00000000000e7802 */ /* 0x000fe20000000f00 */
[----:B------:R-:W0:Y:S01]  /*0d80*/  LDCU.64 UR4, c[0x4][0x108] ;  /* 0x01002100ff0477ac */ /* 0x000e220008000a00 */
[----:B------:R-:W-:Y:S02]  /*0d90*/  IMAD.MOV.U32 R8, RZ, RZ, 0x4e ;  /* 0x0000004eff087424 */ /* 0x000fe400078e00ff */
[----:B------:R-:W-:Y:S01]  /*0da0*/  IMAD.MOV.U32 R12, RZ, RZ, 0x1 ;  /* 0x00000001ff0c7424 */ /* 0x000fe200078e00ff */
[----:B------:R-:W1:Y:S01]  /*0db0*/  LDCU.64 UR6, c[0x4][0x110] ;  /* 0x01002200ff0677ac */ /* 0x000e620008000a00 */
[----:B------:R-:W2:Y:S01]  /*0dc0*/  LDC.64 R14, c[0x4][R14] ;  /* 0x010000000e0e7b82 */ /* 0x000ea20000000a00 */
[----:B------:R-:W-:Y:S01]  /*0dd0*/  IMAD.MOV.U32 R13, RZ, RZ, RZ ;  /* 0x000000ffff0d7224 */ /* 0x000fe200078e00ff */
[----:B------:R-:W3:Y:S01]  /*0de0*/  LDCU.64 UR8, c[0x4][0x18] ;  /* 0x01000300ff0877ac */ /* 0x000ee20008000a00 */
[----:B0-----:R-:W-:Y:S02]  /*0df0*/  IMAD.U32 R4, RZ, RZ, UR4 ;  /* 0x00000004ff047e24 */ /* 0x001fe4000f8e00ff */
[----:B------:R-:W-:-:S02]  /*0e00*/  IMAD.U32 R5, RZ, RZ, UR5 ;  /* 0x00000005ff057e24 */ /* 0x000fc4000f8e00ff */
[----:B-1----:R-:W-:Y:S02]  /*0e10*/  IMAD.U32 R6, RZ, RZ, UR6 ;  /* 0x00000006ff067e24 */ /* 0x002fe4000f8e00ff */
[----:B------:R-:W-:Y:S02]  /*0e20*/  IMAD.U32 R7, RZ, RZ, UR7 ;  /* 0x00000007ff077e24 */ /* 0x000fe4000f8e00ff */
[----:B---3--:R-:W-:Y:S02]  /*0e30*/  IMAD.U32 R10, RZ, RZ, UR8 ;  /* 0x00000008ff0a7e24 */ /* 0x008fe4000f8e00ff */
[----:B------:R-:W-:-:S07]  /*0e40*/  IMAD.U32 R11, RZ, RZ, UR9 ;  /* 0x00000009ff0b7e24 */ /* 0x000fce000f8e00ff */
[----:B------:R-:W-:-:S07]  /*0e50*/  LEPC R20, `(.L_x_294) ;  /* 0x000000001014794e */ /* 0x000fce0000000000 */
[----:B--2---:R-:W-:Y:S05]  /*0e60*/  CALL.ABS.NOINC R14 ;  /* 0x000000000e007343 */ /* 0x004fea0003c00000 */
.L_x_294:
[----:B------:R-:W-:Y:S01]  /*0e70*/  IMAD.MOV.U32 R22, RZ, RZ, RZ ;  /* 0x000000ffff167224 */ /* 0x000fe200078e00ff */
[----:B------:R-:W-:Y:S06]  /*0e80*/  BRA `(.L_x_272) ;  /* 0x0000000000347947 */ /* 0x000fec0003800000 */
.L_x_293:
[----:B------:R-:W2:Y:S01]  /*0e90*/  LDG.E.U8 R4, desc[UR36][R4.64] ;  /* 0x0000002404047981 */ /* 0x000ea2000c1e1100 */
[----:B------:R-:W-:Y:S01]  /*0ea0*/  IMAD.MOV.U32 R22, RZ, RZ, 0x400000 ;  /* 0x00400000ff167424 */ /* 0x000fe200078e00ff */
[----:B--2---:R-:W-:-:S13]  /*0eb0*/  ISETP.NE.AND P0, PT, R4, RZ, PT ;  /* 0x000000ff0400720c */ /* 0x004fda0003f05270 */
[----:B------:R-:W-:Y:S05]  /*0ec0*/  @!P0 BRA `(.L_x_272) ;  /* 0x0000000000248947 */ /* 0x000fea0003800000 */
[----:B------:R-:W-:-:S13]  /*0ed0*/  ISETP.NE.AND P0, PT, R4, 0xff, PT ;  /* 0x000000ff0400780c */ /* 0x000fda0003f05270 */
[----:B------:R-:W-:Y:S02]  /*0ee0*/  @!P0 IMAD.MOV.U32 R22, RZ, RZ, 0x7f800001 ;  /* 0x7f800001ff168424 */ /* 0x000fe400078e00ff */
[----:B------:R-:W-:Y:S01]  /*0ef0*/  @P0 IMAD.SHL.U32 R22, R4, 0x800000, RZ ;  /* 0x0080000004160824 */ /* 0x000fe200078e00ff */
[----:B------:R-:W-:Y:S06]  /*0f00*/  BRA `(.L_x_272) ;  /* 0x0000000000147947 */ /* 0x000fec0003800000 */
.L_x_292:
[----:B------:R-:W2:Y:S02]  /*0f10*/  LDG.E.64 R22, desc[UR36][R4.64] ;  /* 0x0000002404167981 */ /* 0x000ea4000c1e1b00 */
[----:B--2---:R0:W1:Y:S02]  /*0f20*/  I2F.U64 R22, R22 ;  /* 0x0000001600167312 */ /* 0x0040640000301000 */
[----:B01----:R-:W-:Y:S05]  /*0f30*/  BRA `(.L_x_272) ;  /* 0x0000000000087947 */ /* 0x003fea0003800000 */
.L_x_291:
[----:B------:R-:W2:Y:S02]  /*0f40*/  LDG.E R4, desc[UR36][R4.64] ;  /* 0x0000002404047981 */ /* 0x000ea4000c1e1900 */
[----:B--2---:R-:W-:-:S07]  /*0f50*/  I2FP.F32.U32 R22, R4 ;  /* 0x0000000400167245 */ /* 0x004fce0000201000 */
.L_x_272:
[----:B------:R-:W-:Y:S05]  /*0f60*/  BSYNC.RECONVERGENT B6 ;  /* 0x0000000000067941 */ /* 0x000fea0003800200 */
.L_x_266:
[----:B------:R-:W-:-:S07]  /*0f70*/  VIADD R16, R19, 0x80 ;  /* 0x0000008013107836 */ /* 0x000fce0000000000 */
.L_x_265:
[----:B------:R-:W-:Y:S05]  /*0f80*/  BSYNC.RECONVERGENT B7 ;  /* 0x0000000000077941 */ /* 0x000fea0003800200 */
.L_x_264:
[----:B------:R-:W-:Y:S01]  /*0f90*/  ISETP.GE.AND P0, PT, R16, R17, PT ;  /* 0x000000111000720c */ /* 0x000fe20003f06270 */
[----:B------:R-:W-:Y:S01]  /*0fa0*/  BSSY.RECONVERGENT B7, `(.L_x_295) ;  /* 0x00000ef000077945 */ /* 0x000fe20003800200 */
[----:B------:R-:W-:-:S11]  /*0fb0*/  IMAD.MOV.U32 R24, RZ, RZ, RZ ;  /* 0x000000ffff187224 */ /* 0x000fd600078e00ff */
[----:B------:R-:W-:Y:S05]  /*0fc0*/  @P0 BRA `(.L_x_296) ;  /* 0x0000000c00b00947 */ /* 0x000fea0003800000 */
[----:B0-2-4-:R-:W0:Y:S01]  /*0fd0*/  LDC.64 R4, c[0x0][0x3a0] ;  /* 0x0000e800ff047b82 */ /* 0x015e220000000a00 */
[----:B------:R-:W2:Y:S01]  /*0fe0*/  LDCU UR5, c[0x0][0x3b0] ;  /* 0x00007600ff0577ac */ /* 0x000ea20008000800 */
[----:B------:R-:W-:Y:S01]  /*0ff0*/  IMAD R0, R2, 0x200, R16 ;  /* 0x0000020002007824 */ /* 0x000fe200078e0210 */
[----:B------:R-:W-:Y:S01]  /*1000*/  BSSY.RECONVERGENT B6, `(.L_x_297) ;  /* 0x00000e7000067945 */ /* 0x000fe20003800200 */
[----:B------:R-:W-:-:S04]  /*1010*/  UPRMT UR4, UR38, 0x9910, URZ ;  /* 0x0000991026047896 */ /* 0x000fc800080000ff */
[----:B------:R-:W-:Y:S01]  /*1020*/  UISETP.GT.AND UP0, UPT, UR4, 0x9, UPT ;  /* 0x000000090400788c */ /* 0x000fe2000bf04270 */
[----:B--2---:R-:W-:-:S05]  /*1030*/  IMAD R3, R0, UR5, RZ ;  /* 0x0000000500037c24 */ /* 0x004fca000f8e02ff */
        /* <DEDUP_REMOVED lines=12> */
[----:B--2---:R4:W0:Y:S01]  /*1100*/  I2F.S16 R24, R4 ;  /* 0x0000000400187306 */ /* 0x0048220000101400 */
[----:B------:R-:W-:Y:S05]  /*1110*/  BRA `(.L_x_303) ;  /* 0x0000000c00547947 */ /* 0x000fea0003800000 */
.L_x_301:
[----:B------:R-:W2:Y:S02]  /*1120*/  LDG.E.U8 R4, desc[UR36][R4.64] ;  /* 0x0000002404047981 */ /* 0x000ea4000c1e1100 */
[----:B--2---:R-:W-:Y:S01]  /*1130*/  I2FP.F32.U32 R24, R4 ;  /* 0x0000000400187245 */ /* 0x004fe20000201000 */
[----:B------:R-:W-:Y:S06]  /*1140*/  BRA `(.L_x_303) ;  /* 0x0000000c00487947 */ /* 0x000fec0003800000 */
.L_x_300:
[----:B------:R-:W-:-:S09]  /*1150*/  UISETP.NE.AND UP0, UPT, UR4, 0x2, UPT ;  /* 0x000000020400788c */ /* 0x000fd2000bf05270 */
[----:B------:R-:W-:Y:S05]  /*1160*/  BRA.U !UP0, `(.L_x_304) ;  /* 0x0000000108287547 */ /* 0x000fea000b800000 */
[----:B------:R-:W-:-:S09]  /*1170*/  UISETP.NE.AND UP0, UPT, UR4, 0x3, UPT ;  /* 0x000000030400788c */ /* 0x000fd2000bf05270 */
[----:B------:R-:W-:Y:S05]  /*1180*/  BRA.U !UP0, `(.L_x_305) ;  /* 0x0000000108147547 */ /* 0x000fea000b800000 */
[----:B------:R-:W-:-:S09]  /*1190*/  UISETP.NE.AND UP0, UPT, UR4, 0x4, UPT ;  /* 0x000000040400788c */ /* 0x000fd2000bf05270 */
[----:B------:R-:W-:Y:S05]  /*11a0*/  BRA.U UP0, `(.L_x_302) ;  /* 0x0000000900d47547 */ /* 0x000fea000b800000 */
[----:B------:R-:W2:Y:S02]  /*11b0*/  LDG.E.64 R24, desc[UR36][R4.64] ;  /* 0x0000002404187981 */ /* 0x000ea4000c1e1b00 */
[----:B--2---:R0:W2:Y:S02]  /*11c0*/  I2F.S64 R24, R24 ;  /* 0x0000001800187312 */ /* 0x0040a40000301400 */
[----:B0-2---:R-:W-:Y:S05]  /*11d0*/  BRA `(.L_x_303) ;  /* 0x0000000c00247947 */ /* 0x005fea0003800000 */
.L_x_305:
[----:B------:R-:W2:Y:S02]  /*11e0*/  LDG.E R4, desc[UR36][R4.64] ;  /* 0x0000002404047981 */ /* 0x000ea4000c1e1900 */
[----:B--2---:R-:W-:Y:S01]  /*11f0*/  I2FP.F32.S32 R24, R4 ;  /* 0x0000000400187245 */ /* 0x004fe20000201400 */
[----:B------:R-:W-:Y:S06]  /*1200*/  BRA `(.L_x_303) ;  /* 0x0000000c00187947 */ /* 0x000fec0003800000 */
.L_x_304:
[----:B------:R-:W2:Y:S02]  /*1210*/  LDG.E.U16 R4, desc[UR36][R4.64] ;  /* 0x0000002404047981 */ /* 0x000ea4000c1e1500 */
[----:B--2---:R0:W2:Y:S01]  /*1220*/  I2F.S16 R24, R4 ;  /* 0x0000000400187306 */ /* 0x0040a20000101400 */
[----:B------:R-:W-:Y:S05]  /*1230*/  BRA `(.L_x_303) ;  /* 0x0000000c000c7947 */ /* 0x000fea0003800000 */
.L_x_299:
        /* <DEDUP_REMOVED lines=8> */
.L_x_307:
[----:B------:R-:W2:Y:S02]  /*12c0*/  LDG.E.U16 R4, desc[UR36][R4.64] ;  /* 0x0000002404047981 */ /* 0x000ea4000c1e1500 */
[----:B--2---:R-:W-:Y:S01]  /*12d0*/  HADD2.F32 R24, -RZ, R4.H0_H0 ;  /* 0x20000004ff187230 */ /* 0x004fe20000004100 */
[----:B------:R-:W-:Y:S06]  /*12e0*/  BRA `(.L_x_303) ;  /* 0x0000000800e07947 */ /* 0x000fec0003800000 */
.L_x_306:
        /* <DEDUP_REMOVED lines=8> */
.L_x_309:
[----:B------:R-:W2:Y:S02]  /*1370*/  LDG.E.U16 R4, desc[UR36][R4.64] ;  /* 0x0000002404047981 */ /* 0x000ea4000c1e1500 */
[----:B--2---:R-:W-:Y:S01]  /*1380*/  HADD2.F32 R24, -RZ, R4.H0_H0 ;  /* 0x20000004ff187230 */ /* 0x004fe20000004100 */
[----:B------:R-:W-:Y:S06]  /*1390*/  BRA `(.L_x_303) ;  /* 0x0000000800b47947 */ /* 0x000fec0003800000 */
.L_x_308:
        /* <DEDUP_REMOVED lines=11> */
.L_x_298:
        /* <DEDUP_REMOVED lines=12> */
.L_x_312:
        /* <DEDUP_REMOVED lines=11> */
.L_x_311:
        /* <DEDUP_REMOVED lines=25> */
.L_x_314:
[----:B------:R-:W2:Y:S02]  /*1750*/  LDG.E.U8 R4, desc[UR36][R4.64] ;  /* 0x0000002404047981 */ /* 0x000ea4000c1e1100 */
[C---:B--2---:R-:W-:Y:S02]  /*1760*/  IMAD.SHL.U32 R0, R4.reuse, 0x2000000, RZ ;  /* 0x0200000004007824 */ /* 0x044fe400078e00ff */
[----:B------:R-:W-:-:S03]  /*1770*/  IMAD.SHL.U32 R6, R4, 0x100, RZ ;  /* 0x0000010004067824 */ /* 0x000fc600078e00ff */
[----:B------:R-:W-:-:S13]  /*1780*/  ISETP.GE.U32.AND P0, PT, R0, 0x8000000, PT ;  /* 0x080000000000780c */ /* 0x000fda0003f06070 */
[----:B------:R-:W-:Y:S02]  /*1790*/  @!P0 LOP3.LUT R3, R6, 0x7f00, RZ, 0xc0, !PT ;  /* 0x00007f0006038812 */ /* 0x000fe400078ec0ff */
[----:B------:R-:W-:Y:S02]  /*17a0*/  @P0 LEA.HI R0, R0, 0x70000000, RZ, 0x1c ;  /* 0x7000000000000811 */ /* 0x000fe400078fe0ff */
[----:B------:R-:W-:Y:S02]  /*17b0*/  @!P0 LOP3.LUT R3, R3, 0x3f000000, RZ, 0xfc, !PT ;  /* 0x3f00000003038812 */ /* 0x000fe400078efcff */
[----:B------:R-:W-:Y:S01]  /*17c0*/  PRMT R6, R6, 0x9910, RZ ;  /* 0x0000991006067816 */ /* 0x000fe200000000ff */
[----:B------:R-:W-:Y:S02]  /*17d0*/  @P0 FMUL.FTZ R0, R0, 1.9259299443872358531e-34 ;  /* 0x0780000000000820 */ /* 0x000fe40000410000 */
[----:B------:R-:W-:Y:S02]  /*17e0*/  @!P0 FADD.FTZ R0, R3, -0.5 ;  /* 0xbf00000003008421 */ /* 0x000fe40000010000 */
[----:B------:R-:W-:-:S05]  /*17f0*/  IMAD.MOV.U32 R3, RZ, RZ, R6 ;  /* 0x000000ffff037224 */ /* 0x000fca00078e0006 */
[----:B------:R-:W-:Y:S01]  /*1800*/  LOP3.LUT R24, R0, 0x80000000, R3, 0xf8, !PT ;  /* 0x8000000000187812 */ /* 0x000fe200078ef803 */
[----:B------:R-:W-:Y:S06]  /*1810*/  BRA `(.L_x_303) ;  /* 0x0000000400947947 */ /* 0x000fec0003800000 */
.L_x_313:
[----:B------:R-:W2:Y:S02]  /*1820*/  LDG.E.U16 R4, desc[UR36][R4.64] ;  /* 0x0000002404047981 */ /* 0x000ea4000c1e1500 */
[----:B--2---:R-:W-:Y:S01]  /*1830*/  IMAD.U32 R24, R4, 0x10000, RZ ;  /* 0x0001000004187824 */ /* 0x004fe200078e00ff */
[----:B------:R-:W-:Y:S06]  /*1840*/  BRA `(.L_x_303) ;  /* 0x0000000400887947 */ /* 0x000fec0003800000 */
.L_x_310:
        /* <DEDUP_REMOVED lines=11> */
.L_x_317:
        /* <DEDUP_REMOVED lines=20> */
.L_x_319:
[----:B------:R-:W-:Y:S05]  /*1a40*/  BSYNC.RECONVERGENT B0 ;  /* 0x0000000000007941 */ /* 0x000fea0003800200 */
.L_x_318:
[----:B------:R-:W-:Y:S01]  /*1a50*/  IMAD.SHL.U32 R0, R0, 0x100000, RZ ;  /* 0x0010000000007824 */ /* 0x000fe200078e00ff */
[----:B------:R-:W-:-:S04]  /*1a60*/  LEA R3, R3, 0x3b800000, 0x17 ;  /* 0x3b80000003037811 */ /* 0x000fc800078eb8ff */
[----:B------:R-:W-:Y:S01]  /*1a70*/  LOP3.LUT R24, R3, R0, R7, 0xfe, !PT ;  /* 0x0000000003187212 */ /* 0x000fe200078efe07 */
[----:B------:R-:W-:Y:S06]  /*1a80*/  BRA `(.L_x_303) ;  /* 0x0000000000f87947 */ /* 0x000fec0003800000 */
.L_x_316:
        /* <DEDUP_REMOVED lines=20> */
.L_x_321:
[----:B------:R-:W-:Y:S05]  /*1bd0*/  BSYNC.RECONVERGENT B0 ;  /* 0x0000000000007941 */ /* 0x000fea0003800200 */
.L_x_320:
[----:B------:R-:W-:Y:S01]  /*1be0*/  IMAD.SHL.U32 R0, R0, 0x200000, RZ ;  /* 0x0020000000007824 */ /* 0x000fe200078e00ff */
[----:B------:R-:W-:-:S04]  /*1bf0*/  LEA R3, R3, 0x37800000, 0x17 ;  /* 0x3780000003037811 */ /* 0x000fc800078eb8ff */
[----:B------:R-:W-:Y:S01]  /*1c00*/  LOP3.LUT R24, R3, R0, R7, 0xfe, !PT ;  /* 0x0000000003187212 */ /* 0x000fe200078efe07 */
[----:B------:R-:W-:Y:S06]  /*1c10*/  BRA `(.L_x_303) ;  /* 0x0000000000947947 */ /* 0x000fec0003800000 */
.L_x_315:
        /* <DEDUP_REMOVED lines=14> */
.L_x_302:
[----:B------:R-:W-:Y:S01]  /*1d00*/  MOV R14, 0x0 ;  /* 0x00000000000e7802 */ /* 0x000fe20000000f00 */
[----:B------:R-:W0:Y:S01]  /*1d10*/  LDCU.64 UR4, c[0x4][0x108] ;  /* 0x01002100ff0477ac */ /* 0x000e220008000a00 */
[----:B------:R-:W-:Y:S02]  /*1d20*/  IMAD.MOV.U32 R8, RZ, RZ, 0x4e ;  /* 0x0000004eff087424 */ /* 0x000fe400078e00ff */
[----:B------:R-:W-:Y:S01]  /*1d30*/  IMAD.MOV.U32 R12, RZ, RZ, 0x1 ;  /* 0x00000001ff0c7424 */ /* 0x000fe200078e00ff */
[----:B------:R-:W2:Y:S01]  /*1d40*/  LDCU.64 UR6, c[0x4][0x110] ;  /* 0x01002200ff0677ac */ /* 0x000ea20008000a00 */
[----:B------:R-:W4:Y:S01]  /*1d50*/  LDC.64 R14, c[0x4][R14] ;  /* 0x010000000e0e7b82 */ /* 0x000f220000000a00 */
[----:B------:R-:W-:Y:S01]  /*1d60*/  IMAD.MOV.U32 R13, RZ, RZ, RZ ;  /* 0x000000ffff0d7224 */ /* 0x000fe200078e00ff */
[----:B------:R-:W1:Y:S01]  /*1d70*/  LDCU.64 UR8, c[0x4][0x18] ;  /* 0x01000300ff0877ac */ /* 0x000e620008000a00 */
[----:B0-----:R-:W-:Y:S02]  /*1d80*/  IMAD.U32 R4, RZ, RZ, UR4 ;  /* 0x00000004ff047e24 */ /* 0x001fe4000f8e00ff */
[----:B------:R-:W-:-:S02]  /*1d90*/  IMAD.U32 R5, RZ, RZ, UR5 ;  /* 0x00000005ff057e24 */ /* 0x000fc4000f8e00ff */
[----:B--2---:R-:W-:Y:S02]  /*1da0*/  IMAD.U32 R6, RZ, RZ, UR6 ;  /* 0x00000006ff067e24 */ /* 0x004fe4000f8e00ff */
[----:B------:R-:W-:Y:S02]  /*1db0*/  IMAD.U32 R7, RZ, RZ, UR7 ;  /* 0x00000007ff077e24 */ /* 0x000fe4000f8e00ff */
[----:B-1----:R-:W-:Y:S02]  /*1dc0*/  IMAD.U32 R10, RZ, RZ, UR8 ;  /* 0x00000008ff0a7e24 */ /* 0x002fe4000f8e00ff */
[----:B------:R-:W-:-:S07]  /*1dd0*/  IMAD.U32 R11, RZ, RZ, UR9 ;  /* 0x00000009ff0b7e24 */ /* 0x000fce000f8e00ff */
[----:B------:R-:W-:-:S07]  /*1de0*/  LEPC R20, `(.L_x_324) ;  /* 0x000000001014794e */ /* 0x000fce0000000000 */
[----:B---345:R-:W-:Y:S05]  /*1df0*/  CALL.ABS.NOINC R14 ;  /* 0x000000000e007343 */ /* 0x038fea0003c00000 */
.L_x_324:
[----:B------:R-:W-:Y:S01]  /*1e00*/  IMAD.MOV.U32 R24, RZ, RZ, RZ ;  /* 0x000000ffff187224 */ /* 0x000fe200078e00ff */
[----:B------:R-:W-:Y:S06]  /*1e10*/  BRA `(.L_x_303) ;  /* 0x0000000000147947 */ /* 0x000fec0003800000 */
.L_x_323:
[----:B------:R-:W2:Y:S02]  /*1e20*/  LDG.E.64 R24, desc[UR36][R4.64] ;  /* 0x0000002404187981 */ /* 0x000ea4000c1e1b00 */
[----:B--2---:R0:W2:Y:S02]  /*1e30*/  I2F.U64 R24, R24 ;  /* 0x0000001800187312 */ /* 0x0040a40000301000 */
[----:B0-2---:R-:W-:Y:S05]  /*1e40*/  BRA `(.L_x_303) ;  /* 0x0000000000087947 */ /* 0x005fea0003800000 */
.L_x_322:
[----:B------:R-:W2:Y:S02]  /*1e50*/  LDG.E R4, desc[UR36][R4.64] ;  /* 0x0000002404047981 */ /* 0x000ea4000c1e1900 */
[----:B--2---:R-:W-:-:S07]  /*1e60*/  I2FP.F32.U32 R24, R4 ;  /* 0x0000000400187245 */ /* 0x004fce0000201000 */
.L_x_303:
[----:B------:R-:W-:Y:S05]  /*1e70*/  BSYNC.RECONVERGENT B6 ;  /* 0x0000000000067941 */ /* 0x000fea0003800200 */
.L_x_297:
[----:B------:R-:W-:-:S07]  /*1e80*/  VIADD R16, R16, 0x80 ;  /* 0x0000008010107836 */ /* 0x000fce0000000000 */
.L_x_296:
[----:B------:R-:W-:Y:S05]  /*1e90*/  BSYNC.RECONVERGENT B7 ;  /* 0x0000000000077941 */ /* 0x000fea0003800200 */
.L_x_295:
        /* <DEDUP_REMOVED lines=25> */
.L_x_331:
[----:B------:R-:W2:Y:S02]  /*2030*/  LDG.E.U8 R4, desc[UR36][R4.64] ;  /* 0x0000002404047981 */ /* 0x000ea4000c1e1100 */
[----:B--2---:R-:W-:Y:S01]  /*2040*/  I2FP.F32.U32 R23, R4 ;  /* 0x0000000400177245 */ /* 0x004fe20000201000 */
[----:B------:R-:W-:Y:S06]  /*2050*/  BRA `(.L_x_333) ;  /* 0x0000000c00447947 */ /* 0x000fec0003800000 */
.L_x_330:
        /* <DEDUP_REMOVED lines=9> */
.L_x_335:
[----:B------:R-:W2:Y:S02]  /*20f0*/  LDG.E R4, desc[UR36][R4.64] ;  /* 0x0000002404047981 */ /* 0x000ea4000c1e1900 */
[----:B--2---:R-:W-:Y:S01]  /*2100*/  I2FP.F32.S32 R23, R4 ;  /* 0x0000000400177245 */ /* 0x004fe20000201400 */
[----:B------:R-:W-:Y:S06]  /*2110*/  BRA `(.L_x_333) ;  /* 0x0000000c00147947 */ /* 0x000fec0003800000 */
.L_x_334:
[----:B------:R-:W2:Y:S02]  /*2120*/  LDG.E.U16 R4, desc[UR36][R4.64] ;  /* 0x0000002404047981 */ /* 0x000ea4000c1e1500 */
[----:B--2---:R0:W2:Y:S01]  /*2130*/  I2F.S16 R23, R4 ;  /* 0x0000000400177306 */ /* 0x0040a20000101400 */
[----:B------:R-:W-:Y:S05]  /*2140*/  BRA `(.L_x_333) ;  /* 0x0000000c00087947 */ /* 0x000fea0003800000 */
.L_x_329:
        /* <DEDUP_REMOVED lines=8> */
.L_x_337:
[----:B------:R-:W2:Y:S02]  /*21d0*/  LDG.E.U16 R4, desc[UR36][R4.64] ;  /* 0x0000002404047981 */ /* 0x000ea4000c1e1500 */
[----:B--2---:R-:W-:Y:S01]  /*21e0*/  HADD2.F32 R23, -RZ, R4.H0_H0 ;  /* 0x20000004ff177230 */ /* 0x004fe20000004100 */
[----:B------:R-:W-:Y:S06]  /*21f0*/  BRA `(.L_x_333) ;  /* 0x0000000800dc7947 */ /* 0x000fec0003800000 */
.L_x_336:
        /* <DEDUP_REMOVED lines=8> */
.L_x_339:
[----:B------:R-:W2:Y:S02]  /*2280*/  LDG.E.U16 R4, desc[UR36][R4.64] ;  /* 0x0000002404047981 */ /* 0x000ea4000c1e1500 */
[----:B--2---:R-:W-:Y:S01]  /*2290*/  HADD2.F32 R23, -RZ, R4.H0_H0 ;  /* 0x20000004ff177230 */ /* 0x004fe20000004100 */
[----:B------:R-:W-:Y:S06]  /*22a0*/  BRA `(.L_x_333) ;  /* 0x0000000800b07947 */ /* 0x000fec0003800000 */
.L_x_338:
        /* <DEDUP_REMOVED lines=11> */
.L_x_328:
        /* <DEDUP_REMOVED lines=12> */
.L_x_342:
        /* <DEDUP_REMOVED lines=11> */
.L_x_341:
        /* <DEDUP_REMOVED lines=25> */
.L_x_344:
[----:B------:R-:W2:Y:S02]  /*2660*/  LDG.E.U8 R4, desc[UR36][R4.64] ;  /* 0x0000002404047981 */ /* 0x000ea4000c1e1100 */
[C---:B--2---:R-:W-:Y:S02]  /*2670*/  IMAD.SHL.U32 R0, R4.reuse, 0x2000000, RZ ;  /* 0x0200000004007824 */ /* 0x044fe400078e00ff */
[----:B------:R-:W-:-:S03]  /*2680*/  IMAD.SHL.U32 R6, R4, 0x100, RZ ;  /* 0x0000010004067824 */ /* 0x000fc600078e00ff */
[----:B------:R-:W-:Y:S02]  /*2690*/  ISETP.GE.U32.AND P0, PT, R0, 0x8000000, PT ;  /* 0x080000000000780c */ /* 0x000fe40003f06070 */
[----:B------:R-:W-:-:S11]  /*26a0*/  PRMT R23, R6, 0x9910, RZ ;  /* 0x0000991006177816 */ /* 0x000fd600000000ff */
[----:B------:R-:W-:Y:S02]  /*26b0*/  @!P0 LOP3.LUT R3, R6, 0x7f00, RZ, 0xc0, !PT ;  /* 0x00007f0006038812 */ /* 0x000fe400078ec0ff */
[----:B------:R-:W-:Y:S02]  /*26c0*/  @P0 LEA.HI R0, R0, 0x70000000, RZ, 0x1c ;  /* 0x7000000000000811 */ /* 0x000fe400078fe0ff */
[----:B------:R-:W-:-:S03]  /*26d0*/  @!P0 LOP3.LUT R3, R3, 0x3f000000, RZ, 0xfc, !PT ;  /* 0x3f00000003038812 */ /* 0x000fc600078efcff */
[----:B------:R-:W-:Y:S02]  /*26e0*/  @P0 FMUL.FTZ R0, R0, 1.9259299443872358531e-34 ;  /* 0x0780000000000820 */ /* 0x000fe40000410000 */
[----:B------:R-:W-:-:S05]  /*26f0*/  @!P0 FADD.FTZ R0, R3, -0.5 ;  /* 0xbf00000003008421 */ /* 0x000fca0000010000 */
[----:B------:R-:W-:Y:S01]  /*2700*/  LOP3.LUT R23, R0, 0x80000000, R23, 0xf8, !PT ;  /* 0x8000000000177812 */ /* 0x000fe200078ef817 */
[----:B------:R-:W-:Y:S06]  /*2710*/  BRA `(.L_x_333) ;  /* 0x0000000400947947 */ /* 0x000fec0003800000 */
.L_x_343:
[----:B------:R-:W2:Y:S02]  /*2720*/  LDG.E.U16 R4, desc[UR36][R4.64] ;  /* 0x0000002404047981 */ /* 0x000ea4000c1e1500 */
[----:B--2---:R-:W-:Y:S01]  /*2730*/  IMAD.U32 R23, R4, 0x10000, RZ ;  /* 0x0001000004177824 */ /* 0x004fe200078e00ff */
[----:B------:R-:W-:Y:S06]  /*2740*/  BRA `(.L_x_333) ;  /* 0x0000000400887947 */ /* 0x000fec0003800000 */
.L_x_340:
        /* <DEDUP_REMOVED lines=11> */
.L_x_347:
        /* <DEDUP_REMOVED lines=20> */
.L_x_349:
[----:B------:R-:W-:Y:S05]  /*2940*/  BSYNC.RECONVERGENT B0 ;  /* 0x0000000000007941 */ /* 0x000fea0003800200 */
.L_x_348:
[----:B------:R-:W-:Y:S01]  /*2950*/  IMAD.SHL.U32 R0, R0, 0x100000, RZ ;  /* 0x0010000000007824 */ /* 0x000fe200078e00ff */
[----:B------:R-:W-:-:S04]  /*2960*/  LEA R3, R3, 0x3b800000, 0x17 ;  /* 0x3b80000003037811 */ /* 0x000fc800078eb8ff */
[----:B------:R-:W-:Y:S01]  /*2970*/  LOP3.LUT R23, R3, R0, R23, 0xfe, !PT ;  /* 0x0000000003177212 */ /* 0x000fe200078efe17 */
[----:B------:R-:W-:Y:S06]  /*2980*/  BRA `(.L_x_333) ;  /* 0x0000000000f87947 */ /* 0x000fec0003800000 */
.L_x_346:
        /* <DEDUP_REMOVED lines=20> */
.L_x_351:
[----:B------:R-:W-:Y:S05]  /*2ad0*/  BSYNC.RECONVERGENT B0 ;  /* 0x0000000000007941 */ /* 0x000fea0003800200 */
.L_x_350:
[----:B------:R-:W-:Y:S01]  /*2ae0*/  IMAD.SHL.U32 R0, R0, 0x200000, RZ ;  /* 0x0020000000007824 */ /* 0x000fe200078e00ff */
[----:B------:R-:W-:-:S04]  /*2af0*/  LEA R3, R3, 0x37800000, 0x17 ;  /* 0x3780000003037811 */ /* 0x000fc800078eb8ff */
[----:B------:R-:W-:Y:S01]  /*2b00*/  LOP3.LUT R23, R3, R0, R23, 0xfe, !PT ;  /* 0x0000000003177212 */ /* 0x000fe200078efe17 */
[----:B------:R-:W-:Y:S06]  /*2b10*/  BRA `(.L_x_333) ;  /* 0x0000000000947947 */ /* 0x000fec0003800000 */
.L_x_345:
        /* <DEDUP_REMOVED lines=14> */
.L_x_332:
        /* <DEDUP_REMOVED lines=16> */
.L_x_354:
[----:B------:R-:W-:Y:S01]  /*2d00*/  IMAD.MOV.U32 R23, RZ, RZ, RZ ;  /* 0x000000ffff177224 */ /* 0x000fe200078e00ff */
[----:B------:R-:W-:Y:S06]  /*2d10*/  BRA `(.L_x_333) ;  /* 0x0000000000147947 */ /* 0x000fec0003800000 */
.L_x_353:
[----:B------:R-:W2:Y:S02]  /*2d20*/  LDG.E.64 R4, desc[UR36][R4.64] ;  /* 0x0000002404047981 */ /* 0x000ea4000c1e1b00 */
[----:B--2---:R0:W2:Y:S02]  /*2d30*/  I2F.U64 R23, R4 ;  /* 0x0000000400177312 */ /* 0x0040a40000301000 */
[----:B0-2---:R-:W-:Y:S05]  /*2d40*/  BRA `(.L_x_333) ;  /* 0x0000000000087947 */ /* 0x005fea0003800000 */
.L_x_352:
[----:B------:R-:W2:Y:S02]  /*2d50*/  LDG.E R4, desc[UR36][R4.64] ;  /* 0x0000002404047981 */ /* 0x000ea4000c1e1900 */
[----:B--2---:R-:W-:-:S07]  /*2d60*/  I2FP.F32.U32 R23, R4 ;  /* 0x0000000400177245 */ /* 0x004fce0000201000 */
.L_x_333:
[----:B------:R-:W-:Y:S05]  /*2d70*/  BSYNC.RECONVERGENT B6 ;  /* 0x0000000000067941 */ /* 0x000fea0003800200 */
.L_x_327:
[----:B------:R-:W-:-:S07]  /*2d80*/  VIADD R16, R16, 0x80 ;  /* 0x0000008010107836 */ /* 0x000fce0000000000 */
.L_x_326:
[----:B------:R-:W-:Y:S05]  /*2d90*/  BSYNC.RECONVERGENT B7 ;  /* 0x0000000000077941 */ /* 0x000fea0003800200 */
.L_x_325:
[----:B------:R-:W-:Y:S01]  /*2da0*/  ISETP.GE.AND P0, PT, R16, R17, PT ;  /* 0x000000111000720c */ /* 0x000fe20003f06270 */
[----:B------:R-:W-:Y:S01]  /*2db0*/  BSSY.RECONVERGENT B6, `(.L_x_355) ;  /* 0x00000e9000067945 */ /* 0x000fe20003800200 */
[----:B------:R-:W-:-:S11]  /*2dc0*/  IMAD.MOV.U32 R18, RZ, RZ, RZ ;  /* 0x000000ffff127224 */ /* 0x000fd600078e00ff */
[----:B------:R-:W-:Y:S05]  /*2dd0*/  @P0 BRA `(.L_x_356) ;  /* 0x0000000c00980947 */ /* 0x000fea0003800000 */
[----:B0-2-4-:R-:W0:Y:S01]  /*2de0*/  LDC.64 R4, c[0x0][0x3a0] ;  /* 0x0000e800ff047b82 */ /* 0x015e220000000a00 */
[----:B------:R-:W2:Y:S01]  /*2df0*/  LDCU UR5, c[0x0][0x3b0] ;  /* 0x00007600ff0577ac */ /* 0x000ea20008000800 */
[----:B------:R-:W-:Y:S01]  /*2e00*/  IMAD R0, R2, 0x200, R16 ;  /* 0x0000020002007824 */ /* 0x000fe200078e0210 */
        /* <DEDUP_REMOVED lines=15> */
[----:B--2---:R0:W2:Y:S01]  /*2f00*/  I2F.S16 R18, R4 ;  /* 0x0000000400127306 */ /* 0x0040a20000101400 */
[----:B------:R-:W-:Y:S05]  /*2f10*/  BRA `(.L_x_356) ;  /* 0x0000000c00487947 */ /* 0x000fea0003800000 */
.L_x_360:
[----:B------:R-:W2:Y:S02]  /*2f20*/  LDG.E.U8 R4, desc[UR36][R4.64] ;  /* 0x0000002404047981 */ /* 0x000ea4000c1e1100 */
[----:B--2---:R-:W-:Y:S01]  /*2f30*/  I2FP.F32.U32 R18, R4 ;  /* 0x0000000400127245 */ /* 0x004fe20000201000 */
[----:B------:R-:W-:Y:S06]  /*2f40*/  BRA `(.L_x_356) ;  /* 0x0000000c003c7947 */ /* 0x000fec0003800000 */
.L_x_359:
        /* <DEDUP_REMOVED lines=9> */
.L_x_363:
[----:B------:R-:W2:Y:S02]  /*2fe0*/  LDG.E R4, desc[UR36][R4.64] ;  /* 0x0000002404047981 */ /* 0x000ea4000c1e1900 */
[----:B--2---:R-:W-:Y:S01]  /*2ff0*/  I2FP.F32.S32 R18, R4 ;  /* 0x0000000400127245 */ /* 0x004fe20000201400 */
[----:B------:R-:W-:Y:S06]  /*3000*/  BRA `(.L_x_356) ;  /* 0x0000000c000c7947 */ /* 0x000fec0003800000 */
.L_x_362:
[----:B------:R-:W2:Y:S02]  /*3010*/  LDG.E.U16 R4, desc[UR36][R4.64] ;  /* 0x0000002404047981 */ /* 0x000ea4000c1e1500 */
[----:B--2---:R0:W2:Y:S01]  /*3020*/  I2F.S16 R18, R4 ;  /* 0x0000000400127306 */ /* 0x0040a20000101400 */
[----:B------:R-:W-:Y:S05]  /*3030*/  BRA `(.L_x_356) ;  /* 0x0000000c00007947 */ /* 0x000fea0003800000 */
.L_x_358:
        /* <DEDUP_REMOVED lines=8> */
.L_x_365:
[----:B------:R-:W2:Y:S02]  /*30c0*/  LDG.E.U16 R4, desc[UR36][R4.64] ;  /* 0x0000002404047981 */ /* 0x000ea4000c1e1500 */
[----:B--2---:R-:W-:Y:S01]  /*30d0*/  HADD2.F32 R18, -RZ, R4.H0_H0 ;  /* 0x20000004ff127230 */ /* 0x004fe20000004100 */
[----:B------:R-:W-:Y:S06]  /*30e0*/  BRA `(.L_x_356) ;  /* 0x0000000800d47947 */ /* 0x000fec0003800000 */
.L_x_364:
        /* <DEDUP_REMOVED lines=8> */
.L_x_367:
[----:B------:R-:W2:Y:S02]  /*3170*/  LDG.E.U16 R4, desc[UR36][R4.64] ;  /* 0x0000002404047981 */ /* 0x000ea4000c1e1500 */
[----:B--2---:R-:W-:Y:S01]  /*3180*/  HADD2.F32 R18, -RZ, R4.H0_H0 ;  /* 0x20000004ff127230 */ /* 0x004fe20000004100 */
[----:B------:R-:W-:Y:S06]  /*3190*/  BRA `(.L_x_356) ;  /* 0x0000000800a87947 */ /* 0x000fec0003800000 */
.L_x_366:
        /* <DEDUP_REMOVED lines=11> */
.L_x_357:
        /* <DEDUP_REMOVED lines=12> */
.L_x_370:
        /* <DEDUP_REMOVED lines=11> */
.L_x_369:
        /* <DEDUP_REMOVED lines=25> */
.L_x_372:
        /* <DEDUP_REMOVED lines=13> */
.L_x_371:
[----:B------:R-:W2:Y:S02]  /*3620*/  LDG.E.U16 R4, desc[UR36][R4.64] ;  /* 0x0000002404047981 */ /* 0x000ea4000c1e1500 */
[----:B--2---:R-:W-:Y:S01]  /*3630*/  IMAD.U32 R18, R4, 0x10000, RZ ;  /* 0x0001000004127824 */ /* 0x004fe200078e00ff */
[----:B------:R-:W-:Y:S06]  /*3640*/  BRA `(.L_x_356) ;  /* 0x00000004007c7947 */ /* 0x000fec0003800000 */
.L_x_368:
        /* <DEDUP_REMOVED lines=11> */
.L_x_375:
[----:B------:R-:W2:Y:S02]  /*3700*/  LDG.E.U8 R4, desc[UR36][R4.64] ;  /* 0x0000002404047981 */ /* 0x000ea4000c1e1100 */
        /* <DEDUP_REMOVED lines=18> */
.L_x_377:
[----:B------:R-:W-:Y:S05]  /*3830*/  BSYNC.RECONVERGENT B0 ;  /* 0x0000000000007941 */ /* 0x000fea0003800200 */
.L_x_376:
[----:B------:R-:W-:Y:S01]  /*3840*/  IMAD.SHL.U32 R0, R0, 0x100000, RZ ;  /* 0x0010000000007824 */ /* 0x000fe200078e00ff */
[----:B------:R-:W-:-:S04]  /*3850*/  LEA R3, R3, 0x3b800000, 0x17 ;  /* 0x3b80000003037811 */ /* 0x000fc800078eb8ff */
[----:B------:R-:W-:Y:S01]  /*3860*/  LOP3.LUT R18, R3, R0, R7, 0xfe, !PT ;  /* 0x0000000003127212 */ /* 0x000fe200078efe07 */
[----:B------:R-:W-:Y:S06]  /*3870*/  BRA `(.L_x_356) ;  /* 0x0000000000f07947 */ /* 0x000fec0003800000 */
.L_x_374:
        /* <DEDUP_REMOVED lines=19> */
.L_x_379:
[----:B------:R-:W-:Y:S05]  /*39b0*/  BSYNC.RECONVERGENT B0 ;  /* 0x0000000000007941 */ /* 0x000fea0003800200 */
.L_x_378:
[----:B------:R-:W-:Y:S01]  /*39c0*/  IMAD.SHL.U32 R0, R0, 0x200000, RZ ;  /* 0x0020000000007824 */ /* 0x000fe200078e00ff */
[----:B------:R-:W-:-:S04]  /*39d0*/  LEA R3, R3, 0x37800000, 0x17 ;  /* 0x3780000003037811 */ /* 0x000fc800078eb8ff */
[----:B------:R-:W-:Y:S01]  /*39e0*/  LOP3.LUT R18, R3, R0, R7, 0xfe, !PT ;  /* 0x0000000003127212 */ /* 0x000fe200078efe07 */
[----:B------:R-:W-:Y:S06]  /*39f0*/  BRA `(.L_x_356) ;  /* 0x0000000000907947 */ /* 0x000fec0003800000 */
.L_x_373:
        /* <DEDUP_REMOVED lines=14> */
.L_x_361:
        /* <DEDUP_REMOVED lines=16> */
.L_x_382:
[----:B------:R-:W-:Y:S05]  /*3be0*/  BRA `(.L_x_356) ;  /* 0x0000000000147947 */ /* 0x000fea0003800000 */
.L_x_381:
[----:B------:R-:W2:Y:S02]  /*3bf0*/  LDG.E.64 R4, desc[UR36][R4.64] ;  /* 0x0000002404047981 */ /* 0x000ea4000c1e1b00 */
[----:B--2---:R0:W2:Y:S02]  /*3c00*/  I2F.U64 R18, R4 ;  /* 0x0000000400127312 */ /* 0x0040a40000301000 */
[----:B0-2---:R-:W-:Y:S05]  /*3c10*/  BRA `(.L_x_356) ;  /* 0x0000000000087947 */ /* 0x005fea0003800000 */
.L_x_380:
[----:B------:R-:W2:Y:S02]  /*3c20*/  LDG.E R4, desc[UR36][R4.64] ;  /* 0x0000002404047981 */ /* 0x000ea4000c1e1900 */
[----:B--2---:R-:W-:-:S07]  /*3c30*/  I2FP.F32.U32 R18, R4 ;  /* 0x0000000400127245 */ /* 0x004fce0000201000 */
.L_x_356:
[----:B------:R-:W-:Y:S05]  /*3c40*/  BSYNC.RECONVERGENT B6 ;  /* 0x0000000000067941 */ /* 0x000fea0003800200 */
.L_x_355:
[----:B------:R-:W1:Y:S01]  /*3c50*/  LDC.U8 R16, c[0x0][0x3b4] ;  /* 0x0000ed00ff107b82 */ /* 0x000e620000000000 */
[CC--:B------:R-:W-:Y:S01]  /*3c60*/  ISETP.GE.AND P2, PT, R19.reuse, R17.reuse, PT ;  /* 0x000000111300720c */ /* 0x0c0fe20003f46270 */
[C---:B------:R-:W-:Y:S01]  /*3c70*/  VIADD R0, R19.reuse, 0x100 ;  /* 0x0000010013007836 */ /* 0x040fe20000000000 */
[----:B------:R-:W-:Y:S01]  /*3c80*/  BSSY.RECONVERGENT B0, `(.L_x_383) ;  /* 0x000000d000007945 */ /* 0x000fe20003800200 */
[C---:B0-2-4-:R-:W-:Y:S02]  /*3c90*/  VIADD R4, R19.reuse, 0x180 ;  /* 0x0000018013047836 */ /* 0x055fe40000000000 */
[----:B------:R-:W-:Y:S01]  /*3ca0*/  VIADD R26, R19, 0x80 ;  /* 0x00000080131a7836 */ /* 0x000fe20000000000 */
[-C--:B------:R-:W-:Y:S02]  /*3cb0*/  ISETP.GE.AND P0, PT, R0, R17.reuse, PT ;  /* 0x000000110000720c */ /* 0x080fe40003f06270 */
[-C--:B------:R-:W-:Y:S02]  /*3cc0*/  ISETP.GE.AND P1, PT, R4, R17.reuse, PT ;  /* 0x000000110400720c */ /* 0x080fe40003f26270 */
[----:B------:R-:W-:-:S03]  /*3cd0*/  ISETP.GE.AND P4, PT, R26, R17, PT ;  /* 0x000000111a00720c */ /* 0x000fc60003f86270 */
[----:B------:R-:W-:Y:S10]  /*3ce0*/  @P2 BRA `(.L_x_384) ;  /* 0x0000000000182947 */ /* 0x000ff40003800000 */
[----:B------:R-:W1:Y:S01]  /*3cf0*/  LDCU UR4, c[0x0][0x388] ;  /* 0x00007100ff0477ac */ /* 0x000e620008000800 */
[----:B------:R-:W-:Y:S01]  /*3d00*/  IMAD.MOV.U32 R4, RZ, RZ, 0x3f800000 ;  /* 0x3f800000ff047424 */ /* 0x000fe200078e00ff */
[----:B-1-3-5:R-:W-:-:S13]  /*3d10*/  FSETP.GT.FTZ.AND P3, PT, R22, UR4, PT ;  /* 0x0000000416007c0b */ /* 0x02afda000bf74000 */
[----:B------:R-:W-:-:S06]  /*3d20*/  @P3 FADD.FTZ R22, R22, 1.0000000116860974231e-07 ;  /* 0x33d6bf9516163421 */ /* 0x000fcc0000010000 */
[----:B------:R-:W0:Y:S02]  /*3d30*/  @P3 MUFU.RCP R22, R22 ;  /* 0x0000001600163308 */ /* 0x000e240000001000 */
[----:B0-----:R-:W-:-:S07]  /*3d40*/  @P3 FMUL.FTZ R4, R22, UR4 ;  /* 0x0000000416043c20 */ /* 0x001fce0008410000 */
.L_x_384:
[----:B------:R-:W-:Y:S05]  /*3d50*/  BSYNC.RECONVERGENT B0 ;  /* 0x0000000000007941 */ /* 0x000fea0003800200 */
.L_x_383:
[----:B------:R-:W-:Y:S04]  /*3d60*/  BSSY.RECONVERGENT B0, `(.L_x_385) ;  /* 0x0000008000007945 */ /* 0x000fe80003800200 */
[----:B------:R-:W-:Y:S05]  /*3d70*/  @P4 BRA `(.L_x_386) ;  /* 0x0000000000184947 */ /* 0x000fea0003800000 */
[----:B------:R-:W0:Y:S01]  /*3d80*/  LDCU UR4, c[0x0][0x388] ;  /* 0x00007100ff0477ac */ /* 0x000e220008000800 */
[----:B-1-3-5:R-:W-:Y:S01]  /*3d90*/  IMAD.MOV.U32 R22, RZ, RZ, 0x3f800000 ;  /* 0x3f800000ff167424 */ /* 0x02afe200078e00ff */
[----:B0-----:R-:W-:-:S13]  /*3da0*/  FSETP.GT.FTZ.AND P3, PT, R24, UR4, PT ;  /* 0x0000000418007c0b */ /* 0x001fda000bf74000 */
[----:B------:R-:W-:-:S06]  /*3db0*/  @P3 FADD.FTZ R24, R24, 1.0000000116860974231e-07 ;  /* 0x33d6bf9518183421 */ /* 0x000fcc0000010000 */
[----:B------:R-:W0:Y:S02]  /*3dc0*/  @P3 MUFU.RCP R24, R24 ;  /* 0x0000001800183308 */ /* 0x000e240000001000 */
[----:B0-----:R-:W-:-:S07]  /*3dd0*/  @P3 FMUL.FTZ R22, R24, UR4 ;  /* 0x0000000418163c20 */ /* 0x001fce0008410000 */
.L_x_386:
[----:B------:R-:W-:Y:S05]  /*3de0*/  BSYNC.RECONVERGENT B0 ;  /* 0x0000000000007941 */ /* 0x000fea0003800200 */
.L_x_385:
[----:B------:R-:W-:Y:S04]  /*3df0*/  BSSY.RECONVERGENT B0, `(.L_x_387) ;  /* 0x0000008000007945 */ /* 0x000fe80003800200 */
[----:B------:R-:W-:Y:S05]  /*3e00*/  @P0 BRA `(.L_x_388) ;  /* 0x0000000000180947 */ /* 0x000fea0003800000 */
[----:B------:R-:W0:Y:S01]  /*3e10*/  LDCU UR4, c[0x0][0x388] ;  /* 0x00007100ff0477ac */ /* 0x000e220008000800 */
[----:B-----5:R-:W-:Y:S01]  /*3e20*/  IMAD.MOV.U32 R24, RZ, RZ, 0x3f800000 ;  /* 0x3f800000ff187424 */ /* 0x020fe200078e00ff */
[----:B0-----:R-:W-:-:S13]  /*3e30*/  FSETP.GT.FTZ.AND P0, PT, R23, UR4, PT ;  /* 0x0000000417007c0b */ /* 0x001fda000bf14000 */
[----:B------:R-:W-:-:S06]  /*3e40*/  @P0 FADD.FTZ R23, R23, 1.0000000116860974231e-07 ;  /* 0x33d6bf9517170421 */ /* 0x000fcc0000010000 */
[----:B------:R-:W0:Y:S02]  /*3e50*/  @P0 MUFU.RCP R23, R23 ;  /* 0x0000001700170308 */ /* 0x000e240000001000 */
[----:B0-----:R-:W-:-:S07]  /*3e60*/  @P0 FMUL.FTZ R24, R23, UR4 ;  /* 0x0000000417180c20 */ /* 0x001fce0008410000 */
.L_x_388:
[----:B------:R-:W-:Y:S05]  /*3e70*/  BSYNC.RECONVERGENT B0 ;  /* 0x0000000000007941 */ /* 0x000fea0003800200 */
.L_x_387:
[----:B------:R-:W-:Y:S04]  /*3e80*/  BSSY.RECONVERGENT B0, `(.L_x_389) ;  /* 0x0000008000007945 */ /* 0x000fe80003800200 */
[----:B------:R-:W-:Y:S05]  /*3e90*/  @P1 BRA `(.L_x_390) ;  /* 0x0000000000181947 */ /* 0x000fea0003800000 */
[----:B------:R-:W0:Y:S02]  /*3ea0*/  LDCU UR4, c[0x0][0x388] ;  /* 0x00007100ff0477ac */ /* 0x000e240008000800 */
[----:B0----5:R-:W-:-:S13]  /*3eb0*/  FSETP.GT.FTZ.AND P0, PT, R18, UR4, PT ;  /* 0x0000000412007c0b */ /* 0x021fda000bf14000 */
[----:B------:R-:W-:Y:S01]  /*3ec0*/  @P0 FADD.FTZ R0, R18, 1.0000000116860974231e-07 ;  /* 0x33d6bf9512000421 */ /* 0x000fe20000010000 */
[----:B------:R-:W-:-:S05]  /*3ed0*/  IMAD.MOV.U32 R18, RZ, RZ, 0x3f800000 ;  /* 0x3f800000ff127424 */ /* 0x000fca00078e00ff */
[----:B------:R-:W0:Y:S02]  /*3ee0*/  @P0 MUFU.RCP R0, R0 ;  /* 0x0000000000000308 */ /* 0x000e240000001000 */
[----:B0-----:R-:W-:-:S07]  /*3ef0*/  @P0 FMUL.FTZ R18, R0, UR4 ;  /* 0x0000000400120c20 */ /* 0x001fce0008410000 */
.L_x_390:
[----:B------:R-:W-:Y:S05]  /*3f00*/  BSYNC.RECONVERGENT B0 ;  /* 0x0000000000007941 */ /* 0x000fea0003800200 */
.L_x_389:
[----:B------:R-:W-:Y:S04]  /*3f10*/  BSSY.RECONVERGENT B6, `(.L_x_391) ;  /* 0x00000fc000067945 */ /* 0x000fe80003800200 */
[----:B------:R-:W-:Y:S05]  /*3f20*/  @P2 BRA `(.L_x_392) ;  /* 0x0000000c00e82947 */ /* 0x000fea0003800000 */
[----:B------:R-:W0:Y:S01]  /*3f30*/  LDCU UR4, c[0x0][0x3b8] ;  /* 0x00007700ff0477ac */ /* 0x000e220008000800 */
[----:B------:R-:W2:Y:S01]  /*3f40*/  LDC.64 R8, c[0x0][0x398] ;  /* 0x0000e600ff087b82 */ /* 0x000ea20000000a00 */
[----:B------:R-:W-:Y:S01]  /*3f50*/  IMAD R0, R2, 0x200, R19 ;  /* 0x0000020002007824 */ /* 0x000fe200078e0213 */
[----:B-1----:R-:W-:-:S03]  /*3f60*/  PRMT R5, R16, 0x9910, RZ ;  /* 0x0000991010057816 */ /* 0x002fc600000000ff */
[----:B0-----:R-:W-:Y:S02]  /*3f70*/  IMAD R3, R0, UR4, RZ ;  /* 0x0000000400037c24 */ /* 0x001fe4000f8e02ff */
[----:B------:R-:W-:-:S05]  /*3f80*/  IMAD.MOV.U32 R0, RZ, RZ, R5 ;  /* 0x000000ffff007224 */ /* 0x000fca00078e0005 */
[----:B------:R-:W-:Y:S02]  /*3f90*/  ISETP.GT.AND P0, PT, R0, 0x9, PT ;  /* 0x000000090000780c */ /* 0x000fe40003f04270 */
[----:B--2---:R-:W-:-:S05]  /*3fa0*/  IADD3 R8, P1, PT, R3, R8, RZ ;  /* 0x0000000803087210 */ /* 0x004fca0007f3e0ff */
[----:B------:R-:W-:-:S06]  /*3fb0*/  IMAD.X R9, RZ, RZ, R9, P1 ;  /* 0x000000ffff097224 */ /* 0x000fcc00008e0609 */
[----:B------:R-:W-:Y:S05]  /*3fc0*/  @P0 BRA `(.L_x_393) ;  /* 0x0000000400100947 */ /* 0x000fea0003800000 */
[----:B------:R-:W-:-:S13]  /*3fd0*/  ISETP.GT.AND P0, PT, R0, 0x4, PT ;  /* 0x000000040000780c */ /* 0x000fda0003f04270 */
[----:B------:R-:W-:Y:S05]  /*3fe0*/  @P0 BRA `(.L_x_394) ;  /* 0x0000000000840947 */ /* 0x000fea0003800000 */
[----:B------:R-:W-:-:S13]  /*3ff0*/  ISETP.GT.AND P0, PT, R0, 0x1, PT ;  /* 0x000000010000780c */ /* 0x000fda0003f04270 */
[----:B------:R-:W-:Y:S05]  /*4000*/  @P0 BRA `(.L_x_395) ;  /* 0x0000000000340947 */ /* 0x000fea0003800000 */
[----:B------:R-:W-:-:S13]  /*4010*/  ISETP.NE.AND P0, PT, R16, RZ, PT ;  /* 0x000000ff1000720c */ /* 0x000fda0003f05270 */
[----:B------:R-:W-:Y:S05]  /*4020*/  @!P0 BRA `(.L_x_396) ;  /* 0x0000000000188947 */ /* 0x000fea0003800000 */
[----:B------:R-:W-:-:S13]  /*4030*/  ISETP.NE.AND P0, PT, R0, 0x1, PT ;  /* 0x000000010000780c */ /* 0x000fda0003f05270 */
[----:B------:R-:W-:Y:S05]  /*4040*/  @P0 BRA `(.L_x_397) ;  /* 0x0000000800fc0947 */ /* 0x000fea0003800000 */
[----:B------:R-:W0:Y:S01]  /*4050*/  F2I.FTZ.TRUNC.NTZ R3, R4 ;  /* 0x0000000400037305 */ /* 0x000e22000021f100 */
[----:B------:R-:W-:Y:S01]  /*4060*/  IMAD.MOV.U32 R19, RZ, RZ, R26 ;  /* 0x000000ffff137224 */ /* 0x000fe200078e001a */
[----:B0-----:R0:W-:Y:S01]  /*4070*/  STG.E.U8 desc[UR36][R8.64], R3 ;  /* 0x0000000308007986 */ /* 0x0011e2000c101124 */
[----:B------:R-:W-:Y:S05]  /*4080*/  BRA `(.L_x_392) ;  /* 0x0000000c00907947 */ /* 0x000fea0003800000 */
.L_x_396:
[----:B------:R-:W0:Y:S01]  /*4090*/  F2I.S64.TRUNC R4, R4 ;  /* 0x0000000400047311 */ /* 0x000e22000020d900 */
[----:B------:R-:W-:Y:S02]  /*40a0*/  IMAD.MOV.U32 R19, RZ, RZ, R26 ;  /* 0x000000ffff137224 */ /* 0x000fe400078e001a */
[----:B0-----:R-:W-:-:S05]  /*40b0*/  IMAD.MOV.U32 R3, RZ, RZ, R4 ;  /* 0x000000ffff037224 */ /* 0x001fca00078e0004 */
[----:B------:R0:W-:Y:S01]  /*40c0*/  STG.E.U8 desc[UR36][R8.64], R3 ;  /* 0x0000000308007986 */ /* 0x0001e2000c101124 */
[----:B------:R-:W-:Y:S05]  /*40d0*/  BRA `(.L_x_392) ;  /* 0x0000000c007c7947 */ /* 0x000fea0003800000 */
.L_x_395:
[----:B------:R-:W-:-:S13]  /*40e0*/  ISETP.NE.AND P0, PT, R0, 0x2, PT ;  /* 0x000000020000780c */ /* 0x000fda0003f05270 */
[----:B------:R-:W-:Y:S05]  /*40f0*/  @!P0 BRA `(.L_x_398) ;  /* 0x0000000000308947 */ /* 0x000fea0003800000 */
[----:B------:R-:W-:-:S13]  /*4100*/  ISETP.NE.AND P0, PT, R0, 0x3, PT ;  /* 0x000000030000780c */ /* 0x000fda0003f05270 */
[----:B------:R-:W-:Y:S05]  /*4110*/  @!P0 BRA `(.L_x_399) ;  /* 0x0000000000188947 */ /* 0x000fea0003800000 */
[----:B------:R-:W-:-:S13]  /*4120*/  ISETP.NE.AND P0, PT, R0, 0x4, PT ;  /* 0x000000040000780c */ /* 0x000fda0003f05270 */
[----:B------:R-:W-:Y:S05]  /*4130*/  @P0 BRA `(.L_x_397) ;  /* 0x0000000800c00947 */ /* 0x000fea0003800000 */
[----:B------:R-:W0:Y:S01]  /*4140*/  F2I.S64.TRUNC R4, R4 ;  /* 0x0000000400047311 */ /* 0x000e22000020d900 */
[----:B------:R-:W-:Y:S01]  /*4150*/  IMAD.MOV.U32 R19, RZ, RZ, R26 ;  /* 0x000000ffff137224 */ /* 0x000fe200078e001a */
[----:B0-----:R2:W-:Y:S01]  /*4160*/  STG.E.64 desc[UR36][R8.64], R4 ;  /* 0x0000000408007986 */ /* 0x0015e2000c101b24 */
[----:B------:R-:W-:Y:S05]  /*4170*/  BRA `(.L_x_392) ;  /* 0x0000000c00547947 */ /* 0x000fea0003800000 */
.L_x_399:
[----:B------:R-:W0:Y:S01]  /*4180*/  F2I.FTZ.TRUNC.NTZ R3, R4 ;  /* 0x0000000400037305 */ /* 0x000e22000021f100 */
[----:B------:R-:W-:Y:S01]  /*4190*/  IMAD.MOV.U32 R19, RZ, RZ, R26 ;  /* 0x000000ffff137224 */ /* 0x000fe200078e001a */
[----:B0-----:R4:W-:Y:S01]  /*41a0*/  STG.E desc[UR36][R8.64], R3 ;  /* 0x0000000308007986 */ /* 0x0019e2000c101924 */
[----:B------:R-:W-:Y:S05]  /*41b0*/  BRA `(.L_x_392) ;  /* 0x0000000c00447947 */ /* 0x000fea0003800000 */
.L_x_398:
[----:B------:R-:W0:Y:S01]  /*41c0*/  F2I.FTZ.TRUNC.NTZ R3, R4 ;  /* 0x0000000400037305 */ /* 0x000e22000021f100 */
[----:B------:R-:W-:Y:S01]  /*41d0*/  IMAD.MOV.U32 R19, RZ, RZ, R26 ;  /* 0x000000ffff137224 */ /* 0x000fe200078e001a */
[----:B0-----:R0:W-:Y:S01]  /*41e0*/  STG.E.U16 desc[UR36][R8.64], R3 ;  /* 0x0000000308007986 */ /* 0x0011e2000c101524 */
[----:B------:R-:W-:Y:S05]  /*41f0*/  BRA `(.L_x_392) ;  /* 0x0000000c00347947 */ /* 0x000fea0003800000 */
.L_x_394:
[----:B------:R-:W-:-:S13]  /*4200*/  ISETP.GT.AND P0, PT, R0, 0x6, PT ;  /* 0x000000060000780c */ /* 0x000fda0003f04270 */
[----:B------:R-:W-:Y:S05]  /*4210*/  @P0 BRA `(.L_x_400) ;  /* 0x00000000002c0947 */ /* 0x000fea0003800000 */
[----:B------:R-:W-:-:S13]  /*4220*/  ISETP.NE.AND P0, PT, R0, 0x5, PT ;  /* 0x000000050000780c */ /* 0x000fda0003f05270 */
[----:B------:R-:W-:Y:S05]  /*4230*/  @!P0 BRA `(.L_x_401) ;  /* 0x0000000000148947 */ /* 0x000fea0003800000 */
[----:B------:R-:W-:-:S13]  /*4240*/  ISETP.NE.AND P0, PT, R0, 0x6, PT ;  /* 0x000000060000780c */ /* 0x000fda0003f05270 */
[----:B------:R-:W-:Y:S05]  /*4250*/  @P0 BRA `(.L_x_397) ;  /* 0x0000000800780947 */ /* 0x000fea0003800000 */
[----:B------:R0:W-:Y:S01]  /*4260*/  STG.E desc[UR36][R8.64], R4 ;  /* 0x0000000408007986 */ /* 0x0001e2000c101924 */
[----:B------:R-:W-:Y:S01]  /*4270*/  IMAD.MOV.U32 R19, RZ, RZ, R26 ;  /* 0x000000ffff137224 */ /* 0x000fe200078e001a */
[----:B------:R-:W-:Y:S06]  /*4280*/  BRA `(.L_x_392) ;  /* 0x0000000c00107947 */ /* 0x000fec0003800000 */
.L_x_401:
[----:B------:R-:W-:Y:S01]  /*4290*/  F2FP.F16.F32.PACK_AB R4, RZ, R4 ;  /* 0x00000004ff04723e */ /* 0x000fe200000000ff */
[----:B------:R-:W-:-:S04]  /*42a0*/  IMAD.MOV.U32 R19, RZ, RZ, R26 ;  /* 0x000000ffff137224 */ /* 0x000fc800078e001a */
[----:B------:R0:W-:Y:S01]  /*42b0*/  STG.E.U16 desc[UR36][R8.64], R4 ;  /* 0x0000000408007986 */ /* 0x0001e2000c101524 */
[----:B------:R-:W-:Y:S05]  /*42c0*/  BRA `(.L_x_392) ;  /* 0x0000000c00007947 */ /* 0x000fea0003800000 */
.L_x_400:
[----:B------:R-:W-:-:S13]  /*42d0*/  ISETP.NE.AND P0, PT, R0, 0x7, PT ;  /* 0x000000070000780c */ /* 0x000fda0003f05270 */
[----:B------:R-:W-:Y:S05]  /*42e0*/  @!P0 BRA `(.L_x_402) ;  /* 0x0000000000348947 */ /* 0x000fea0003800000 */
[----:B------:R-:W-:-:S13]  /*42f0*/  ISETP.NE.AND P0, PT, R0, 0x8, PT ;  /* 0x000000080000780c */ /* 0x000fda0003f05270 */
[----:B------:R-:W-:Y:S05]  /*4300*/  @!P0 BRA `(.L_x_403) ;  /* 0x0000000000188947 */ /* 0x000fea0003800000 */
[----:B------:R-:W-:-:S13]  /*4310*/  ISETP.NE.AND P0, PT, R0, 0x9, PT ;  /* 0x000000090000780c */ /* 0x000fda0003f05270 */
[----:B------:R-:W-:Y:S05]  /*4320*/  @P0 BRA `(.L_x_397) ;  /* 0x0000000800440947 */ /* 0x000fea0003800000 */
[----:B------:R-:W-:Y:S02]  /*4330*/  IMAD.MOV.U32 R5, RZ, RZ, RZ ;  /* 0x000000ffff057224 */ /* 0x000fe400078e00ff */
[----:B------:R-:W-:-:S03]  /*4340*/  IMAD.MOV.U32 R19, RZ, RZ, R26 ;  /* 0x000000ffff137224 */ /* 0x000fc600078e001a */
[----:B------:R0:W-:Y:S01]  /*4350*/  STG.E.64 desc[UR36][R8.64], R4 ;  /* 0x0000000408007986 */ /* 0x0001e2000c101b24 */
[----:B------:R-:W-:Y:S05]  /*4360*/  BRA `(.L_x_392) ;  /* 0x0000000800d87947 */ /* 0x000fea0003800000 */
.L_x_403:
[----:B------:R-:W-:Y:S01]  /*4370*/  F2FP.F16.F32.PACK_AB R3, RZ, R4 ;  /* 0x00000004ff03723e */ /* 0x000fe200000000ff */
[----:B------:R-:W-:-:S03]  /*4380*/  IMAD.MOV.U32 R19, RZ, RZ, R26 ;  /* 0x000000ffff137224 */ /* 0x000fc600078e001a */
[----:B------:R-:W-:-:S05]  /*4390*/  PRMT R3, R3, 0x5410, RZ ;  /* 0x0000541003037816 */ /* 0x000fca00000000ff */
[----:B------:R0:W-:Y:S01]  /*43a0*/  STG.E desc[UR36][R8.64], R3 ;  /* 0x0000000308007986 */ /* 0x0001e2000c101924 */
[----:B------:R-:W-:Y:S05]  /*43b0*/  BRA `(.L_x_392) ;  /* 0x0000000800c47947 */ /* 0x000fea0003800000 */
.L_x_402:
[----:B------:R-:W-:Y:S01]  /*43c0*/  FMUL.FTZ R4, R4, 1 ;  /* 0x3f80000004047820 */ /* 0x000fe20000410000 */
[----:B------:R-:W-:-:S05]  /*43d0*/  IMAD.MOV.U32 R19, RZ, RZ, R26 ;  /* 0x000000ffff137224 */ /* 0x000fca00078e001a */
[----:B------:R-:W0:Y:S02]  /*43e0*/  F2F.F64.F32 R4, R4 ;  /* 0x0000000400047310 */ /* 0x000e240000201800 */
[----:B0-----:R0:W-:Y:S01]  /*43f0*/  STG.E.64 desc[UR36][R8.64], R4 ;  /* 0x0000000408007986 */ /* 0x0011e2000c101b24 */
[----:B------:R-:W-:Y:S05]  /*4400*/  BRA `(.L_x_392) ;  /* 0x0000000800b07947 */ /* 0x000fea0003800000 */
.L_x_393:
[----:B------:R-:W-:-:S13]  /*4410*/  ISETP.GT.AND P0, PT, R0, 0x18, PT ;  /* 0x000000180000780c */ /* 0x000fda0003f04270 */
[----:B------:R-:W-:Y:S05]  /*4420*/  @P0 BRA `(.L_x_404) ;  /* 0x0000000000fc0947 */ /* 0x000fea0003800000 */
[----:B------:R-:W-:-:S13]  /*4430*/  ISETP.GT.AND P0, PT, R0, 0xe, PT ;  /* 0x0000000e0000780c */ /* 0x000fda0003f04270 */
[----:B------:R-:W-:Y:S05]  /*4440*/  @P0 BRA `(.L_x_405) ;  /* 0x00000000003c0947 */ /* 0x000fea0003800000 */
[----:B------:R-:W-:-:S13]  /*4450*/  ISETP.NE.AND P0, PT, R0, 0xa, PT ;  /* 0x0000000a0000780c */ /* 0x000fda0003f05270 */
[----:B------:R-:W-:Y:S05]  /*4460*/  @!P0 BRA `(.L_x_406) ;  /* 0x00000000001c8947 */ /* 0x000fea0003800000 */
[----:B------:R-:W-:-:S13]  /*4470*/  ISETP.NE.AND P0, PT, R0, 0xb, PT ;  /* 0x0000000b0000780c */ /* 0x000fda0003f05270 */
[----:B------:R-:W-:Y:S05]  /*4480*/  @P0 BRA `(.L_x_397) ;  /* 0x0000000400ec0947 */ /* 0x000fea0003800000 */
[----:B------:R-:W-:Y:S01]  /*4490*/  FSETP.NEU.FTZ.AND P0, PT, R4, RZ, PT ;  /* 0x000000ff0400720b */ /* 0x000fe20003f1d000 */
[----:B------:R-:W-:-:S03]  /*44a0*/  IMAD.MOV.U32 R19, RZ, RZ, R26 ;  /* 0x000000ffff137224 */ /* 0x000fc600078e001a */
[----:B------:R-:W-:-:S05]  /*44b0*/  SEL R3, RZ, 0x1, !P0 ;  /* 0x00000001ff037807 */ /* 0x000fca0004000000 */
[----:B------:R0:W-:Y:S01]  /*44c0*/  STG.E.U8 desc[UR36][R8.64], R3 ;  /* 0x0000000308007986 */ /* 0x0001e2000c101124 */
[----:B------:R-:W-:Y:S05]  /*44d0*/  BRA `(.L_x_392) ;  /* 0x00000008007c7947 */ /* 0x000fea0003800000 */
.L_x_406:
[----:B------:R-:W-:Y:S01]  /*44e0*/  FMUL.FTZ R4, R4, 1 ;  /* 0x3f80000004047820 */ /* 0x000fe20000410000 */
[----:B------:R-:W-:Y:S01]  /*44f0*/  CS2R R6, SRZ ;  /* 0x0000000000067805 */ /* 0x000fe2000001ff00 */
[----:B------:R-:W-:-:S04]  /*4500*/  IMAD.MOV.U32 R19, RZ, RZ, R26 ;  /* 0x000000ffff137224 */ /* 0x000fc800078e001a */
[----:B------:R-:W0:Y:S02]  /*4510*/  F2F.F64.F32 R4, R4 ;  /* 0x0000000400047310 */ /* 0x000e240000201800 */
[----:B0-----:R0:W-:Y:S01]  /*4520*/  STG.E.128 desc[UR36][R8.64], R4 ;  /* 0x0000000408007986 */ /* 0x0011e2000c101d24 */
[----:B------:R-:W-:Y:S05]  /*4530*/  BRA `(.L_x_392) ;  /* 0x0000000800647947 */ /* 0x000fea0003800000 */
.L_x_405:
[----:B------:R-:W-:-:S13]  /*4540*/  ISETP.NE.AND P0, PT, R0, 0xf, PT ;  /* 0x0000000f0000780c */ /* 0x000fda0003f05270 */
[----:B------:R-:W-:Y:S05]  /*4550*/  @!P0 BRA `(.L_x_407) ;  /* 0x0000000000a08947 */ /* 0x000fea0003800000 */
[----:B------:R-:W-:-:S13]  /*4560*/  ISETP.NE.AND P0, PT, R0, 0x17, PT ;  /* 0x000000170000780c */ /* 0x000fda0003f05270 */
[----:B------:R-:W-:Y:S05]  /*4570*/  @!P0 BRA `(.L_x_408) ;  /* 0x00000000004c8947 */ /* 0x000fea0003800000 */
[----:B------:R-:W-:-:S13]  /*4580*/  ISETP.NE.AND P0, PT, R0, 0x18, PT ;  /* 0x000000180000780c */ /* 0x000fda0003f05270 */
[----:B------:R-:W-:Y:S05]  /*4590*/  @P0 BRA `(.L_x_397) ;  /* 0x0000000400a80947 */ /* 0x000fea0003800000 */
        /* <DEDUP_REMOVED lines=12> */
.L_x_410:
[----:B------:R-:W-:Y:S05]  /*4660*/  BSYNC.RECONVERGENT B0 ;  /* 0x0000000000007941 */ /* 0x000fea0003800200 */
.L_x_409:
[----:B------:R-:W-:Y:S01]  /*4670*/  LOP3.LUT R5, R0, 0x80, R5, 0xf8, !PT ;  /* 0x0000008000057812 */ /* 0x000fe200078ef805 */
[----:B------:R-:W-:-:S04]  /*4680*/  IMAD.MOV.U32 R19, RZ, RZ, R26 ;  /* 0x000000ffff137224 */ /* 0x000fc800078e001a */
[----:B------:R0:W-:Y:S01]  /*4690*/  STG.E.U8 desc[UR36][R8.64], R5 ;  /* 0x0000000508007986 */ /* 0x0001e2000c101124 */
[----:B------:R-:W-:Y:S05]  /*46a0*/  BRA `(.L_x_392) ;  /* 0x0000000800087947 */ /* 0x000fea0003800000 */
.L_x_408:
        /* <DEDUP_REMOVED lines=14> */
.L_x_412:
[----:B------:R-:W-:Y:S05]  /*4790*/  BSYNC.RECONVERGENT B0 ;  /* 0x0000000000007941 */ /* 0x000fea0003800200 */
.L_x_411:
[----:B------:R-:W-:Y:S01]  /*47a0*/  LOP3.LUT R3, R0, 0x80, R7, 0xf8, !PT ;  /* 0x0000008000037812 */ /* 0x000fe200078ef807 */
[----:B------:R-:W-:-:S04]  /*47b0*/  IMAD.MOV.U32 R19, RZ, RZ, R26 ;  /* 0x000000ffff137224 */ /* 0x000fc800078e001a */
[----:B------:R0:W-:Y:S01]  /*47c0*/  STG.E.U8 desc[UR36][R8.64], R3 ;  /* 0x0000000308007986 */ /* 0x0001e2000c101124 */
[----:B------:R-:W-:Y:S05]  /*47d0*/  BRA `(.L_x_392) ;  /* 0x0000000400bc7947 */ /* 0x000fea0003800000 */
.L_x_407:
[----:B------:R-:W-:Y:S01]  /*47e0*/  F2FP.BF16.F32.PACK_AB R4, RZ, R4 ;  /* 0x00000004ff04723e */ /* 0x000fe200000010ff */
[----:B------:R-:W-:-:S04]  /*47f0*/  IMAD.MOV.U32 R19, RZ, RZ, R26 ;  /* 0x000000ffff137224 */ /* 0x000fc800078e001a */
[----:B------:R0:W-:Y:S01]  /*4800*/  STG.E.U16 desc[UR36][R8.64], R4 ;  /* 0x0000000408007986 */ /* 0x0001e2000c101524 */
[----:B------:R-:W-:Y:S05]  /*4810*/  BRA `(.L_x_392) ;  /* 0x0000000400ac7947 */ /* 0x000fea0003800000 */
.L_x_404:
[----:B------:R-:W-:-:S13]  /*4820*/  ISETP.GT.AND P0, PT, R0, 0x1b, PT ;  /* 0x0000001b0000780c */ /* 0x000fda0003f04270 */
[----:B------:R-:W-:Y:S05]  /*4830*/  @P0 BRA `(.L_x_413) ;  /* 0x0000000000e80947 */ /* 0x000fea0003800000 */
[----:B------:R-:W-:-:S13]  /*4840*/  ISETP.NE.AND P0, PT, R0, 0x19, PT ;  /* 0x000000190000780c */ /* 0x000fda0003f05270 */
[----:B------:R-:W-:Y:S05]  /*4850*/  @!P0 BRA `(.L_x_414) ;  /* 0x0000000000808947 */ /* 0x000fea0003800000 */
[----:B------:R-:W-:-:S13]  /*4860*/  ISETP.NE.AND P0, PT, R0, 0x1a, PT ;  /* 0x0000001a0000780c */ /* 0x000fda0003f05270 */
[----:B------:R-:W-:Y:S05]  /*4870*/  @!P0 BRA `(.L_x_415) ;  /* 0x0000000000188947 */ /* 0x000fea0003800000 */
[----:B------:R-:W-:-:S13]  /*4880*/  ISETP.NE.AND P0, PT, R0, 0x1b, PT ;  /* 0x0000001b0000780c */ /* 0x000fda0003f05270 */
[----:B------:R-:W-:Y:S05]  /*4890*/  @P0 BRA `(.L_x_397) ;  /* 0x0000000000e80947 */ /* 0x000fea0003800000 */
[----:B------:R-:W0:Y:S01]  /*48a0*/  F2I.FTZ.U32.TRUNC.NTZ R3, R4 ;  /* 0x0000000400037305 */ /* 0x000e22000021f000 */
[----:B------:R-:W-:Y:S01]  /*48b0*/  IMAD.MOV.U32 R19, RZ, RZ, R26 ;  /* 0x000000ffff137224 */ /* 0x000fe200078e001a */
[----:B0-----:R0:W-:Y:S01]  /*48c0*/  STG.E.U16 desc[UR36][R8.64], R3 ;  /* 0x0000000308007986 */ /* 0x0011e2000c101524 */
[----:B------:R-:W-:Y:S05]  /*48d0*/  BRA `(.L_x_392) ;  /* 0x00000004007c7947 */ /* 0x000fea0003800000 */
.L_x_415:
        /* <DEDUP_REMOVED lines=12> */
.L_x_418:
[----:B------:R-:W-:-:S04]  /*49a0*/  SHF.R.U32.HI R0, RZ, 0x14, R4 ;  /* 0x00000014ff007819 */ /* 0x000fc80000011604 */
[----:B------:R-:W-:-:S04]  /*49b0*/  LOP3.LUT R3, R0, 0x1, RZ, 0xc0, !PT ;  /* 0x0000000100037812 */ /* 0x000fc800078ec0ff */
[----:B------:R-:W-:-:S04]  /*49c0*/  IADD3 R0, PT, PT, R4, 0x487ffff, R3 ;  /* 0x0487ffff04007810 */ /* 0x000fc80007ffe003 */
[----:B------:R-:W-:-:S04]  /*49d0*/  SHF.R.U32.HI R0, RZ, 0x14, R0 ;  /* 0x00000014ff007819 */ /* 0x000fc80000011600 */
[----:B------:R-:W-:-:S07]  /*49e0*/  LOP3.LUT R3, R0, 0xff, RZ, 0xc0, !PT ;  /* 0x000000ff00037812 */ /* 0x000fce00078ec0ff */
.L_x_419:
[----:B------:R-:W-:-:S04]  /*49f0*/  SHF.R.U32.HI R4, RZ, 0x18, R4 ;  /* 0x00000018ff047819 */ /* 0x000fc80000011604 */
[----:B------:R-:W-:-:S04]  /*4a00*/  LOP3.LUT R3, R3, 0x80, R4, 0xf8, !PT ;  /* 0x0000008003037812 */ /* 0x000fc800078ef804 */
[----:B------:R-:W-:-:S07]  /*4a10*/  PRMT R0, R3, 0x7610, R0 ;  /* 0x0000761003007816 */ /* 0x000fce0000000000 */
.L_x_417:
[----:B------:R-:W-:Y:S05]  /*4a20*/  BSYNC.RECONVERGENT B0 ;  /* 0x0000000000007941 */ /* 0x000fea0003800200 */
.L_x_416:
[----:B------:R0:W-:Y:S01]  /*4a30*/  STG.E.U8 desc[UR36][R8.64], R0 ;  /* 0x0000000008007986 */ /* 0x0001e2000c101124 */
[----:B------:R-:W-:Y:S01]  /*4a40*/  IMAD.MOV.U32 R19, RZ, RZ, R26 ;  /* 0x000000ffff137224 */ /* 0x000fe200078e001a */
[----:B------:R-:W-:Y:S06]  /*4a50*/  BRA `(.L_x_392) ;  /* 0x00000004001c7947 */ /* 0x000fec0003800000 */
.L_x_414:
        /* <DEDUP_REMOVED lines=12> */
.L_x_422:
[----:B------:R-:W-:-:S04]  /*4b20*/  SHF.R.U32.HI R0, RZ, 0x15, R4 ;  /* 0x00000015ff007819 */ /* 0x000fc80000011604 */
[----:B------:R-:W-:-:S04]  /*4b30*/  LOP3.LUT R3, R0, 0x1, RZ, 0xc0, !PT ;  /* 0x0000000100037812 */ /* 0x000fc800078ec0ff */
[----:B------:R-:W-:-:S04]  /*4b40*/  IADD3 R0, PT, PT, R4, 0x88fffff, R3 ;  /* 0x088fffff04007810 */ /* 0x000fc80007ffe003 */
[----:B------:R-:W-:-:S04]  /*4b50*/  SHF.R.U32.HI R0, RZ, 0x15, R0 ;  /* 0x00000015ff007819 */ /* 0x000fc80000011600 */
[----:B------:R-:W-:-:S07]  /*4b60*/  LOP3.LUT R3, R0, 0xff, RZ, 0xc0, !PT ;  /* 0x000000ff00037812 */ /* 0x000fce00078ec0ff */
.L_x_423:
[----:B------:R-:W-:-:S04]  /*4b70*/  SHF.R.U32.HI R4, RZ, 0x18, R4 ;  /* 0x00000018ff047819 */ /* 0x000fc80000011604 */
[----:B------:R-:W-:-:S04]  /*4b80*/  LOP3.LUT R3, R3, 0x80, R4, 0xf8, !PT ;  /* 0x0000008003037812 */ /* 0x000fc800078ef804 */
[----:B------:R-:W-:-:S07]  /*4b90*/  PRMT R0, R3, 0x7610, R0 ;  /* 0x0000761003007816 */ /* 0x000fce0000000000 */
.L_x_421:
[----:B------:R-:W-:Y:S05]  /*4ba0*/  BSYNC.RECONVERGENT B0 ;  /* 0x0000000000007941 */ /* 0x000fea0003800200 */
.L_x_420:
[----:B------:R0:W-:Y:S01]  /*4bb0*/  STG.E.U8 desc[UR36][R8.64], R0 ;  /* 0x0000000008007986 */ /* 0x0001e2000c101124 */
[----:B------:R-:W-:Y:S01]  /*4bc0*/  IMAD.MOV.U32 R19, RZ, RZ, R26 ;  /* 0x000000ffff137224 */ /* 0x000fe200078e001a */
[----:B------:R-:W-:Y:S06]  /*4bd0*/  BRA `(.L_x_392) ;  /* 0x0000000000bc7947 */ /* 0x000fec0003800000 */
.L_x_413:
[----:B------:R-:W-:-:S13]  /*4be0*/  ISETP.NE.AND P0, PT, R0, 0x1c, PT ;  /* 0x0000001c0000780c */ /* 0x000fda0003f05270 */
[----:B------:R-:W-:Y:S05]  /*4bf0*/  @!P0 BRA `(.L_x_424) ;  /* 0x0000000000a88947 */ /* 0x000fea0003800000 */
[----:B------:R-:W-:-:S13]  /*4c00*/  ISETP.NE.AND P0, PT, R0, 0x1d, PT ;  /* 0x0000001d0000780c */ /* 0x000fda0003f05270 */
[----:B------:R-:W-:Y:S05]  /*4c10*/  @!P0 BRA `(.L_x_425) ;  /* 0x0000000000908947 */ /* 0x000fea0003800000 */
[----:B------:R-:W-:-:S13]  /*4c20*/  ISETP.NE.AND P0, PT, R0, 0x2c, PT ;  /* 0x0000002c0000780c */ /* 0x000fda0003f05270 */
[----:B------:R-:W-:Y:S05]  /*4c30*/  @!P0 BRA `(.L_x_426) ;  /* 0x0000000000488947 */ /* 0x000fea0003800000 */
.L_x_397:
[----:B------:R-:W-:Y:S01]  /*4c40*/  MOV R14, 0x0 ;  /* 0x00000000000e7802 */ /* 0x000fe20000000f00 */
[----:B------:R-:W0:Y:S01]  /*4c50*/  LDCU.64 UR6, c[0x4][0x108] ;  /* 0x01002100ff0677ac */ /* 0x000e220008000a00 */
[----:B------:R-:W-:Y:S02]  /*4c60*/  IMAD.MOV.U32 R8, RZ, RZ, 0x65 ;  /* 0x00000065ff087424 */ /* 0x000fe400078e00ff */
[----:B------:R-:W-:Y:S01]  /*4c70*/  IMAD.MOV.U32 R12, RZ, RZ, 0x1 ;  /* 0x00000001ff0c7424 */ /* 0x000fe200078e00ff */
[----:B------:R-:W1:Y:S01]  /*4c80*/  LDCU.64 UR8, c[0x4][0x110] ;  /* 0x01002200ff0877ac */ /* 0x000e620008000a00 */
[----:B------:R-:W2:Y:S01]  /*4c90*/  LDC.64 R14, c[0x4][R14] ;  /* 0x010000000e0e7b82 */ /* 0x000ea20000000a00 */
[----:B------:R-:W-:Y:S01]  /*4ca0*/  IMAD.MOV.U32 R13, RZ, RZ, RZ ;  /* 0x000000ffff0d7224 */ /* 0x000fe200078e00ff */
[----:B------:R-:W4:Y:S01]  /*4cb0*/  LDCU.64 UR4, c[0x4][0x20] ;  /* 0x01000400ff0477ac */ /* 0x000f220008000a00 */
[----:B0-----:R-:W-:Y:S02]  /*4cc0*/  IMAD.U32 R4, RZ, RZ, UR6 ;  /* 0x00000006ff047e24 */ /* 0x001fe4000f8e00ff */
[----:B------:R-:W-:-:S02]  /*4cd0*/  IMAD.U32 R5, RZ, RZ, UR7 ;  /* 0x00000007ff057e24 */ /* 0x000fc4000f8e00ff */
[----:B-1----:R-:W-:Y:S02]  /*4ce0*/  IMAD.U32 R6, RZ, RZ, UR8 ;  /* 0x00000008ff067e24 */ /* 0x002fe4000f8e00ff */
[----:B------:R-:W-:Y:S02]  /*4cf0*/  IMAD.U32 R7, RZ, RZ, UR9 ;  /* 0x00000009ff077e24 */ /* 0x000fe4000f8e00ff */
[----:B----4-:R-:W-:Y:S02]  /*4d00*/  IMAD.U32 R10, RZ, RZ, UR4 ;  /* 0x00000004ff0a7e24 */ /* 0x010fe4000f8e00ff */
[----:B------:R-:W-:-:S07]  /*4d10*/  IMAD.U32 R11, RZ, RZ, UR5 ;  /* 0x00000005ff0b7e24 */ /* 0x000fce000f8e00ff */
[----:B------:R-:W-:-:S07]  /*4d20*/  LEPC R20, `(.L_x_427) ;  /* 0x000000001014794e */ /* 0x000fce0000000000 */
[----:B--23-5:R-:W-:Y:S05]  /*4d30*/  CALL.ABS.NOINC R14 ;  /* 0x000000000e007343 */ /* 0x02cfea0003c00000 */
.L_x_427:
[----:B------:R-:W-:Y:S01]  /*4d40*/  IMAD.MOV.U32 R19, RZ, RZ, R26 ;  /* 0x000000ffff137224 */ /* 0x000fe200078e001a */
[----:B------:R-:W-:Y:S06]  /*4d50*/  BRA `(.L_x_392) ;  /* 0x00000000005c7947 */ /* 0x000fec0003800000 */
.L_x_426:
[----:B------:R-:W-:Y:S01]  /*4d60*/  SHF.R.U32.HI R5, RZ, 0x17, R4 ;  /* 0x00000017ff057819 */ /* 0x000fe20000011604 */
[----:B------:R-:W-:-:S03]  /*4d70*/  IMAD.MOV.U32 R19, RZ, RZ, R26 ;  /* 0x000000ffff137224 */ /* 0x000fc600078e001a */
[----:B------:R-:W-:-:S04]  /*4d80*/  LOP3.LUT R3, R5, 0xff, RZ, 0xc0, !PT ;  /* 0x000000ff05037812 */ /* 0x000fc800078ec0ff */
[----:B------:R-:W-:-:S13]  /*4d90*/  ISETP.NE.AND P2, PT, R3, 0xff, PT ;  /* 0x000000ff0300780c */ /* 0x000fda0003f45270 */
[--C-:B------:R-:W-:Y:S02]  /*4da0*/  @P2 SHF.R.U32.HI R0, RZ, 0x16, R4.reuse ;  /* 0x00000016ff002819 */ /* 0x100fe40000011604 */
[----:B------:R-:W-:Y:S01]  /*4db0*/  @P2 LOP3.LUT P0, RZ, R3, 0x3fffff, R4, 0xf8, !PT ;  /* 0x003fffff03ff2812 */ /* 0x000fe2000780f804 */
[----:B------:R-:W-:Y:S01]  /*4dc0*/  IMAD.MOV.U32 R3, RZ, RZ, 0xff ;  /* 0x000000ffff037424 */ /* 0x000fe200078e00ff */
[----:B------:R-:W-:-:S04]  /*4dd0*/  @P2 LOP3.LUT R0, R0, 0x1, RZ, 0xc0, !PT ;  /* 0x0000000100002812 */ /* 0x000fc800078ec0ff */
[----:B------:R-:W-:Y:S01]  /*4de0*/  @P2 ISETP.EQ.U32.AND P1, PT, R0, 0x1, P0 ;  /* 0x000000010000280c */ /* 0x000fe20000722070 */
[----:B------:R-:W-:Y:S01]  /*4df0*/  @P2 VIADD R0, R5, 0x1 ;  /* 0x0000000105002836 */ /* 0x000fe20000000000 */
[----:B------:R-:W-:Y:S02]  /*4e00*/  PLOP3.LUT P0, PT, PT, PT, PT, 0x80, 0x8 ;  /* 0x000000000008781c */ /* 0x000fe40003f0f070 */
[----:B------:R-:W-:-:S13]  /*4e10*/  @P2 PLOP3.LUT P0, PT, P1, PT, PT, 0x80, 0x8 ;  /* 0x000000000008281c */ /* 0x000fda0000f0f070 */
[----:B------:R-:W-:-:S04]  /*4e20*/  @!P0 IMAD.MOV R0, RZ, RZ, R5 ;  /* 0x000000ffff008224 */ /* 0x000fc800078e0205 */
[----:B------:R-:W-:-:S05]  /*4e30*/  @P2 IMAD.MOV.U32 R3, RZ, RZ, R0 ;  /* 0x000000ffff032224 */ /* 0x000fca00078e0000 */
[----:B------:R0:W-:Y:S01]  /*4e40*/  STG.E.U8 desc[UR36][R8.64], R3 ;  /* 0x0000000308007986 */ /* 0x0001e2000c101124 */
[----:B------:R-:W-:Y:S05]  /*4e50*/  BRA `(.L_x_392) ;  /* 0x00000000001c7947 */ /* 0x000fea0003800000 */
.L_x_425:
[----:B------:R-:W0:Y:S01]  /*4e60*/  F2I.U64.TRUNC R4, R4 ;  /* 0x0000000400047311 */ /* 0x000e22000020d800 */
[----:B------:R-:W-:Y:S01]  /*4e70*/  IMAD.MOV.U32 R19, RZ, RZ, R26 ;  /* 0x000000ffff137224 */ /* 0x000fe200078e001a */
[----:B0-----:R0:W-:Y:S01]  /*4e80*/  STG.E.64 desc[UR36][R8.64], R4 ;  /* 0x0000000408007986 */ /* 0x0011e2000c101b24 */
[----:B------:R-:W-:Y:S05]  /*4e90*/  BRA `(.L_x_392) ;  /* 0x00000000000c7947 */ /* 0x000fea0003800000 */
.L_x_424:
[----:B------:R-:W0:Y:S01]  /*4ea0*/  F2I.FTZ.U32.TRUNC.NTZ R3, R4 ;  /* 0x0000000400037305 */ /* 0x000e22000021f000 */
[----:B------:R-:W-:Y:S01]  /*4eb0*/  IMAD.MOV.U32 R19, RZ, RZ, R26 ;  /* 0x000000ffff137224 */ /* 0x000fe200078e001a */
[----:B0-----:R0:W-:Y:S06]  /*4ec0*/  STG.E desc[UR36][R8.64], R3 ;  /* 0x0000000308007986 */ /* 0x0011ec000c101924 */
.L_x_392:
[----:B------:R-:W-:Y:S05]  /*4ed0*/  BSYNC.RECONVERGENT B6 ;  /* 0x0000000000067941 */ /* 0x000fea0003800200 */
.L_x_391:
[----:B------:R-:W-:Y:S01]  /*4ee0*/  ISETP.GE.AND P0, PT, R19, R17, PT ;  /* 0x000000111300720c */ /* 0x000fe20003f06270 */
[----:B------:R-:W-:-:S12]  /*4ef0*/  BSSY.RECONVERGENT B6, `(.L_x_428) ;  /* 0x00001cc000067945 */ /* 0x000fd80003800200 */
[----:B------:R-:W-:Y:S05]  /*4f00*/  @P0 BRA `(.L_x_429) ;  /* 0x0000001c00280947 */ /* 0x000fea0003800000 */
[----:B------:R-:W3:Y:S01]  /*4f10*/  LDCU UR4, c[0x0][0x3b8] ;  /* 0x00007700ff0477ac */ /* 0x000ee20008000800 */
[----:B0-2-4-:R-:W0:Y:S01]  /*4f20*/  LDC.64 R8, c[0x0][0x398] ;  /* 0x0000e600ff087b82 */ /* 0x015e220000000a00 */
[----:B------:R-:W-:Y:S01]  /*4f30*/  IMAD R0, R2, 0x200, R19 ;  /* 0x0000020002007824 */ /* 0x000fe200078e0213 */
[----:B-1----:R-:W-:-:S03]  /*4f40*/  PRMT R4, R16, 0x9910, RZ ;  /* 0x0000991010047816 */ /* 0x002fc600000000ff */
[----:B---3--:R-:W-:Y:S02]  /*4f50*/  IMAD R3, R0, UR4, RZ ;  /* 0x0000000400037c24 */ /* 0x008fe4000f8e02ff */
[----:B------:R-:W-:-:S05]  /*4f60*/  IMAD.MOV.U32 R0, RZ, RZ, R4 ;  /* 0x000000ffff007224 */ /* 0x000fca00078e0004 */
[----:B------:R-:W-:Y:S02]  /*4f70*/  ISETP.GT.AND P1, PT, R0, 0x9, PT ;  /* 0x000000090000780c */ /* 0x000fe40003f24270 */
[----:B0-----:R-:W-:-:S05]  /*4f80*/  IADD3 R8, P0, PT, R3, R8, RZ ;  /* 0x0000000803087210 */ /* 0x001fca0007f1e0ff */
        /* <DEDUP_REMOVED lines=10> */
[----:B-----5:R-:W0:Y:S02]  /*5030*/  F2I.FTZ.TRUNC.NTZ R3, R22 ;  /* 0x0000001600037305 */ /* 0x020e24000021f100 */
[----:B0-----:R1:W-:Y:S01]  /*5040*/  STG.E.U8 desc[UR36][R8.64], R3 ;  /* 0x0000000308007986 */ /* 0x0013e2000c101124 */
[----:B------:R-:W-:Y:S05]  /*5050*/  BRA `(.L_x_435) ;  /* 0x0000000c00387947 */ /* 0x000fea0003800000 */
.L_x_433:
[----:B-----5:R-:W0:Y:S02]  /*5060*/  F2I.S64.TRUNC R22, R22 ;  /* 0x0000001600167311 */ /* 0x020e24000020d900 */
[----:B0-----:R-:W-:-:S05]  /*5070*/  IMAD.MOV.U32 R3, RZ, RZ, R22 ;  /* 0x000000ffff037224 */ /* 0x001fca00078e0016 */
[----:B------:R0:W-:Y:S01]  /*5080*/  STG.E.U8 desc[UR36][R8.64], R3 ;  /* 0x0000000308007986 */ /* 0x0001e2000c101124 */
[----:B------:R-:W-:Y:S05]  /*5090*/  BRA `(.L_x_435) ;  /* 0x0000000c00287947 */ /* 0x000fea0003800000 */
.L_x_432:
[----:B------:R-:W-:-:S13]  /*50a0*/  ISETP.NE.AND P0, PT, R0, 0x2, PT ;  /* 0x000000020000780c */ /* 0x000fda0003f05270 */
[----:B------:R-:W-:Y:S05]  /*50b0*/  @!P0 BRA `(.L_x_436) ;  /* 0x0000000000288947 */ /* 0x000fea0003800000 */
[----:B------:R-:W-:-:S13]  /*50c0*/  ISETP.NE.AND P0, PT, R0, 0x3, PT ;  /* 0x000000030000780c */ /* 0x000fda0003f05270 */
[----:B------:R-:W-:Y:S05]  /*50d0*/  @!P0 BRA `(.L_x_437) ;  /* 0x0000000000148947 */ /* 0x000fea0003800000 */
[----:B------:R-:W-:-:S13]  /*50e0*/  ISETP.NE.AND P0, PT, R0, 0x4, PT ;  /* 0x000000040000780c */ /* 0x000fda0003f05270 */
[----:B------:R-:W-:Y:S05]  /*50f0*/  @P0 BRA `(.L_x_434) ;  /* 0x0000000800380947 */ /* 0x000fea0003800000 */
[----:B-----5:R-:W0:Y:S02]  /*5100*/  F2I.S64.TRUNC R22, R22 ;  /* 0x0000001600167311 */ /* 0x020e24000020d900 */
[----:B0-----:R4:W-:Y:S01]  /*5110*/  STG.E.64 desc[UR36][R8.64], R22 ;  /* 0x0000001608007986 */ /* 0x0019e2000c101b24 */
[----:B------:R-:W-:Y:S05]  /*5120*/  BRA `(.L_x_435) ;  /* 0x0000000c00047947 */ /* 0x000fea0003800000 */
.L_x_437:
[----:B-----5:R-:W0:Y:S02]  /*5130*/  F2I.FTZ.TRUNC.NTZ R3, R22 ;  /* 0x0000001600037305 */ /* 0x020e24000021f100 */
[----:B0-----:R3:W-:Y:S01]  /*5140*/  STG.E desc[UR36][R8.64], R3 ;  /* 0x0000000308007986 */ /* 0x0017e2000c101924 */
[----:B------:R-:W-:Y:S05]  /*5150*/  BRA `(.L_x_435) ;  /* 0x0000000800f87947 */ /* 0x000fea0003800000 */
.L_x_436:
[----:B-----5:R-:W0:Y:S02]  /*5160*/  F2I.FTZ.TRUNC.NTZ R3, R22 ;  /* 0x0000001600037305 */ /* 0x020e24000021f100 */
[----:B0-----:R2:W-:Y:S01]  /*5170*/  STG.E.U16 desc[UR36][R8.64], R3 ;  /* 0x0000000308007986 */ /* 0x0015e2000c101524 */
[----:B------:R-:W-:Y:S05]  /*5180*/  BRA `(.L_x_435) ;  /* 0x0000000800ec7947 */ /* 0x000fea0003800000 */
.L_x_431:
[----:B------:R-:W-:-:S13]  /*5190*/  ISETP.GT.AND P0, PT, R0, 0x6, PT ;  /* 0x000000060000780c */ /* 0x000fda0003f04270 */
[----:B------:R-:W-:Y:S05]  /*51a0*/  @P0 BRA `(.L_x_438) ;  /* 0x0000000000240947 */ /* 0x000fea0003800000 */
[----:B------:R-:W-:-:S13]  /*51b0*/  ISETP.NE.AND P0, PT, R0, 0x5, PT ;  /* 0x000000050000780c */ /* 0x000fda0003f05270 */
[----:B------:R-:W-:Y:S05]  /*51c0*/  @!P0 BRA `(.L_x_439) ;  /* 0x0000000000108947 */ /* 0x000fea0003800000 */
[----:B------:R-:W-:-:S13]  /*51d0*/  ISETP.NE.AND P0, PT, R0, 0x6, PT ;  /* 0x000000060000780c */ /* 0x000fda0003f05270 */
[----:B------:R-:W-:Y:S05]  /*51e0*/  @P0 BRA `(.L_x_434) ;  /* 0x0000000400fc0947 */ /* 0x000fea0003800000 */
[----:B-----5:R0:W-:Y:S01]  /*51f0*/  STG.E desc[UR36][R8.64], R22 ;  /* 0x0000001608007986 */ /* 0x0201e2000c101924 */
[----:B------:R-:W-:Y:S05]  /*5200*/  BRA `(.L_x_435) ;  /* 0x0000000800cc7947 */ /* 0x000fea0003800000 */
.L_x_439:
[----:B-----5:R-:W-:-:S05]  /*5210*/  F2FP.F16.F32.PACK_AB R22, RZ, R22 ;  /* 0x00000016ff16723e */ /* 0x020fca00000000ff */
[----:B------:R0:W-:Y:S01]  /*5220*/  STG.E.U16 desc[UR36][R8.64], R22 ;  /* 0x0000001608007986 */ /* 0x0001e2000c101524 */
[----:B------:R-:W-:Y:S05]  /*5230*/  BRA `(.L_x_435) ;  /* 0x0000000800c07947 */ /* 0x000fea0003800000 */
.L_x_438:
[----:B------:R-:W-:-:S13]  /*5240*/  ISETP.NE.AND P0, PT, R0, 0x7, PT ;  /* 0x000000070000780c */ /* 0x000fda0003f05270 */
[----:B------:R-:W-:Y:S05]  /*5250*/  @!P0 BRA `(.L_x_440) ;  /* 0x00000000002c8947 */ /* 0x000fea0003800000 */
[----:B------:R-:W-:-:S13]  /*5260*/  ISETP.NE.AND P0, PT, R0, 0x8, PT ;  /* 0x000000080000780c */ /* 0x000fda0003f05270 */
[----:B------:R-:W-:Y:S05]  /*5270*/  @!P0 BRA `(.L_x_441) ;  /* 0x0000000000148947 */ /* 0x000fea0003800000 */
[----:B------:R-:W-:-:S13]  /*5280*/  ISETP.NE.AND P0, PT, R0, 0x9, PT ;  /* 0x000000090000780c */ /* 0x000fda0003f05270 */
[----:B------:R-:W-:Y:S05]  /*5290*/  @P0 BRA `(.L_x_434) ;  /* 0x0000000400d00947 */ /* 0x000fea0003800000 */
[----:B-----5:R-:W-:-:S05]  /*52a0*/  IMAD.MOV.U32 R23, RZ, RZ, RZ ;  /* 0x000000ffff177224 */ /* 0x020fca00078e00ff */
[----:B------:R0:W-:Y:S01]  /*52b0*/  STG.E.64 desc[UR36][R8.64], R22 ;  /* 0x0000001608007986 */ /* 0x0001e2000c101b24 */
[----:B------:R-:W-:Y:S05]  /*52c0*/  BRA `(.L_x_435) ;  /* 0x00000008009c7947 */ /* 0x000fea0003800000 */
.L_x_441:
[----:B-----5:R-:W-:-:S04]  /*52d0*/  F2FP.F16.F32.PACK_AB R3, RZ, R22 ;  /* 0x00000016ff03723e */ /* 0x020fc800000000ff */
[----:B------:R-:W-:-:S05]  /*52e0*/  PRMT R3, R3, 0x5410, RZ ;  /* 0x0000541003037816 */ /* 0x000fca00000000ff */
[----:B------:R0:W-:Y:S01]  /*52f0*/  STG.E desc[UR36][R8.64], R3 ;  /* 0x0000000308007986 */ /* 0x0001e2000c101924 */
[----:B------:R-:W-:Y:S05]  /*5300*/  BRA `(.L_x_435) ;  /* 0x00000008008c7947 */ /* 0x000fea0003800000 */
.L_x_440:
[----:B-----5:R-:W-:-:S06]  /*5310*/  FMUL.FTZ R4, R22, 1 ;  /* 0x3f80000016047820 */ /* 0x020fcc0000410000 */
[----:B------:R-:W0:Y:S02]  /*5320*/  F2F.F64.F32 R4, R4 ;  /* 0x0000000400047310 */ /* 0x000e240000201800 */
[----:B0-----:R0:W-:Y:S01]  /*5330*/  STG.E.64 desc[UR36][R8.64], R4 ;  /* 0x0000000408007986 */ /* 0x0011e2000c101b24 */
[----:B------:R-:W-:Y:S05]  /*5340*/  BRA `(.L_x_435) ;  /* 0x00000008007c7947 */ /* 0x000fea0003800000 */
.L_x_430:
[----:B------:R-:W-:-:S13]  /*5350*/  ISETP.GT.AND P0, PT, R0, 0x18, PT ;  /* 0x000000180000780c */ /* 0x000fda0003f04270 */
[----:B------:R-:W-:Y:S05]  /*5360*/  @!P0 BRA `(.L_x_442) ;  /* 0x0000000400488947 */ /* 0x000fea0003800000 */
        /* <DEDUP_REMOVED lines=8> */
[----:B-----5:R-:W0:Y:S02]  /*53f0*/  F2I.FTZ.U32.TRUNC.NTZ R3, R22 ;  /* 0x0000001600037305 */ /* 0x020e24000021f000 */
[----:B0-----:R0:W-:Y:S01]  /*5400*/  STG.E.U16 desc[UR36][R8.64], R3 ;  /* 0x0000000308007986 */ /* 0x0011e2000c101524 */
[----:B------:R-:W-:Y:S05]  /*5410*/  BRA `(.L_x_435) ;  /* 0x0000000800487947 */ /* 0x000fea0003800000 */
.L_x_445:
[----:B-----5:R-:W-:Y:S01]  /*5420*/  LOP3.LUT R5, R22, 0x7fffffff, RZ, 0xc0, !PT ;  /* 0x7fffffff16057812 */ /* 0x020fe200078ec0ff */
        /* <DEDUP_REMOVED lines=15> */
.L_x_448:
[----:B------:R-:W-:-:S04]  /*5520*/  SHF.R.U32.HI R22, RZ, 0x18, R22 ;  /* 0x00000018ff167819 */ /* 0x000fc80000011616 */
[----:B------:R-:W-:-:S04]  /*5530*/  LOP3.LUT R3, R3, 0x80, R22, 0xf8, !PT ;  /* 0x0000008003037812 */ /* 0x000fc800078ef816 */
[----:B------:R-:W-:-:S07]  /*5540*/  PRMT R4, R3, 0x7610, R4 ;  /* 0x0000761003047816 */ /* 0x000fce0000000004 */
.L_x_447:
[----:B------:R-:W-:Y:S05]  /*5550*/  BSYNC.RECONVERGENT B0 ;  /* 0x0000000000007941 */ /* 0x000fea0003800200 */
.L_x_446:
[----:B------:R0:W-:Y:S01]  /*5560*/  STG.E.U8 desc[UR36][R8.64], R4 ;  /* 0x0000000408007986 */ /* 0x0001e2000c101124 */
[----:B------:R-:W-:Y:S05]  /*5570*/  BRA `(.L_x_435) ;  /* 0x0000000400f07947 */ /* 0x000fea0003800000 */
.L_x_444:
        /* <DEDUP_REMOVED lines=16> */
.L_x_451:
[----:B------:R-:W-:-:S04]  /*5680*/  SHF.R.U32.HI R22, RZ, 0x18, R22 ;  /* 0x00000018ff167819 */ /* 0x000fc80000011616 */
[----:B------:R-:W-:-:S04]  /*5690*/  LOP3.LUT R3, R3, 0x80, R22, 0xf8, !PT ;  /* 0x0000008003037812 */ /* 0x000fc800078ef816 */
[----:B------:R-:W-:-:S07]  /*56a0*/  PRMT R4, R3, 0x7610, R4 ;  /* 0x0000761003047816 */ /* 0x000fce0000000004 */
.L_x_450:
[----:B------:R-:W-:Y:S05]  /*56b0*/  BSYNC.RECONVERGENT B0 ;  /* 0x0000000000007941 */ /* 0x000fea0003800200 */
.L_x_449:
[----:B------:R0:W-:Y:S01]  /*56c0*/  STG.E.U8 desc[UR36][R8.64], R4 ;  /* 0x0000000408007986 */ /* 0x0001e2000c101124 */
[----:B------:R-:W-:Y:S05]  /*56d0*/  BRA `(.L_x_435) ;  /* 0x0000000400987947 */ /* 0x000fea0003800000 */
.L_x_443:
[----:B------:R-:W-:-:S13]  /*56e0*/  ISETP.NE.AND P0, PT, R0, 0x1c, PT ;  /* 0x0000001c0000780c */ /* 0x000fda0003f05270 */
[----:B------:R-:W-:Y:S05]  /*56f0*/  @!P0 BRA `(.L_x_452) ;  /* 0x0000000000588947 */ /* 0x000fea0003800000 */
[----:B------:R-:W-:-:S13]  /*5700*/  ISETP.NE.AND P0, PT, R0, 0x1d, PT ;  /* 0x0000001d0000780c */ /* 0x000fda0003f05270 */
[----:B------:R-:W-:Y:S05]  /*5710*/  @!P0 BRA `(.L_x_453) ;  /* 0x0000000000448947 */ /* 0x000fea0003800000 */
[----:B------:R-:W-:-:S13]  /*5720*/  ISETP.NE.AND P0, PT, R0, 0x2c, PT ;  /* 0x0000002c0000780c */ /* 0x000fda0003f05270 */
[----:B------:R-:W-:Y:S05]  /*5730*/  @P0 BRA `(.L_x_434) ;  /* 0x0000000000a80947 */ /* 0x000fea0003800000 */
[----:B-----5:R-:W-:-:S04]  /*5740*/  SHF.R.U32.HI R4, RZ, 0x17, R22 ;  /* 0x00000017ff047819 */ /* 0x020fc80000011616 */
        /* <DEDUP_REMOVED lines=14> */
.L_x_453:
[----:B-----5:R-:W0:Y:S02]  /*5830*/  F2I.U64.TRUNC R22, R22 ;  /* 0x0000001600167311 */ /* 0x020e24000020d800 */
[----:B0-----:R0:W-:Y:S01]  /*5840*/  STG.E.64 desc[UR36][R8.64], R22 ;  /* 0x0000001608007986 */ /* 0x0011e2000c101b24 */
[----:B------:R-:W-:Y:S05]  /*5850*/  BRA `(.L_x_435) ;  /* 0x0000000400387947 */ /* 0x000fea0003800000 */
.L_x_452:
[----:B-----5:R-:W0:Y:S02]  /*5860*/  F2I.FTZ.U32.TRUNC.NTZ R3, R22 ;  /* 0x0000001600037305 */ /* 0x020e24000021f000 */
[----:B0-----:R0:W-:Y:S01]  /*5870*/  STG.E desc[UR36][R8.64], R3 ;  /* 0x0000000308007986 */ /* 0x0011e2000c101924 */
[----:B------:R-:W-:Y:S05]  /*5880*/  BRA `(.L_x_435) ;  /* 0x00000004002c7947 */ /* 0x000fea0003800000 */
.L_x_442:
[----:B------:R-:W-:-:S13]  /*5890*/  ISETP.GT.AND P0, PT, R0, 0xe, PT ;  /* 0x0000000e0000780c */ /* 0x000fda0003f04270 */
[----:B------:R-:W-:Y:S05]  /*58a0*/  @P0 BRA `(.L_x_454) ;  /* 0x0000000000340947 */ /* 0x000fea0003800000 */
[----:B------:R-:W-:-:S13]  /*58b0*/  ISETP.NE.AND P0, PT, R0, 0xa, PT ;  /* 0x0000000a0000780c */ /* 0x000fda0003f05270 */
[----:B------:R-:W-:Y:S05]  /*58c0*/  @!P0 BRA `(.L_x_455) ;  /* 0x0000000000188947 */ /* 0x000fea0003800000 */
[----:B------:R-:W-:-:S13]  /*58d0*/  ISETP.NE.AND P0, PT, R0, 0xb, PT ;  /* 0x0000000b0000780c */ /* 0x000fda0003f05270 */
[----:B------:R-:W-:Y:S05]  /*58e0*/  @P0 BRA `(.L_x_434) ;  /* 0x00000000003c0947 */ /* 0x000fea0003800000 */
[----:B-----5:R-:W-:-:S04]  /*58f0*/  FSETP.NEU.FTZ.AND P0, PT, R22, RZ, PT ;  /* 0x000000ff1600720b */ /* 0x020fc80003f1d000 */
[----:B------:R-:W-:-:S05]  /*5900*/  SEL R3, RZ, 0x1, !P0 ;  /* 0x00000001ff037807 */ /* 0x000fca0004000000 */
[----:B------:R0:W-:Y:S01]  /*5910*/  STG.E.U8 desc[UR36][R8.64], R3 ;  /* 0x0000000308007986 */ /* 0x0001e2000c101124 */
[----:B------:R-:W-:Y:S05]  /*5920*/  BRA `(.L_x_435) ;  /* 0x0000000400047947 */ /* 0x000fea0003800000 */
.L_x_455:
[----:B-----5:R-:W-:Y:S01]  /*5930*/  FMUL.FTZ R4, R22, 1 ;  /* 0x3f80000016047820 */ /* 0x020fe20000410000 */
[----:B------:R-:W-:-:S05]  /*5940*/  CS2R R6, SRZ ;  /* 0x0000000000067805 */ /* 0x000fca000001ff00 */
[----:B------:R-:W0:Y:S02]  /*5950*/  F2F.F64.F32 R4, R4 ;  /* 0x0000000400047310 */ /* 0x000e240000201800 */
[----:B0-----:R0:W-:Y:S01]  /*5960*/  STG.E.128 desc[UR36][R8.64], R4 ;  /* 0x0000000408007986 */ /* 0x0011e2000c101d24 */
[----:B------:R-:W-:Y:S05]  /*5970*/  BRA `(.L_x_435) ;  /* 0x0000000000f07947 */ /* 0x000fea0003800000 */
.L_x_454:
[----:B------:R-:W-:-:S13]  /*5980*/  ISETP.NE.AND P0, PT, R0, 0xf, PT ;  /* 0x0000000f0000780c */ /* 0x000fda0003f05270 */
[----:B------:R-:W-:Y:S05]  /*5990*/  @!P0 BRA `(.L_x_456) ;  /* 0x0000000000e08947 */ /* 0x000fea0003800000 */
[----:B------:R-:W-:-:S13]  /*59a0*/  ISETP.NE.AND P0, PT, R0, 0x17, PT ;  /* 0x000000170000780c */ /* 0x000fda0003f05270 */
[----:B------:R-:W-:Y:S05]  /*59b0*/  @!P0 BRA `(.L_x_457) ;  /* 0x00000000008c8947 */ /* 0x000fea0003800000 */
[----:B------:R-:W-:-:S13]  /*59c0*/  ISETP.NE.AND P0, PT, R0, 0x18, PT ;  /* 0x000000180000780c */ /* 0x000fda0003f05270 */
[----:B------:R-:W-:Y:S05]  /*59d0*/  @!P0 BRA `(.L_x_458) ;  /* 0x0000000000448947 */ /* 0x000fea0003800000 */
.L_x_434:
        /* <DEDUP_REMOVED lines=15> */
[----:B--2--5:R-:W-:Y:S05]  /*5ad0*/  CALL.ABS.NOINC R14 ;  /* 0x000000000e007343 */ /* 0x024fea0003c00000 */
.L_x_459:
[----:B------:R-:W-:Y:S05]  /*5ae0*/  BRA `(.L_x_435) ;  /* 0x0000000000947947 */ /* 0x000fea0003800000 */
.L_x_458:
[----:B-----5:R-:W-:Y:S01]  /*5af0*/  LOP3.LUT R4, R22, 0x7fffffff, RZ, 0xc0, !PT ;  /* 0x7fffffff16047812 */ /* 0x020fe200078ec0ff */
        /* <DEDUP_REMOVED lines=11> */
.L_x_461:
[----:B------:R-:W-:Y:S05]  /*5bb0*/  BSYNC.RECONVERGENT B0 ;  /* 0x0000000000007941 */ /* 0x000fea0003800200 */
.L_x_460:
[----:B------:R-:W-:-:S05]  /*5bc0*/  LOP3.LUT R3, R0, 0x80, R5, 0xf8, !PT ;  /* 0x0000008000037812 */ /* 0x000fca00078ef805 */
[----:B------:R0:W-:Y:S01]  /*5bd0*/  STG.E.U8 desc[UR36][R8.64], R3 ;  /* 0x0000000308007986 */ /* 0x0001e2000c101124 */
[----:B------:R-:W-:Y:S05]  /*5be0*/  BRA `(.L_x_435) ;  /* 0x0000000000547947 */ /* 0x000fea0003800000 */
.L_x_457:
[----:B-----5:R-:W-:Y:S01]  /*5bf0*/  LOP3.LUT R4, R22, 0x7fffffff, RZ, 0xc0, !PT ;  /* 0x7fffffff16047812 */ /* 0x020fe200078ec0ff */
        /* <DEDUP_REMOVED lines=10> */
.L_x_463:
[----:B------:R-:W-:Y:S01]  /*5ca0*/  IMAD.MOV.U32 R0, RZ, RZ, 0x7f ;  /* 0x0000007fff007424 */ /* 0x000fe200078e00ff */
[----:B------:R-:W-:-:S04]  /*5cb0*/  ISETP.GT.U32.AND P0, PT, R4, 0x7f800000, PT ;  /* 0x7f8000000400780c */ /* 0x000fc80003f04070 */
[----:B------:R-:W-:-:S09]  /*5cc0*/  SEL R0, R0, 0x7c, P0 ;  /* 0x0000007c00007807 */ /* 0x000fd20000000000 */
.L_x_464:
[----:B------:R-:W-:Y:S05]  /*5cd0*/  BSYNC.RECONVERGENT B0 ;  /* 0x0000000000007941 */ /* 0x000fea0003800200 */
.L_x_462:
[----:B------:R-:W-:-:S04]  /*5ce0*/  SHF.R.U32.HI R3, RZ, 0x18, R22 ;  /* 0x00000018ff037819 */ /* 0x000fc80000011616 */
[----:B------:R-:W-:-:S05]  /*5cf0*/  LOP3.LUT R3, R0, 0x80, R3, 0xf8, !PT ;  /* 0x0000008000037812 */ /* 0x000fca00078ef803 */
[----:B------:R0:W-:Y:S01]  /*5d00*/  STG.E.U8 desc[UR36][R8.64], R3 ;  /* 0x0000000308007986 */ /* 0x0001e2000c101124 */
[----:B------:R-:W-:Y:S05]  /*5d10*/  BRA `(.L_x_435) ;  /* 0x0000000000087947 */ /* 0x000fea0003800000 */
.L_x_456:
[----:B-----5:R-:W-:-:S05]  /*5d20*/  F2FP.BF16.F32.PACK_AB R22, RZ, R22 ;  /* 0x00000016ff16723e */ /* 0x020fca00000010ff */
[----:B------:R0:W-:Y:S02]  /*5d30*/  STG.E.U16 desc[UR36][R8.64], R22 ;  /* 0x0000001608007986 */ /* 0x0001e4000c101524 */
.L_x_435:
[----:B------:R-:W-:-:S05]  /*5d40*/  VIADD R19, R19, 0x80 ;  /* 0x0000008013137836 */ /* 0x000fca0000000000 */
[----:B------:R-:W-:-:S13]  /*5d50*/  ISETP.GE.AND P0, PT, R19, R17, PT ;  /* 0x000000111300720c */ /* 0x000fda0003f06270 */
[----:B------:R-:W-:Y:S05]  /*5d60*/  @P0 BRA `(.L_x_429) ;  /* 0x0000000c00900947 */ /* 0x000fea0003800000 */
[----:B------:R-:W5:Y:S01]  /*5d70*/  LDCU UR4, c[0x0][0x3b8] ;  /* 0x00007700ff0477ac */ /* 0x000f620008000800 */
[----:B01234-:R-:W0:Y:S01]  /*5d80*/  LDC.64 R8, c[0x0][0x398] ;  /* 0x0000e600ff087b82 */ /* 0x01fe220000000a00 */
[----:B------:R-:W-:Y:S01]  /*5d90*/  IMAD R0, R2, 0x200, R19 ;  /* 0x0000020002007824 */ /* 0x000fe200078e0213 */
[----:B------:R-:W-:-:S03]  /*5da0*/  PRMT R4, R16, 0x9910, RZ ;  /* 0x0000991010047816 */ /* 0x000fc600000000ff */
[----:B-----5:R-:W-:Y:S02]  /*5db0*/  IMAD R3, R0, UR4, RZ ;  /* 0x0000000400037c24 */ /* 0x020fe4000f8e02ff */
        /* <DEDUP_REMOVED lines=13> */
[----:B------:R-:W0:Y:S02]  /*5e90*/  F2I.FTZ.TRUNC.NTZ R3, R24 ;  /* 0x0000001800037305 */ /* 0x000e24000021f100 */
[----:B0-----:R0:W-:Y:S01]  /*5ea0*/  STG.E.U8 desc[UR36][R8.64], R3 ;  /* 0x0000000308007986 */ /* 0x0011e2000c101124 */
[----:B------:R-:W-:Y:S05]  /*5eb0*/  BRA `(.L_x_470) ;  /* 0x0000000c00387947 */ /* 0x000fea0003800000 */
.L_x_468:
[----:B------:R-:W0:Y:S02]  /*5ec0*/  F2I.S64.TRUNC R24, R24 ;  /* 0x0000001800187311 */ /* 0x000e24000020d900 */
[----:B0-----:R-:W-:-:S05]  /*5ed0*/  IMAD.MOV.U32 R3, RZ, RZ, R24 ;  /* 0x000000ffff037224 */ /* 0x001fca00078e0018 */
[----:B------:R0:W-:Y:S01]  /*5ee0*/  STG.E.U8 desc[UR36][R8.64], R3 ;  /* 0x0000000308007986 */ /* 0x0001e2000c101124 */
[----:B------:R-:W-:Y:S05]  /*5ef0*/  BRA `(.L_x_470) ;  /* 0x0000000c00287947 */ /* 0x000fea0003800000 */
.L_x_467:
[----:B------:R-:W-:-:S13]  /*5f00*/  ISETP.NE.AND P0, PT, R0, 0x2, PT ;  /* 0x000000020000780c */ /* 0x000fda0003f05270 */
[----:B------:R-:W-:Y:S05]  /*5f10*/  @!P0 BRA `(.L_x_471) ;  /* 0x0000000000288947 */ /* 0x000fea0003800000 */
[----:B------:R-:W-:-:S13]  /*5f20*/  ISETP.NE.AND P0, PT, R0, 0x3, PT ;  /* 0x000000030000780c */ /* 0x000fda0003f05270 */
[----:B------:R-:W-:Y:S05]  /*5f30*/  @!P0 BRA `(.L_x_472) ;  /* 0x0000000000148947 */ /* 0x000fea0003800000 */
[----:B------:R-:W-:-:S13]  /*5f40*/  ISETP.NE.AND P0, PT, R0, 0x4, PT ;  /* 0x000000040000780c */ /* 0x000fda0003f05270 */
[----:B------:R-:W-:Y:S05]  /*5f50*/  @P0 BRA `(.L_x_469) ;  /* 0x0000000800380947 */ /* 0x000fea0003800000 */
[----:B------:R-:W0:Y:S02]  /*5f60*/  F2I.S64.TRUNC R24, R24 ;  /* 0x0000001800187311 */ /* 0x000e24000020d900 */
[----:B0-----:R0:W-:Y:S01]  /*5f70*/  STG.E.64 desc[UR36][R8.64], R24 ;  /* 0x0000001808007986 */ /* 0x0011e2000c101b24 */
[----:B------:R-:W-:Y:S05]  /*5f80*/  BRA `(.L_x_470) ;  /* 0x0000000c00047947 */ /* 0x000fea0003800000 */
.L_x_472:
[----:B------:R-:W0:Y:S02]  /*5f90*/  F2I.FTZ.TRUNC.NTZ R3, R24 ;  /* 0x0000001800037305 */ /* 0x000e24000021f100 */
[----:B0-----:R0:W-:Y:S01]  /*5fa0*/  STG.E desc[UR36][R8.64], R3 ;  /* 0x0000000308007986 */ /* 0x0011e2000c101924 */
[----:B------:R-:W-:Y:S05]  /*5fb0*/  BRA `(.L_x_470) ;  /* 0x0000000800f87947 */ /* 0x000fea0003800000 */
.L_x_471:
[----:B------:R-:W0:Y:S02]  /*5fc0*/  F2I.FTZ.TRUNC.NTZ R3, R24 ;  /* 0x0000001800037305 */ /* 0x000e24000021f100 */
[----:B0-----:R0:W-:Y:S01]  /*5fd0*/  STG.E.U16 desc[UR36][R8.64], R3 ;  /* 0x0000000308007986 */ /* 0x0011e2000c101524 */
[----:B------:R-:W-:Y:S05]  /*5fe0*/  BRA `(.L_x_470) ;  /* 0x0000000800ec7947 */ /* 0x000fea0003800000 */
.L_x_466:
[----:B------:R-:W-:-:S13]  /*5ff0*/  ISETP.GT.AND P0, PT, R0, 0x6, PT ;  /* 0x000000060000780c */ /* 0x000fda0003f04270 */
[----:B------:R-:W-:Y:S05]  /*6000*/  @P0 BRA `(.L_x_473) ;  /* 0x0000000000240947 */ /* 0x000fea0003800000 */
[----:B------:R-:W-:-:S13]  /*6010*/  ISETP.NE.AND P0, PT, R0, 0x5, PT ;  /* 0x000000050000780c */ /* 0x000fda0003f05270 */
[----:B------:R-:W-:Y:S05]  /*6020*/  @!P0 BRA `(.L_x_474) ;  /* 0x0000000000108947 */ /* 0x000fea0003800000 */
[----:B------:R-:W-:-:S13]  /*6030*/  ISETP.NE.AND P0, PT, R0, 0x6, PT ;  /* 0x000000060000780c */ /* 0x000fda0003f05270 */
[----:B------:R-:W-:Y:S05]  /*6040*/  @P0 BRA `(.L_x_469) ;  /* 0x0000000400fc0947 */ /* 0x000fea0003800000 */
[----:B------:R0:W-:Y:S01]  /*6050*/  STG.E desc[UR36][R8.64], R24 ;  /* 0x0000001808007986 */ /* 0x0001e2000c101924 */
[----:B------:R-:W-:Y:S05]  /*6060*/  BRA `(.L_x_470) ;  /* 0x0000000800cc7947 */ /* 0x000fea0003800000 */
.L_x_474:
[----:B------:R-:W-:-:S05]  /*6070*/  F2FP.F16.F32.PACK_AB R24, RZ, R24 ;  /* 0x00000018ff18723e */ /* 0x000fca00000000ff */
[----:B------:R0:W-:Y:S01]  /*6080*/  STG.E.U16 desc[UR36][R8.64], R24 ;  /* 0x0000001808007986 */ /* 0x0001e2000c101524 */
[----:B------:R-:W-:Y:S05]  /*6090*/  BRA `(.L_x_470) ;  /* 0x0000000800c07947 */ /* 0x000fea0003800000 */
.L_x_473:
[----:B------:R-:W-:-:S13]  /*60a0*/  ISETP.NE.AND P0, PT, R0, 0x7, PT ;  /* 0x000000070000780c */ /* 0x000fda0003f05270 */
[----:B------:R-:W-:Y:S05]  /*60b0*/  @!P0 BRA `(.L_x_475) ;  /* 0x00000000002c8947 */ /* 0x000fea0003800000 */
[----:B------:R-:W-:-:S13]  /*60c0*/  ISETP.NE.AND P0, PT, R0, 0x8, PT ;  /* 0x000000080000780c */ /* 0x000fda0003f05270 */
[----:B------:R-:W-:Y:S05]  /*60d0*/  @!P0 BRA `(.L_x_476) ;  /* 0x0000000000148947 */ /* 0x000fea0003800000 */
[----:B------:R-:W-:-:S13]  /*60e0*/  ISETP.NE.AND P0, PT, R0, 0x9, PT ;  /* 0x000000090000780c */ /* 0x000fda0003f05270 */
[----:B------:R-:W-:Y:S05]  /*60f0*/  @P0 BRA `(.L_x_469) ;  /* 0x0000000400d00947 */ /* 0x000fea0003800000 */
[----:B------:R-:W-:-:S05]  /*6100*/  IMAD.MOV.U32 R25, RZ, RZ, RZ ;  /* 0x000000ffff197224 */ /* 0x000fca00078e00ff */
[----:B------:R0:W-:Y:S01]  /*6110*/  STG.E.64 desc[UR36][R8.64], R24 ;  /* 0x0000001808007986 */ /* 0x0001e2000c101b24 */
[----:B------:R-:W-:Y:S05]  /*6120*/  BRA `(.L_x_470) ;  /* 0x00000008009c7947 */ /* 0x000fea0003800000 */
.L_x_476:
[----:B------:R-:W-:-:S04]  /*6130*/  F2FP.F16.F32.PACK_AB R3, RZ, R24 ;  /* 0x00000018ff03723e */ /* 0x000fc800000000ff */
[----:B------:R-:W-:-:S05]  /*6140*/  PRMT R3, R3, 0x5410, RZ ;  /* 0x0000541003037816 */ /* 0x000fca00000000ff */
[----:B------:R0:W-:Y:S01]  /*6150*/  STG.E desc[UR36][R8.64], R3 ;  /* 0x0000000308007986 */ /* 0x0001e2000c101924 */
[----:B------:R-:W-:Y:S05]  /*6160*/  BRA `(.L_x_470) ;  /* 0x00000008008c7947 */ /* 0x000fea0003800000 */
.L_x_475:
[----:B------:R-:W-:-:S06]  /*6170*/  FMUL.FTZ R4, R24, 1 ;  /* 0x3f80000018047820 */ /* 0x000fcc0000410000 */
[----:B------:R-:W0:Y:S02]  /*6180*/  F2F.F64.F32 R4, R4 ;  /* 0x0000000400047310 */ /* 0x000e240000201800 */
[----:B0-----:R0:W-:Y:S01]  /*6190*/  STG.E.64 desc[UR36][R8.64], R4 ;  /* 0x0000000408007986 */ /* 0x0011e2000c101b24 */
[----:B------:R-:W-:Y:S05]  /*61a0*/  BRA `(.L_x_470) ;  /* 0x00000008007c7947 */ /* 0x000fea0003800000 */
.L_x_465:
        /* <DEDUP_REMOVED lines=10> */
[----:B------:R-:W0:Y:S02]  /*6250*/  F2I.FTZ.U32.TRUNC.NTZ R3, R24 ;  /* 0x0000001800037305 */ /* 0x000e24000021f000 */
[----:B0-----:R0:W-:Y:S01]  /*6260*/  STG.E.U16 desc[UR36][R8.64], R3 ;  /* 0x0000000308007986 */ /* 0x0011e2000c101524 */
[----:B------:R-:W-:Y:S05]  /*6270*/  BRA `(.L_x_470) ;  /* 0x0000000800487947 */ /* 0x000fea0003800000 */
.L_x_480:
        /* <DEDUP_REMOVED lines=16> */
.L_x_483:
[----:B------:R-:W-:-:S04]  /*6380*/  SHF.R.U32.HI R24, RZ, 0x18, R24 ;  /* 0x00000018ff187819 */ /* 0x000fc80000011618 */
[----:B------:R-:W-:-:S04]  /*6390*/  LOP3.LUT R3, R3, 0x80, R24, 0xf8, !PT ;  /* 0x0000008003037812 */ /* 0x000fc800078ef818 */
[----:B------:R-:W-:-:S07]  /*63a0*/  PRMT R4, R3, 0x7610, R4 ;  /* 0x0000761003047816 */ /* 0x000fce0000000004 */
.L_x_482:
[----:B------:R-:W-:Y:S05]  /*63b0*/  BSYNC.RECONVERGENT B0 ;  /* 0x0000000000007941 */ /* 0x000fea0003800200 */
.L_x_481:
[----:B------:R0:W-:Y:S01]  /*63c0*/  STG.E.U8 desc[UR36][R8.64], R4 ;  /* 0x0000000408007986 */ /* 0x0001e2000c101124 */
[----:B------:R-:W-:Y:S05]  /*63d0*/  BRA `(.L_x_470) ;  /* 0x0000000400f07947 */ /* 0x000fea0003800000 */
.L_x_479:
        /* <DEDUP_REMOVED lines=16> */
.L_x_486:
[----:B------:R-:W-:-:S04]  /*64e0*/  SHF.R.U32.HI R24, RZ, 0x18, R24 ;  /* 0x00000018ff187819 */ /* 0x000fc80000011618 */
[----:B------:R-:W-:-:S04]  /*64f0*/  LOP3.LUT R3, R3, 0x80, R24, 0xf8, !PT ;  /* 0x0000008003037812 */ /* 0x000fc800078ef818 */
[----:B------:R-:W-:-:S07]  /*6500*/  PRMT R4, R3, 0x7610, R4 ;  /* 0x0000761003047816 */ /* 0x000fce0000000004 */
.L_x_485:
[----:B------:R-:W-:Y:S05]  /*6510*/  BSYNC.RECONVERGENT B0 ;  /* 0x0000000000007941 */ /* 0x000fea0003800200 */
.L_x_484:
[----:B------:R0:W-:Y:S01]  /*6520*/  STG.E.U8 desc[UR36][R8.64], R4 ;  /* 0x0000000408007986 */ /* 0x0001e2000c101124 */
[----:B------:R-:W-:Y:S05]  /*6530*/  BRA `(.L_x_470) ;  /* 0x0000000400987947 */ /* 0x000fea0003800000 */
.L_x_478:
[----:B------:R-:W-:-:S13]  /*6540*/  ISETP.NE.AND P0, PT, R0, 0x1c, PT ;  /* 0x0000001c0000780c */ /* 0x000fda0003f05270 */
[----:B------:R-:W-:Y:S05]  /*6550*/  @!P0 BRA `(.L_x_487) ;  /* 0x0000000000588947 */ /* 0x000fea0003800000 */
[----:B------:R-:W-:-:S13]  /*6560*/  ISETP.NE.AND P0, PT, R0, 0x1d, PT ;  /* 0x0000001d0000780c */ /* 0x000fda0003f05270 */
[----:B------:R-:W-:Y:S05]  /*6570*/  @!P0 BRA `(.L_x_488) ;  /* 0x0000000000448947 */ /* 0x000fea0003800000 */
[----:B------:R-:W-:-:S13]  /*6580*/  ISETP.NE.AND P0, PT, R0, 0x2c, PT ;  /* 0x0000002c0000780c */ /* 0x000fda0003f05270 */
[----:B------:R-:W-:Y:S05]  /*6590*/  @P0 BRA `(.L_x_469) ;  /* 0x0000000000a80947 */ /* 0x000fea0003800000 */
[----:B------:R-:W-:-:S04]  /*65a0*/  SHF.R.U32.HI R4, RZ, 0x17, R24 ;  /* 0x00000017ff047819 */ /* 0x000fc80000011618 */
        /* <DEDUP_REMOVED lines=14> */
.L_x_488:
[----:B------:R-:W0:Y:S02]  /*6690*/  F2I.U64.TRUNC R24, R24 ;  /* 0x0000001800187311 */ /* 0x000e24000020d800 */
[----:B0-----:R0:W-:Y:S01]  /*66a0*/  STG.E.64 desc[UR36][R8.64], R24 ;  /* 0x0000001808007986 */ /* 0x0011e2000c101b24 */
[----:B------:R-:W-:Y:S05]  /*66b0*/  BRA `(.L_x_470) ;  /* 0x0000000400387947 */ /* 0x000fea0003800000 */
.L_x_487:
[----:B------:R-:W0:Y:S02]  /*66c0*/  F2I.FTZ.U32.TRUNC.NTZ R3, R24 ;  /* 0x0000001800037305 */ /* 0x000e24000021f000 */
[----:B0-----:R0:W-:Y:S01]  /*66d0*/  STG.E desc[UR36][R8.64], R3 ;  /* 0x0000000308007986 */ /* 0x0011e2000c101924 */
[----:B------:R-:W-:Y:S05]  /*66e0*/  BRA `(.L_x_470) ;  /* 0x00000004002c7947 */ /* 0x000fea0003800000 */
.L_x_477:
[----:B------:R-:W-:-:S13]  /*66f0*/  ISETP.GT.AND P0, PT, R0, 0xe, PT ;  /* 0x0000000e0000780c */ /* 0x000fda0003f04270 */
[----:B------:R-:W-:Y:S05]  /*6700*/  @P0 BRA `(.L_x_489) ;  /* 0x0000000000340947 */ /* 0x000fea0003800000 */
[----:B------:R-:W-:-:S13]  /*6710*/  ISETP.NE.AND P0, PT, R0, 0xa, PT ;  /* 0x0000000a0000780c */ /* 0x000fda0003f05270 */
[----:B------:R-:W-:Y:S05]  /*6720*/  @!P0 BRA `(.L_x_490) ;  /* 0x0000000000188947 */ /* 0x000fea0003800000 */
[----:B------:R-:W-:-:S13]  /*6730*/  ISETP.NE.AND P0, PT, R0, 0xb, PT ;  /* 0x0000000b0000780c */ /* 0x000fda0003f05270 */
[----:B------:R-:W-:Y:S05]  /*6740*/  @P0 BRA `(.L_x_469) ;  /* 0x00000000003c0947 */ /* 0x000fea0003800000 */
[----:B------:R-:W-:-:S04]  /*6750*/  FSETP.NEU.FTZ.AND P0, PT, R24, RZ, PT ;  /* 0x000000ff1800720b */ /* 0x000fc80003f1d000 */
[----:B------:R-:W-:-:S05]  /*6760*/  SEL R3, RZ, 0x1, !P0 ;  /* 0x00000001ff037807 */ /* 0x000fca0004000000 */
[----:B------:R4:W-:Y:S01]  /*6770*/  STG.E.U8 desc[UR36][R8.64], R3 ;  /* 0x0000000308007986 */ /* 0x0009e2000c101124 */
[----:B------:R-:W-:Y:S05]  /*6780*/  BRA `(.L_x_470) ;  /* 0x0000000400047947 */ /* 0x000fea0003800000 */
.L_x_490:
[----:B------:R-:W-:Y:S01]  /*6790*/  FMUL.FTZ R4, R24, 1 ;  /* 0x3f80000018047820 */ /* 0x000fe20000410000 */
[----:B------:R-:W-:-:S05]  /*67a0*/  CS2R R6, SRZ ;  /* 0x0000000000067805 */ /* 0x000fca000001ff00 */
[----:B------:R-:W0:Y:S02]  /*67b0*/  F2F.F64.F32 R4, R4 ;  /* 0x0000000400047310 */ /* 0x000e240000201800 */
[----:B0-----:R3:W-:Y:S01]  /*67c0*/  STG.E.128 desc[UR36][R8.64], R4 ;  /* 0x0000000408007986 */ /* 0x0017e2000c101d24 */
[----:B------:R-:W-:Y:S05]  /*67d0*/  BRA `(.L_x_470) ;  /* 0x0000000000f07947 */ /* 0x000fea0003800000 */
.L_x_489:
[----:B------:R-:W-:-:S13]  /*67e0*/  ISETP.NE.AND P0, PT, R0, 0xf, PT ;  /* 0x0000000f0000780c */ /* 0x000fda0003f05270 */
[----:B------:R-:W-:Y:S05]  /*67f0*/  @!P0 BRA `(.L_x_491) ;  /* 0x0000000000e08947 */ /* 0x000fea0003800000 */
[----:B------:R-:W-:-:S13]  /*6800*/  ISETP.NE.AND P0, PT, R0, 0x17, PT ;  /* 0x000000170000780c */ /* 0x000fda0003f05270 */
[----:B------:R-:W-:Y:S05]  /*6810*/  @!P0 BRA `(.L_x_492) ;  /* 0x00000000008c8947 */ /* 0x000fea0003800000 */
[----:B------:R-:W-:-:S13]  /*6820*/  ISETP.NE.AND P0, PT, R0, 0x18, PT ;  /* 0x000000180000780c */ /* 0x000fda0003f05270 */
[----:B------:R-:W-:Y:S05]  /*6830*/  @!P0 BRA `(.L_x_493) ;  /* 0x0000000000448947 */ /* 0x000fea0003800000 */
.L_x_469:
        /* <DEDUP_REMOVED lines=16> */
.L_x_494:
[----:B------:R-:W-:Y:S05]  /*6940*/  BRA `(.L_x_470) ;  /* 0x0000000000947947 */ /* 0x000fea0003800000 */
.L_x_493:
        /* <DEDUP_REMOVED lines=12> */
.L_x_496:
[----:B------:R-:W-:Y:S05]  /*6a10*/  BSYNC.RECONVERGENT B0 ;  /* 0x0000000000007941 */ /* 0x000fea0003800200 */
.L_x_495:
[----:B------:R-:W-:-:S05]  /*6a20*/  LOP3.LUT R3, R0, 0x80, R5, 0xf8, !PT ;  /* 0x0000008000037812 */ /* 0x000fca00078ef805 */
[----:B------:R1:W-:Y:S01]  /*6a30*/  STG.E.U8 desc[UR36][R8.64], R3 ;  /* 0x0000000308007986 */ /* 0x0003e2000c101124 */
[----:B------:R-:W-:Y:S05]  /*6a40*/  BRA `(.L_x_470) ;  /* 0x0000000000547947 */ /* 0x000fea0003800000 */
.L_x_492:
        /* <DEDUP_REMOVED lines=11> */
.L_x_498:
[----:B------:R-:W-:Y:S01]  /*6b00*/  IMAD.MOV.U32 R0, RZ, RZ, 0x7f ;  /* 0x0000007fff007424 */ /* 0x000fe200078e00ff */
[----:B------:R-:W-:-:S04]  /*6b10*/  ISETP.GT.U32.AND P0, PT, R4, 0x7f800000, PT ;  /* 0x7f8000000400780c */ /* 0x000fc80003f04070 */
[----:B------:R-:W-:-:S09]  /*6b20*/  SEL R0, R0, 0x7c, P0 ;  /* 0x0000007c00007807 */ /* 0x000fd20000000000 */
.L_x_499:
[----:B------:R-:W-:Y:S05]  /*6b30*/  BSYNC.RECONVERGENT B0 ;  /* 0x0000000000007941 */ /* 0x000fea0003800200 */
.L_x_497:
[----:B------:R-:W-:-:S04]  /*6b40*/  SHF.R.U32.HI R3, RZ, 0x18, R24 ;  /* 0x00000018ff037819 */ /* 0x000fc80000011618 */
[----:B------:R-:W-:-:S05]  /*6b50*/  LOP3.LUT R3, R0, 0x80, R3, 0xf8, !PT ;  /* 0x0000008000037812 */ /* 0x000fca00078ef803 */
[----:B------:R2:W-:Y:S01]  /*6b60*/  STG.E.U8 desc[UR36][R8.64], R3 ;  /* 0x0000000308007986 */ /* 0x0005e2000c101124 */
[----:B------:R-:W-:Y:S05]  /*6b70*/  BRA `(.L_x_470) ;  /* 0x0000000000087947 */ /* 0x000fea0003800000 */
.L_x_491:
[----:B------:R-:W-:-:S05]  /*6b80*/  F2FP.BF16.F32.PACK_AB R24, RZ, R24 ;  /* 0x00000018ff18723e */ /* 0x000fca00000010ff */
[----:B------:R0:W-:Y:S02]  /*6b90*/  STG.E.U16 desc[UR36][R8.64], R24 ;  /* 0x0000001808007986 */ /* 0x0001e4000c101524 */
.L_x_470:
[----:B------:R-:W-:-:S07]  /*6ba0*/  VIADD R19, R19, 0x80 ;  /* 0x0000008013137836 */ /* 0x000fce0000000000 */
.L_x_429:
[----:B------:R-:W-:Y:S05]  /*6bb0*/  BSYNC.RECONVERGENT B6 ;  /* 0x0000000000067941 */ /* 0x000fea0003800200 */
.L_x_428:
[----:B------:R-:W-:-:S13]  /*6bc0*/  ISETP.GE.AND P0, PT, R19, R17, PT ;  /* 0x000000111300720c */ /* 0x000fda0003f06270 */
[----:B------:R-:W-:Y:S05]  /*6bd0*/  @P0 EXIT ;  /* 0x000000000000094d */ /* 0x000fea0003800000 */
[----:B0-23--:R-:W0:Y:S01]  /*6be0*/  LDC.64 R4, c[0x0][0x398] ;  /* 0x0000e600ff047b82 */ /* 0x00de220000000a00 */
[----:B------:R-:W4:Y:S01]  /*6bf0*/  LDCU UR4, c[0x0][0x3b8] ;  /* 0x00007700ff0477ac */ /* 0x000f220008000800 */
[----:B-1----:R-:W-:Y:S01]  /*6c00*/  PRMT R0, R16, 0x9910, RZ ;  /* 0x0000991010007816 */ /* 0x002fe200000000ff */
[----:B------:R-:W-:-:S03]  /*6c10*/  IMAD R2, R2, 0x200, R19 ;  /* 0x0000020002027824 */ /* 0x000fc600078e0213 */
[----:B------:R-:W-:Y:S01]  /*6c20*/  ISETP.GT.AND P1, PT, R0, 0x9, PT ;  /* 0x000000090000780c */ /* 0x000fe20003f24270 */
[----:B----4-:R-:W-:-:S05]  /*6c30*/  IMAD R3, R2, UR4, RZ ;  /* 0x0000000402037c24 */ /* 0x010fca000f8e02ff */
[----:B0-----:R-:W-:-:S05]  /*6c40*/  IADD3 R2, P0, PT, R3, R4, RZ ;  /* 0x0000000403027210 */ /* 0x001fca0007f1e0ff */
[----:B------:R-:W-:Y:S02]  /*6c50*/  IMAD.X R3, RZ, RZ, R5, P0 ;  /* 0x000000ffff037224 */ /* 0x000fe400000e0605 */
[----:B------:R-:W-:Y:S06]  /*6c60*/  @P1 BRA `(.L_x_500) ;  /* 0x0000000000e81947 */ /* 0x000fec0003800000 */
        /* <DEDUP_REMOVED lines=9> */
[----:B0-----:R-:W-:Y:S01]  /*6d00*/  STG.E.U8 desc[UR36][R2.64], R5 ;  /* 0x0000000502007986 */ /* 0x001fe2000c101124 */
[----:B------:R-:W-:Y:S05]  /*6d10*/  EXIT ;  /* 0x000000000000794d */ /* 0x000fea0003800000 */
.L_x_503:
[----:B-----5:R-:W0:Y:S02]  /*6d20*/  F2I.S64.TRUNC R18, R18 ;  /* 0x0000001200127311 */ /* 0x020e24000020d900 */
[----:B0-----:R-:W-:-:S05]  /*6d30*/  IMAD.MOV.U32 R5, RZ, RZ, R18 ;  /* 0x000000ffff057224 */ /* 0x001fca00078e0012 */
[----:B------:R-:W-:Y:S01]  /*6d40*/  STG.E.U8 desc[UR36][R2.64], R5 ;  /* 0x0000000502007986 */ /* 0x000fe2000c101124 */
[----:B------:R-:W-:Y:S05]  /*6d50*/  EXIT ;  /* 0x000000000000794d */ /* 0x000fea0003800000 */
.L_x_502:
[----:B------:R-:W-:-:S13]  /*6d60*/  ISETP.NE.AND P0, PT, R0, 0x2, PT ;  /* 0x000000020000780c */ /* 0x000fda0003f05270 */
[----:B------:R-:W-:Y:S05]  /*6d70*/  @!P0 BRA `(.L_x_505) ;  /* 0x0000000000288947 */ /* 0x000fea0003800000 */
[----:B------:R-:W-:-:S13]  /*6d80*/  ISETP.NE.AND P0, PT, R0, 0x3, PT ;  /* 0x000000030000780c */ /* 0x000fda0003f05270 */
[----:B------:R-:W-:Y:S05]  /*6d90*/  @!P0 BRA `(.L_x_506) ;  /* 0x0000000000148947 */ /* 0x000fea0003800000 */
[----:B------:R-:W-:-:S13]  /*6da0*/  ISETP.NE.AND P0, PT, R0, 0x4, PT ;  /* 0x000000040000780c */ /* 0x000fda0003f05270 */
[----:B------:R-:W-:Y:S05]  /*6db0*/  @P0 BRA `(.L_x_504) ;  /* 0x0000000800380947 */ /* 0x000fea0003800000 */
[----:B-----5:R-:W0:Y:S02]  /*6dc0*/  F2I.S64.TRUNC R18, R18 ;  /* 0x0000001200127311 */ /* 0x020e24000020d900 */
[----:B0-----:R-:W-:Y:S01]  /*6dd0*/  STG.E.64 desc[UR36][R2.64], R18 ;  /* 0x0000001202007986 */ /* 0x001fe2000c101b24 */
[----:B------:R-:W-:Y:S05]  /*6de0*/  EXIT ;  /* 0x000000000000794d */ /* 0x000fea0003800000 */
.L_x_506:
[----:B-----5:R-:W0:Y:S02]  /*6df0*/  F2I.FTZ.TRUNC.NTZ R5, R18 ;  /* 0x0000001200057305 */ /* 0x020e24000021f100 */
[----:B0-----:R-:W-:Y:S01]  /*6e00*/  STG.E desc[UR36][R2.64], R5 ;  /* 0x0000000502007986 */ /* 0x001fe2000c101924 */
[----:B------:R-:W-:Y:S05]  /*6e10*/  EXIT ;  /* 0x000000000000794d */ /* 0x000fea0003800000 */
.L_x_505:
[----:B-----5:R-:W0:Y:S02]  /*6e20*/  F2I.FTZ.TRUNC.NTZ R5, R18 ;  /* 0x0000001200057305 */ /* 0x020e24000021f100 */
[----:B0-----:R-:W-:Y:S01]  /*6e30*/  STG.E.U16 desc[UR36][R2.64], R5 ;  /* 0x0000000502007986 */ /* 0x001fe2000c101524 */
[----:B------:R-:W-:Y:S05]  /*6e40*/  EXIT ;  /* 0x000000000000794d */ /* 0x000fea0003800000 */
.L_x_501:
[----:B------:R-:W-:-:S13]  /*6e50*/  ISETP.GT.AND P0, PT, R0, 0x6, PT ;  /* 0x000000060000780c */ /* 0x000fda0003f04270 */
[----:B------:R-:W-:Y:S05]  /*6e60*/  @P0 BRA `(.L_x_507) ;  /* 0x0000000000240947 */ /* 0x000fea0003800000 */
[----:B------:R-:W-:-:S13]  /*6e70*/  ISETP.NE.AND P0, PT, R0, 0x5, PT ;  /* 0x000000050000780c */ /* 0x000fda0003f05270 */
[----:B------:R-:W-:Y:S05]  /*6e80*/  @!P0 BRA `(.L_x_508) ;  /* 0x0000000000108947 */ /* 0x000fea0003800000 */
[----:B------:R-:W-:-:S13]  /*6e90*/  ISETP.NE.AND P0, PT, R0, 0x6, PT ;  /* 0x000000060000780c */ /* 0x000fda0003f05270 */
[----:B------:R-:W-:Y:S05]  /*6ea0*/  @P0 BRA `(.L_x_504) ;  /* 0x0000000400fc0947 */ /* 0x000fea0003800000 */
[----:B-----5:R-:W-:Y:S01]  /*6eb0*/  STG.E desc[UR36][R2.64], R18 ;  /* 0x0000001202007986 */ /* 0x020fe2000c101924 */
[----:B------:R-:W-:Y:S05]  /*6ec0*/  EXIT ;  /* 0x000000000000794d */ /* 0x000fea0003800000 */
.L_x_508:
[----:B-----5:R-:W-:-:S05]  /*6ed0*/  F2FP.F16.F32.PACK_AB R18, RZ, R18 ;  /* 0x00000012ff12723e */ /* 0x020fca00000000ff */
[----:B------:R-:W-:Y:S01]  /*6ee0*/  STG.E.U16 desc[UR36][R2.64], R18 ;  /* 0x0000001202007986 */ /* 0x000fe2000c101524 */
[----:B------:R-:W-:Y:S05]  /*6ef0*/  EXIT ;  /* 0x000000000000794d */ /* 0x000fea0003800000 */
.L_x_507:
[----:B------:R-:W-:-:S13]  /*6f00*/  ISETP.NE.AND P0, PT, R0, 0x7, PT ;  /* 0x000000070000780c */ /* 0x000fda0003f05270 */
[----:B------:R-:W-:Y:S05]  /*6f10*/  @!P0 BRA `(.L_x_509) ;  /* 0x00000000002c8947 */ /* 0x000fea0003800000 */
[----:B------:R-:W-:-:S13]  /*6f20*/  ISETP.NE.AND P0, PT, R0, 0x8, PT ;  /* 0x000000080000780c */ /* 0x000fda0003f05270 */
[----:B------:R-:W-:Y:S05]  /*6f30*/  @!P0 BRA `(.L_x_510) ;  /* 0x0000000000148947 */ /* 0x000fea0003800000 */
[----:B------:R-:W-:-:S13]  /*6f40*/  ISETP.NE.AND P0, PT, R0, 0x9, PT ;  /* 0x000000090000780c */ /* 0x000fda0003f05270 */
[----:B------:R-:W-:Y:S05]  /*6f50*/  @P0 BRA `(.L_x_504) ;  /* 0x0000000400d00947 */ /* 0x000fea0003800000 */
[----:B------:R-:W-:-:S05]  /*6f60*/  IMAD.MOV.U32 R19, RZ, RZ, RZ ;  /* 0x000000ffff137224 */ /* 0x000fca00078e00ff */
[----:B-----5:R-:W-:Y:S01]  /*6f70*/  STG.E.64 desc[UR36][R2.64], R18 ;  /* 0x0000001202007986 */ /* 0x020fe2000c101b24 */
[----:B------:R-:W-:Y:S05]  /*6f80*/  EXIT ;  /* 0x000000000000794d */ /* 0x000fea0003800000 */
.L_x_510:
[----:B-----5:R-:W-:-:S04]  /*6f90*/  F2FP.F16.F32.PACK_AB R5, RZ, R18 ;  /* 0x00000012ff05723e */ /* 0x020fc800000000ff */
[----:B------:R-:W-:-:S05]  /*6fa0*/  PRMT R5, R5, 0x5410, RZ ;  /* 0x0000541005057816 */ /* 0x000fca00000000ff */
[----:B------:R-:W-:Y:S01]  /*6fb0*/  STG.E desc[UR36][R2.64], R5 ;  /* 0x0000000502007986 */ /* 0x000fe2000c101924 */
[----:B------:R-:W-:Y:S05]  /*6fc0*/  EXIT ;  /* 0x000000000000794d */ /* 0x000fea0003800000 */
.L_x_509:
[----:B-----5:R-:W-:-:S06]  /*6fd0*/  FMUL.FTZ R4, R18, 1 ;  /* 0x3f80000012047820 */ /* 0x020fcc0000410000 */
[----:B------:R-:W0:Y:S02]  /*6fe0*/  F2F.F64.F32 R4, R4 ;  /* 0x0000000400047310 */ /* 0x000e240000201800 */
[----:B0-----:R-:W-:Y:S01]  /*6ff0*/  STG.E.64 desc[UR36][R2.64], R4 ;  /* 0x0000000402007986 */ /* 0x001fe2000c101b24 */
[----:B------:R-:W-:Y:S05]  /*7000*/  EXIT ;  /* 0x000000000000794d */ /* 0x000fea0003800000 */
.L_x_500:
        /* <DEDUP_REMOVED lines=11> */
[----:B0-----:R-:W-:Y:S01]  /*70c0*/  STG.E.U16 desc[UR36][R2.64], R5 ;  /* 0x0000000502007986 */ /* 0x001fe2000c101524 */
[----:B------:R-:W-:Y:S05]  /*70d0*/  EXIT ;  /* 0x000000000000794d */ /* 0x000fea0003800000 */
.L_x_514:
        /* <DEDUP_REMOVED lines=16> */
.L_x_517:
[----:B------:R-:W-:-:S04]  /*71e0*/  SHF.R.U32.HI R18, RZ, 0x18, R18 ;  /* 0x00000018ff127819 */ /* 0x000fc80000011612 */
[----:B------:R-:W-:-:S04]  /*71f0*/  LOP3.LUT R5, R5, 0x80, R18, 0xf8, !PT ;  /* 0x0000008005057812 */ /* 0x000fc800078ef812 */
[----:B------:R-:W-:-:S07]  /*7200*/  PRMT R0, R5, 0x7610, R0 ;  /* 0x0000761005007816 */ /* 0x000fce0000000000 */
.L_x_516:
[----:B------:R-:W-:Y:S05]  /*7210*/  BSYNC.RECONVERGENT B0 ;  /* 0x0000000000007941 */ /* 0x000fea0003800200 */
.L_x_515:
[----:B------:R-:W-:Y:S01]  /*7220*/  STG.E.U8 desc[UR36][R2.64], R0 ;  /* 0x0000000002007986 */ /* 0x000fe2000c101124 */
[----:B------:R-:W-:Y:S05]  /*7230*/  EXIT ;  /* 0x000000000000794d */ /* 0x000fea0003800000 */
.L_x_513:
        /* <DEDUP_REMOVED lines=16> */
.L_x_520:
[----:B------:R-:W-:-:S04]  /*7340*/  SHF.R.U32.HI R18, RZ, 0x18, R18 ;  /* 0x00000018ff127819 */ /* 0x000fc80000011612 */
[----:B------:R-:W-:-:S04]  /*7350*/  LOP3.LUT R5, R5, 0x80, R18, 0xf8, !PT ;  /* 0x0000008005057812 */ /* 0x000fc800078ef812 */
[----:B------:R-:W-:-:S07]  /*7360*/  PRMT R0, R5, 0x7610, R0 ;  /* 0x0000761005007816 */ /* 0x000fce0000000000 */
.L_x_519:
[----:B------:R-:W-:Y:S05]  /*7370*/  BSYNC.RECONVERGENT B0 ;  /* 0x0000000000007941 */ /* 0x000fea0003800200 */
.L_x_518:
[----:B------:R-:W-:Y:S01]  /*7380*/  STG.E.U8 desc[UR36][R2.64], R0 ;  /* 0x0000000002007986 */ /* 0x000fe2000c101124 */
[----:B------:R-:W-:Y:S05]  /*7390*/  EXIT ;  /* 0x000000000000794d */ /* 0x000fea0003800000 */
.L_x_512:
        /* <DEDUP_REMOVED lines=19> */
[----:B------:R-:W-:Y:S01]  /*74d0*/  STG.E.U8 desc[UR36][R2.64], R5 ;  /* 0x0000000502007986 */ /* 0x000fe2000c101124 */
[----:B------:R-:W-:Y:S05]  /*74e0*/  EXIT ;  /* 0x000000000000794d */ /* 0x000fea0003800000 */
.L_x_522:
[----:B-----5:R-:W0:Y:S02]  /*74f0*/  F2I.U64.TRUNC R18, R18 ;  /* 0x0000001200127311 */ /* 0x020e24000020d800 */
[----:B0-----:R-:W-:Y:S01]  /*7500*/  STG.E.64 desc[UR36][R2.64], R18 ;  /* 0x0000001202007986 */ /* 0x001fe2000c101b24 */
[----:B------:R-:W-:Y:S05]  /*7510*/  EXIT ;  /* 0x000000000000794d */ /* 0x000fea0003800000 */
.L_x_521:
[----:B-----5:R-:W0:Y:S02]  /*7520*/  F2I.FTZ.U32.TRUNC.NTZ R5, R18 ;  /* 0x0000001200057305 */ /* 0x020e24000021f000 */
[----:B0-----:R-:W-:Y:S01]  /*7530*/  STG.E desc[UR36][R2.64], R5 ;  /* 0x0000000502007986 */ /* 0x001fe2000c101924 */
[----:B------:R-:W-:Y:S05]  /*7540*/  EXIT ;  /* 0x000000000000794d */ /* 0x000fea0003800000 */
.L_x_511:
        /* <DEDUP_REMOVED lines=8> */
[----:B------:R-:W-:Y:S01]  /*75d0*/  STG.E.U8 desc[UR36][R2.64], R5 ;  /* 0x0000000502007986 */ /* 0x000fe2000c101124 */
[----:B------:R-:W-:Y:S05]  /*75e0*/  EXIT ;  /* 0x000000000000794d */ /* 0x000fea0003800000 */
.L_x_524:
[----:B-----5:R-:W-:Y:S01]  /*75f0*/  FMUL.FTZ R4, R18, 1 ;  /* 0x3f80000012047820 */ /* 0x020fe20000410000 */
[----:B------:R-:W-:-:S05]  /*7600*/  CS2R R6, SRZ ;  /* 0x0000000000067805 */ /* 0x000fca000001ff00 */
[----:B------:R-:W0:Y:S02]  /*7610*/  F2F.F64.F32 R4, R4 ;  /* 0x0000000400047310 */ /* 0x000e240000201800 */
[----:B0-----:R-:W-:Y:S01]  /*7620*/  STG.E.128 desc[UR36][R2.64], R4 ;  /* 0x0000000402007986 */ /* 0x001fe2000c101d24 */
[----:B------:R-:W-:Y:S05]  /*7630*/  EXIT ;  /* 0x000000000000794d */ /* 0x000fea0003800000 */
.L_x_523:
[----:B------:R-:W-:-:S13]  /*7640*/  ISETP.NE.AND P0, PT, R0, 0xf, PT ;  /* 0x0000000f0000780c */ /* 0x000fda0003f05270 */
[----:B------:R-:W-:Y:S05]  /*7650*/  @!P0 BRA `(.L_x_525) ;  /* 0x0000000000e08947 */ /* 0x000fea0003800000 */
[----:B------:R-:W-:-:S13]  /*7660*/  ISETP.NE.AND P0, PT, R0, 0x17, PT ;  /* 0x000000170000780c */ /* 0x000fda0003f05270 */
[----:B------:R-:W-:Y:S05]  /*7670*/  @!P0 BRA `(.L_x_526) ;  /* 0x00000000008c8947 */ /* 0x000fea0003800000 */
[----:B------:R-:W-:-:S13]  /*7680*/  ISETP.NE.AND P0, PT, R0, 0x18, PT ;  /* 0x000000180000780c */ /* 0x000fda0003f05270 */
[----:B------:R-:W-:Y:S05]  /*7690*/  @!P0 BRA `(.L_x_527) ;  /* 0x0000000000448947 */ /* 0x000fea0003800000 */
.L_x_504:
[----:B------:R-:W-:Y:S01]  /*76a0*/  MOV R0, 0x0 ;  /* 0x0000000000007802 */ /* 0x000fe20000000f00 */
[----:B------:R-:W0:Y:S01]  /*76b0*/  LDCU.64 UR4, c[0x4][0x108] ;  /* 0x01002100ff0477ac */ /* 0x000e220008000a00 */
[----:B------:R-:W-:Y:S02]  /*76c0*/  IMAD.MOV.U32 R8, RZ, RZ, 0x65 ;  /* 0x00000065ff087424 */ /* 0x000fe400078e00ff */
[----:B------:R1:W2:Y:S01]  /*76d0*/  LDC.64 R2, c[0x4][R0] ;  /* 0x0100000000027b82 */ /* 0x0002a20000000a00 */
[----:B------:R-:W3:Y:S01]  /*76e0*/  LDCU.64 UR6, c[0x4][0x110] ;  /* 0x01002200ff0677ac */ /* 0x000ee20008000a00 */
[----:B------:R-:W-:Y:S02]  /*76f0*/  IMAD.MOV.U32 R12, RZ, RZ, 0x1 ;  /* 0x00000001ff0c7424 */ /* 0x000fe400078e00ff */
[----:B------:R-:W-:Y:S01]  /*7700*/  IMAD.MOV.U32 R13, RZ, RZ, RZ ;  /* 0x000000ffff0d7224 */ /* 0x000fe200078e00ff */
[----:B------:R-:W4:Y:S01]  /*7710*/  LDCU.64 UR8, c[0x4][0x20] ;  /* 0x01000400ff0877ac */ /* 0x000f220008000a00 */
[----:B0-----:R-:W-:-:S02]  /*7720*/  IMAD.U32 R4, RZ, RZ, UR4 ;  /* 0x00000004ff047e24 */ /* 0x001fc4000f8e00ff */
[----:B------:R-:W-:Y:S02]  /*7730*/  IMAD.U32 R5, RZ, RZ, UR5 ;  /* 0x00000005ff057e24 */ /* 0x000fe4000f8e00ff */
[----:B---3--:R-:W-:Y:S02]  /*7740*/  IMAD.U32 R6, RZ, RZ, UR6 ;  /* 0x00000006ff067e24 */ /* 0x008fe4000f8e00ff */
[----:B------:R-:W-:Y:S02]  /*7750*/  IMAD.U32 R7, RZ, RZ, UR7 ;  /* 0x00000007ff077e24 */ /* 0x000fe4000f8e00ff */
[----:B----4-:R-:W-:Y:S02]  /*7760*/  IMAD.U32 R10, RZ, RZ, UR8 ;  /* 0x00000008ff0a7e24 */ /* 0x010fe4000f8e00ff */
[----:B-1----:R-:W-:-:S07]  /*7770*/  IMAD.U32 R11, RZ, RZ, UR9 ;  /* 0x00000009ff0b7e24 */ /* 0x002fce000f8e00ff */
[----:B------:R-:W-:-:S07]  /*7780*/  LEPC R20, `(.L_x_528) ;  /* 0x000000001014794e */ /* 0x000fce0000000000 */
[----:B--2--5:R-:W-:Y:S05]  /*7790*/  CALL.ABS.NOINC R2 ;  /* 0x0000000002007343 */ /* 0x024fea0003c00000 */
.L_x_528:
[----:B------:R-:W-:Y:S05]  /*77a0*/  EXIT ;  /* 0x000000000000794d */ /* 0x000fea0003800000 */
.L_x_527:
        /* <DEDUP_REMOVED lines=12> */
.L_x_530:
[----:B------:R-:W-:Y:S05]  /*7870*/  BSYNC.RECONVERGENT B0 ;  /* 0x0000000000007941 */ /* 0x000fea0003800200 */
.L_x_529:
[----:B------:R-:W-:-:S05]  /*7880*/  LOP3.LUT R5, R0, 0x80, R7, 0xf8, !PT ;  /* 0x0000008000057812 */ /* 0x000fca00078ef807 */
[----:B------:R-:W-:Y:S01]  /*7890*/  STG.E.U8 desc[UR36][R2.64], R5 ;  /* 0x0000000502007986 */ /* 0x000fe2000c101124 */
[----:B------:R-:W-:Y:S05]  /*78a0*/  EXIT ;  /* 0x000000000000794d */ /* 0x000fea0003800000 */
.L_x_526:
        /* <DEDUP_REMOVED lines=11> */
.L_x_532:
[----:B------:R-:W-:Y:S01]  /*7960*/  IMAD.MOV.U32 R0, RZ, RZ, 0x7f ;  /* 0x0000007fff007424 */ /* 0x000fe200078e00ff */
[----:B------:R-:W-:-:S04]  /*7970*/  ISETP.GT.U32.AND P0, PT, R4, 0x7f800000, PT ;  /* 0x7f8000000400780c */ /* 0x000fc80003f04070 */
[----:B------:R-:W-:-:S09]  /*7980*/  SEL R0, R0, 0x7c, P0 ;  /* 0x0000007c00007807 */ /* 0x000fd20000000000 */
.L_x_533:
[----:B------:R-:W-:Y:S05]  /*7990*/  BSYNC.RECONVERGENT B0 ;  /* 0x0000000000007941 */ /* 0x000fea0003800200 */
.L_x_531:
[----:B------:R-:W-:-:S04]  /*79a0*/  SHF.R.U32.HI R5, RZ, 0x18, R18 ;  /* 0x00000018ff057819 */ /* 0x000fc80000011612 */
[----:B------:R-:W-:-:S05]  /*79b0*/  LOP3.LUT R5, R0, 0x80, R5, 0xf8, !PT ;  /* 0x0000008000057812 */ /* 0x000fca00078ef805 */
[----:B------:R-:W-:Y:S01]  /*79c0*/  STG.E.U8 desc[UR36][R2.64], R5 ;  /* 0x0000000502007986 */ /* 0x000fe2000c101124 */
[----:B------:R-:W-:Y:S05]  /*79d0*/  EXIT ;  /* 0x000000000000794d */ /* 0x000fea0003800000 */
.L_x_525:
[----:B-----5:R-:W-:-:S05]  /*79e0*/  F2FP.BF16.F32.PACK_AB R18, RZ, R18 ;  /* 0x00000012ff12723e */ /* 0x020fca00000010ff */
[----:B------:R-:W-:Y:S01]  /*79f0*/  STG.E.U16 desc[UR36][R2.64], R18 ;  /* 0x0000001202007986 */ /* 0x000fe2000c101524 */
[----:B------:R-:W-:Y:S05]  /*7a00*/  EXIT ;  /* 0x000000000000794d */ /* 0x000fea0003800000 */
.L_x_534:
        /* <DEDUP_REMOVED lines=15> */
.L_x_1389:


//--------------------- .text._ZN2at6native18elementwise_kernelILi128ELi2EZNS0_22gpu_kernel_impl_nocastIZZZNS0_53_GLOBAL__N__52d73765_15_RenormKernel_cu_7dd49032_322024renorm_scale_factor_implERNS_18TensorIteratorBaseEdENKUlvE_clEvENKUlvE0_clEvEUlfE_EEvS5_RKT_EUliE_EEviT1_ --------------------------
	.section	.text._ZN2at6native18elementwise_kernelILi128ELi2EZNS0_22gpu_kernel_impl_nocastIZZZNS0_53_GLOBAL__N__52d73765_15_RenormKernel_cu_7dd49032_322024renorm_scale_factor_implERNS_18TensorIteratorBaseEdENKUlvE_clEvENKUlvE0_clEvEUlfE_EEvS5_RKT_EUliE_EEviT1_,"ax",@progbits
	.align	128
        .global         _ZN2at6native18elementwise_kernelILi128ELi2EZNS0_22gpu_kernel_impl_nocastIZZZNS0_53_GLOBAL__N__52d73765_15_RenormKernel_cu_7dd49032_322024renorm_scale_factor_implERNS_18TensorIteratorBaseEdENKUlvE_clEvENKUlvE0_clEvEUlfE_EEvS5_RKT_EUliE_EEviT1_
        .type           _ZN2at6native18elementwise_kernelILi128ELi2EZNS0_22gpu_kernel_impl_nocastIZZZNS0_53_GLOBAL__N__52d73765_15_RenormKernel_cu_7dd49032_322024renorm_scale_factor_implERNS_18TensorIteratorBaseEdENKUlvE_clEvENKUlvE0_clEvEUlfE_EEvS5_RKT_EUliE_EEviT1_,@function
        .size           _ZN2at6native18elementwise_kernelILi128ELi2EZNS0_22gpu_kernel_impl_nocastIZZZNS0_53_GLOBAL__N__52d73765_15_RenormKernel_cu_7dd49032_322024renorm_scale_factor_implERNS_18TensorIteratorBaseEdENKUlvE_clEvENKUlvE0_clEvEUlfE_EEvS5_RKT_EUliE_EEviT1_,(.L_x_1390 - _ZN2at6native18elementwise_kernelILi128ELi2EZNS0_22gpu_kernel_impl_nocastIZZZNS0_53_GLOBAL__N__52d73765_15_RenormKernel_cu_7dd49032_322024renorm_scale_factor_implERNS_18TensorIteratorBaseEdENKUlvE_clEvENKUlvE0_clEvEUlfE_EEvS5_RKT_EUliE_EEviT1_)
        .other          _ZN2at6native18elementwise_kernelILi128ELi2EZNS0_22gpu_kernel_impl_nocastIZZZNS0_53_GLOBAL__N__52d73765_15_RenormKernel_cu_7dd49032_322024renorm_scale_factor_implERNS_18TensorIteratorBaseEdENKUlvE_clEvENKUlvE0_clEvEUlfE_EEvS5_RKT_EUliE_EEviT1_,@"STO_CUDA_ENTRY STV_DEFAULT"
_ZN2at6native18elementwise_kernelILi128ELi2EZNS0_22gpu_kernel_impl_nocastIZZZNS0_53_GLOBAL__N__52d73765_15_RenormKernel_cu_7dd49032_322024renorm_scale_factor_implERNS_18TensorIteratorBaseEdENKUlvE_clEvENKUlvE0_clEvEUlfE_EEvS5_RKT_EUliE_EEviT1_:
.text._ZN2at6native18elementwise_kernelILi128ELi2EZNS0_22gpu_kernel_impl_nocastIZZZNS0_53_GLOBAL__N__52d73765_15_RenormKernel_cu_7dd49032_322024renorm_scale_factor_implERNS_18TensorIteratorBaseEdENKUlvE_clEvENKUlvE0_clEvEUlfE_EEvS5_RKT_EUliE_EEviT1_:
[----:B------:R-:W-:Y:S08]  /*0000*/  LDC R1, c[0x0][0x37c] ;  /* 0x0000df00ff017b82 */ /* 0x000ff00000000800 */
[----:B------:R-:W0:Y:S01]  /*0010*/  LDC R2, c[0x0][0x388] ;  /* 0x0000e200ff027b82 */ /* 0x000e220000000800 */
[----:B------:R-:W1:Y:S01]  /*0020*/  S2R R3, SR_TID.X ;  /* 0x0000000000037919 */ /* 0x000e620000002100 */
[----:B------:R-:W2:Y:S06]  /*0030*/  LDCU.64 UR6, c[0x0][0x358] ;  /* 0x00006b00ff0677ac */ /* 0x000eac0008000a00 */
[----:B------:R-:W3:Y:S01]  /*0040*/  S2UR UR4, SR_CTAID.X ;  /* 0x00000000000479c3 */ /* 0x000ee20000002500 */
[----:B0-----:R-:W-:Y:S01]  /*0050*/  ISETP.NE.AND P0, PT, R2, RZ, PT ;  /* 0x000000ff0200720c */ /* 0x001fe20003f05270 */
[----:B---3--:R-:W-:-:S06]  /*0060*/  USHF.L.U32 UR4, UR4, 0x8, URZ ;  /* 0x0000000804047899 */ /* 0x008fcc00080006ff */
[----:B-1----:R-:W-:-:S06]  /*0070*/  LOP3.LUT R3, R3, UR4, RZ, 0xfc, !PT ;  /* 0x0000000403037c12 */ /* 0x002fcc000f8efcff */
[----:B--2---:R-:W-:Y:S05]  /*0080*/  @P0 BRA `(.L_x_535) ;  /* 0x0000000000740947 */ /* 0x004fea0003800000 */
[----:B------:R-:W0:Y:S01]  /*0090*/  LDCU UR4, c[0x0][0x380] ;  /* 0x00007000ff0477ac */ /* 0x000e220008000800 */
[----:B------:R-:W-:Y:S01]  /*00a0*/  BSSY.RECONVERGENT B0, `(.L_x_536) ;  /* 0x000000e000007945 */ /* 0x000fe20003800200 */
[----:B0-----:R-:W-:-:S13]  /*00b0*/  ISETP.GE.AND P0, PT, R3, UR4, PT ;  /* 0x0000000403007c0c */ /* 0x001fda000bf06270 */
[----:B------:R-:W-:Y:S05]  /*00c0*/  @P0 BRA `(.L_x_537) ;  /* 0x00000000002c0947 */ /* 0x000fea0003800000 */
[----:B------:R-:W0:Y:S01]  /*00d0*/  LDC.64 R4, c[0x0][0x588] ;  /* 0x00016200ff047b82 */ /* 0x000e220000000a00 */
[----:B------:R-:W1:Y:S01]  /*00e0*/  LDCU UR5, c[0x0][0x590] ;  /* 0x0000b200ff0577ac */ /* 0x000e620008000800 */
[----:B0-----:R-:W1:Y:S06]  /*00f0*/  LDG.E R4, desc[UR6][R4.64] ;  /* 0x0000000604047981 */ /* 0x001e6c000c1e1900 */
[----:B------:R-:W0:Y:S01]  /*0100*/  LDC.64 R6, c[0x0][0x580] ;  /* 0x00016000ff067b82 */ /* 0x000e220000000a00 */
[----:B------:R-:W-:Y:S01]  /*0110*/  HFMA2 R9, -RZ, RZ, 1.875, 0 ;  /* 0x3f800000ff097431 */ /* 0x000fe200000001ff */
[----:B------:R-:W-:-:S02]  /*0120*/  IADD3 R3, PT, PT, R3, 0x80, RZ ;  /* 0x0000008003037810 */ /* 0x000fc40007ffe0ff */
[----:B-1----:R-:W-:-:S13]  /*0130*/  FSETP.GT.FTZ.AND P0, PT, R4, UR5, PT ;  /* 0x0000000504007c0b */ /* 0x002fda000bf14000 */
[----:B------:R-:W-:-:S06]  /*0140*/  @P0 FADD.FTZ R0, R4, 1.0000000116860974231e-07 ;  /* 0x33d6bf9504000421 */ /* 0x000fcc0000010000 */
[----:B------:R-:W1:Y:S02]  /*0150*/  @P0 MUFU.RCP R0, R0 ;  /* 0x0000000000000308 */ /* 0x000e640000001000 */
[----:B-1----:R-:W-:-:S05]  /*0160*/  @P0 FMUL.FTZ R9, R0, UR5 ;  /* 0x0000000500090c20 */ /* 0x002fca0008410000 */
[----:B0-----:R0:W-:Y:S02]  /*0170*/  STG.E desc[UR6][R6.64], R9 ;  /* 0x0000000906007986 */ /* 0x0011e4000c101906 */
.L_x_537:
[----:B------:R-:W-:Y:S05]  /*0180*/  BSYNC.RECONVERGENT B0 ;  /* 0x0000000000007941 */ /* 0x000fea0003800200 */
.L_x_536:
[----:B------:R-:W-:-:S13]  /*0190*/  ISETP.GE.AND P0, PT, R3, UR4, PT ;  /* 0x0000000403007c0c */ /* 0x000fda000bf06270 */
[----:B------:R-:W-:Y:S05]  /*01a0*/  @P0 EXIT ;  /* 0x000000000000094d */ /* 0x000fea0003800000 */
[----:B------:R-:W1:Y:S01]  /*01b0*/  LDC.64 R2, c[0x0][0x588] ;  /* 0x00016200ff027b82 */ /* 0x000e620000000a00 */
[----:B------:R-:W2:Y:S01]  /*01c0*/  LDCU UR4, c[0x0][0x590] ;  /* 0x0000b200ff0477ac */ /* 0x000ea20008000800 */
[----:B-1----:R-:W2:Y:S06]  /*01d0*/  LDG.E R2, desc[UR6][R2.64] ;  /* 0x0000000602027981 */ /* 0x002eac000c1e1900 */
[----:B------:R-:W1:Y:S01]  /*01e0*/  LDC.64 R4, c[0x0][0x580] ;  /* 0x00016000ff047b82 */ /* 0x000e620000000a00 */
[----:B0-----:R-:W-:Y:S01]  /*01f0*/  HFMA2 R7, -RZ, RZ, 1.875, 0 ;  /* 0x3f800000ff077431 */ /* 0x001fe200000001ff */
[----:B--2---:R-:W-:-:S13]  /*0200*/  FSETP.GT.FTZ.AND P0, PT, R2, UR4, PT ;  /* 0x0000000402007c0b */ /* 0x004fda000bf14000 */
[----:B------:R-:W-:-:S06]  /*0210*/  @P0 FADD.FTZ R0, R2, 1.0000000116860974231e-07 ;  /* 0x33d6bf9502000421 */ /* 0x000fcc0000010000 */
[----:B------:R-:W0:Y:S02]  /*0220*/  @P0 MUFU.RCP R0, R0 ;  /* 0x0000000000000308 */ /* 0x000e240000001000 */
[----:B0-----:R-:W-:-:S05]  /*0230*/  @P0 FMUL.FTZ R7, R0, UR4 ;  /* 0x0000000400070c20 */ /* 0x001fca0008410000 */
[----:B-1----:R-:W-:Y:S01]  /*0240*/  STG.E desc[UR6][R4.64], R7 ;  /* 0x0000000704007986 */ /* 0x002fe2000c101906 */
[----:B------:R-:W-:Y:S05]  /*0250*/  EXIT ;  /* 0x000000000000794d */ /* 0x000fea0003800000 */
.L_x_535:
[----:B------:R-:W0:Y:S01]  /*0260*/  LDCU UR4, c[0x0][0x380] ;  /* 0x00007000ff0477ac */ /* 0x000e220008000800 */
[----:B------:R-:W-:Y:S01]  /*0270*/  IADD3 R2, PT, PT, R2, -0x1, RZ ;  /* 0xffffffff02027810 */ /* 0x000fe20007ffe0ff */
[----:B------:R-:W-:Y:S03]  /*0280*/  BSSY.RECONVERGENT B0, `(.L_x_538) ;  /* 0x000013e000007945 */ /* 0x000fe60003800200 */
[----:B------:R-:W-:-:S04]  /*0290*/  VIMNMX.U32 R0, PT, PT, R2, 0x18, PT ;  /* 0x0000001802007848 */ /* 0x000fc80003fe0000 */
[----:B------:R-:W-:Y:S02]  /*02a0*/  IADD3 R0, PT, PT, R0, 0x1, RZ ;  /* 0x0000000100007810 */ /* 0x000fe40007ffe0ff */
[----:B0-----:R-:W-:-:S13]  /*02b0*/  ISETP.GE.AND P0, PT, R3, UR4, PT ;  /* 0x0000000403007c0c */ /* 0x001fda000bf06270 */
[----:B------:R-:W-:Y:S05]  /*02c0*/  @P0 BRA `(.L_x_539) ;  /* 0x0000001000e40947 */ /* 0x000fea0003800000 */
[----:B------:R-:W0:Y:S01]  /*02d0*/  LDCU.64 UR8, c[0x0][0x390] ;  /* 0x00007200ff0877ac */ /* 0x000e220008000a00 */
[----:B------:R-:W-:Y:S02]  /*02e0*/  MOV R4, RZ ;  /* 0x000000ff00047202 */ /* 0x000fe40000000f00 */
[----:B------:R-:W-:Y:S01]  /*02f0*/  MOV R5, R3 ;  /* 0x0000000300057202 */ /* 0x000fe20000000f00 */
[----:B------:R-:W1:Y:S01]  /*0300*/  LDCU UR5, c[0x0][0x38c] ;  /* 0x00007180ff0577ac */ /* 0x000e620008000800 */
[----:B------:R-:W-:Y:S01]  /*0310*/  ISETP.NE.AND P0, PT, R2, RZ, PT ;  /* 0x000000ff0200720c */ /* 0x000fe20003f05270 */
[----:B------:R-:W2:Y:S01]  /*0320*/  LDCU.64 UR10, c[0x0][0x4b8] ;  /* 0x00009700ff0a77ac */ /* 0x000ea20008000a00 */
[----:B0-----:R-:W-:-:S05]  /*0330*/  IMAD.HI.U32 R6, R3, UR8, R4 ;  /* 0x0000000803067c27 */ /* 0x001fca000f8e0004 */
[----:B------:R-:W-:-:S04]  /*0340*/  SHF.R.U32.HI R7, RZ, UR9, R6 ;  /* 0x00000009ff077c19 */ /* 0x000fc80008011606 */
[----:B------:R-:W-:-:S05]  /*0350*/  IADD3 R4, PT, PT, -R7, RZ, RZ ;  /* 0x000000ff07047210 */ /* 0x000fca0007ffe1ff */
[----:B-1----:R-:W-:-:S04]  /*0360*/  IMAD R4, R4, UR5, R3 ;  /* 0x0000000504047c24 */ /* 0x002fc8000f8e0203 */
[C---:B--2---:R-:W-:Y:S02]  /*0370*/  IMAD R5, R4.reuse, UR10, RZ ;  /* 0x0000000a04057c24 */ /* 0x044fe4000f8e02ff */
[----:B------:R-:W-:Y:S01]  /*0380*/  IMAD R4, R4, UR11, RZ ;  /* 0x0000000b04047c24 */ /* 0x000fe2000f8e02ff */
[----:B------:R-:W-:Y:S06]  /*0390*/  @!P0 BRA `(.L_x_540) ;  /* 0x0000001000748947 */ /* 0x000fec0003800000 */
[----:B------:R-:W0:Y:S01]  /*03a0*/  LDCU.64 UR8, c[0x0][0x398] ;  /* 0x00007300ff0877ac */ /* 0x000e220008000a00 */
[----:B------:R-:W-:Y:S01]  /*03b0*/  HFMA2 R6, -RZ, RZ, 0, 0 ;  /* 0x00000000ff067431 */ /* 0x000fe200000001ff */
[----:B------:R-:W-:Y:S01]  /*03c0*/  ISETP.NE.AND P0, PT, R0, 0x2, PT ;  /* 0x000000020000780c */ /* 0x000fe20003f05270 */
[----:B------:R-:W1:Y:S01]  /*03d0*/  LDCU UR5, c[0x0][0x3a0] ;  /* 0x00007400ff0577ac */ /* 0x000e620008000800 */
[----:B------:R-:W2:Y:S02]  /*03e0*/  LDCU.64 UR10, c[0x0][0x4c0] ;  /* 0x00009800ff0a77ac */ /* 0x000ea40008000a00 */
[----:B0-----:R-:W-:-:S05]  /*03f0*/  IMAD.HI.U32 R8, R7, UR9, R6 ;  /* 0x0000000907087c27 */ /* 0x001fca000f8e0006 */
[----:B-1----:R-:W-:-:S04]  /*0400*/  SHF.R.U32.HI R9, RZ, UR5, R8 ;  /* 0x00000005ff097c19 */ /* 0x002fc80008011608 */
[----:B------:R-:W-:-:S05]  /*0410*/  IADD3 R6, PT, PT, -R9, RZ, RZ ;  /* 0x000000ff09067210 */ /* 0x000fca0007ffe1ff */
[----:B------:R-:W-:-:S04]  /*0420*/  IMAD R6, R6, UR8, R7 ;  /* 0x0000000806067c24 */ /* 0x000fc8000f8e0207 */
[C---:B--2---:R-:W-:Y:S02]  /*0430*/  IMAD R5, R6.reuse, UR10, R5 ;  /* 0x0000000a06057c24 */ /* 0x044fe4000f8e0205 */
[----:B------:R-:W-:Y:S01]  /*0440*/  IMAD R4, R6, UR11, R4 ;  /* 0x0000000b06047c24 */ /* 0x000fe2000f8e0204 */
[----:B------:R-:W-:Y:S06]  /*0450*/  @!P0 BRA `(.L_x_540) ;  /* 0x0000001000448947 */ /* 0x000fec0003800000 */
[----:B------:R-:W0:Y:S01]  /*0460*/  LDCU.64 UR8, c[0x0][0x3a8] ;  /* 0x00007500ff0877ac */ /* 0x000e220008000a00 */
[----:B------:R-:W-:Y:S02]  /*0470*/  MOV R8, RZ ;  /* 0x000000ff00087202 */ /* 0x000fe40000000f00 */
[----:B------:R-:W-:Y:S01]  /*0480*/  ISETP.NE.AND P0, PT, R0, 0x3, PT ;  /* 0x000000030000780c */ /* 0x000fe20003f05270 */
[----:B------:R-:W1:Y:S01]  /*0490*/  LDCU UR5, c[0x0][0x3a4] ;  /* 0x00007480ff0577ac */ /* 0x000e620008000800 */
[----:B------:R-:W2:Y:S01]  /*04a0*/  LDCU.64 UR10, c[0x0][0x4c8] ;  /* 0x00009900ff0a77ac */ /* 0x000ea20008000a00 */
[----:B0-----:R-:W-:-:S05]  /*04b0*/  IMAD.HI.U32 R6, R9, UR8, R8 ;  /* 0x0000000809067c27 */ /* 0x001fca000f8e0008 */
[----:B------:R-:W-:-:S05]  /*04c0*/  SHF.R.U32.HI R7, RZ, UR9, R6 ;  /* 0x00000009ff077c19 */ /* 0x000fca0008011606 */
[----:B------:R-:W-:-:S04]  /*04d0*/  IMAD.MOV R8, RZ, RZ, -R7 ;  /* 0x000000ffff087224 */ /* 0x000fc800078e0a07 */
[----:B-1----:R-:W-:-:S04]  /*04e0*/  IMAD R8, R8, UR5, R9 ;  /* 0x0000000508087c24 */ /* 0x002fc8000f8e0209 */
        /* <DEDUP_REMOVED lines=16> */
[----:B------:R-:W-:Y:S01]  /*05f0*/  HFMA2 R8, -RZ, RZ, 0, 0 ;  /* 0x00000000ff087431 */ /* 0x000fe200000001ff */
[----:B------:R-:W-:Y:S01]  /*0600*/  ISETP.NE.AND P0, PT, R0, 0x5, PT ;  /* 0x000000050000780c */ /* 0x000fe20003f05270 */
[----:B------:R-:W1:Y:S01]  /*0610*/  LDCU UR5, c[0x0][0x3bc] ;  /* 0x00007780ff0577ac */ /* 0x000e620008000800 */
[----:B------:R-:W2:Y:S02]  /*0620*/  LDCU.64 UR10, c[0x0][0x4d8] ;  /* 0x00009b00ff0a77ac */ /* 0x000ea40008000a00 */
[----:B0-----:R-:W-:-:S05]  /*0630*/  IMAD.HI.U32 R6, R9, UR8, R8 ;  /* 0x0000000809067c27 */ /* 0x001fca000f8e0008 */
[----:B------:R-:W-:-:S04]  /*0640*/  SHF.R.U32.HI R7, RZ, UR9, R6 ;  /* 0x00000009ff077c19 */ /* 0x000fc80008011606 */
[----:B------:R-:W-:-:S05]  /*0650*/  IADD3 R8, PT, PT, -R7, RZ, RZ ;  /* 0x000000ff07087210 */ /* 0x000fca0007ffe1ff */
        /* <DEDUP_REMOVED lines=41> */
[----:B------:R-:W-:Y:S01]  /*08f0*/  IMAD.MOV.U32 R8, RZ, RZ, RZ ;  /* 0x000000ffff087224 */ /* 0x000fe200078e00ff */
        /* <DEDUP_REMOVED lines=64> */
[----:B-1----:R-:W-:-:S05]  /*0d00*/  SHF.R.U32.HI R9, RZ, UR5, R8 ;  /* 0x00000005ff097c19 */ /* 0x002fca0008011608 */
[----:B------:R-:W-:-:S04]  /*0d10*/  IMAD.MOV R6, RZ, RZ, -R9 ;  /* 0x000000ffff067224 */ /* 0x000fc800078e0a09 */
        /* <DEDUP_REMOVED lines=112> */
[----:B------:R-:W-:Y:S01]  /*1420*/  ISETP.NE.AND P0, PT, R0, 0x18, PT ;  /* 0x000000180000780c */ /* 0x000fe20003f05270 */
[----:B------:R-:W0:Y:S01]  /*1430*/  LDCU.64 UR8, c[0x0][0x4a0] ;  /* 0x00009400ff0877ac */ /* 0x000e220008000a00 */
[----:B------:R-:W-:Y:S01]  /*1440*/  HFMA2 R6, -RZ, RZ, 0, 0 ;  /* 0x00000000ff067431 */ /* 0x000fe200000001ff */
[----:B------:R-:W1:Y:S01]  /*1450*/  LDCU UR5, c[0x0][0x4a8] ;  /* 0x00009500ff0577ac */ /* 0x000e620008000800 */
[----:B------:R-:W2:Y:S09]  /*1460*/  LDCU.64 UR10, c[0x0][0x570] ;  /* 0x0000ae00ff0a77ac */ /* 0x000eb20008000a00 */
[----:B------:R-:W3:Y:S01]  /*1470*/  @P0 LDC.64 R14, c[0x0][0x4b0] ;  /* 0x00012c00ff0e0b82 */ /* 0x000ee20000000a00 */
[----:B0-----:R-:W-:-:S07]  /*1480*/  IMAD.HI.U32 R10, R7, UR9, R6 ;  /* 0x00000009070a7c27 */ /* 0x001fce000f8e0006 */
[----:B------:R-:W0:Y:S01]  /*1490*/  @P0 LDC R17, c[0x0][0x4ac] ;  /* 0x00012b00ff110b82 */ /* 0x000e220000000800 */
[----:B-1----:R-:W-:Y:S02]  /*14a0*/  SHF.R.U32.HI R11, RZ, UR5, R10 ;  /* 0x00000005ff0b7c19 */ /* 0x002fe4000801160a */
[----:B------:R-:W-:Y:S02]  /*14b0*/  @P0 MOV R10, RZ ;  /* 0x000000ff000a0202 */ /* 0x000fe40000000f00 */
[----:B------:R-:W-:-:S03]  /*14c0*/  IADD3 R13, PT, PT, -R11, RZ, RZ ;  /* 0x000000ff0b0d7210 */ /* 0x000fc60007ffe1ff */
[----:B------:R-:W1:Y:S01]  /*14d0*/  @P0 LDC.64 R8, c[0x0][0x578] ;  /* 0x00015e00ff080b82 */ /* 0x000e620000000a00 */
[----:B---3--:R-:W-:-:S05]  /*14e0*/  @P0 IMAD.HI.U32 R6, R11, R14, R10 ;  /* 0x0000000e0b060227 */ /* 0x008fca00078e000a */
[----:B------:R-:W-:Y:S01]  /*14f0*/  @P0 SHF.R.U32.HI R10, RZ, R15, R6 ;  /* 0x0000000fff0a0219 */ /* 0x000fe20000011606 */
[----:B------:R-:W-:-:S04]  /*1500*/  IMAD R6, R13, UR8, R7 ;  /* 0x000000080d067c24 */ /* 0x000fc8000f8e0207 */
[----:B------:R-:W-:Y:S02]  /*1510*/  @P0 IMAD.MOV R10, RZ, RZ, -R10 ;  /* 0x000000ffff0a0224 */ /* 0x000fe400078e0a0a */
[----:B--2---:R-:W-:Y:S02]  /*1520*/  IMAD R5, R6, UR10, R5 ;  /* 0x0000000a06057c24 */ /* 0x004fe4000f8e0205 */
[----:B0-----:R-:W-:Y:S02]  /*1530*/  @P0 IMAD R10, R10, R17, R11 ;  /* 0x000000110a0a0224 */ /* 0x001fe400078e020b */
[----:B------:R-:W-:Y:S02]  /*1540*/  IMAD R4, R6, UR11, R4 ;  /* 0x0000000b06047c24 */ /* 0x000fe4000f8e0204 */
[C---:B-1----:R-:W-:Y:S02]  /*1550*/  @P0 IMAD R5, R10.reuse, R8, R5 ;  /* 0x000000080a050224 */ /* 0x042fe400078e0205 */
[----:B------:R-:W-:-:S07]  /*1560*/  @P0 IMAD R4, R10, R9, R4 ;  /* 0x000000090a040224 */ /* 0x000fce00078e0204 */
.L_x_540:
[----:B------:R-:W0:Y:S01]  /*1570*/  LDCU.64 UR8, c[0x0][0x588] ;  /* 0x0000b100ff0877ac */ /* 0x000e220008000a00 */
[----:B------:R-:W1:Y:S01]  /*1580*/  LDCU UR5, c[0x0][0x590] ;  /* 0x0000b200ff0577ac */ /* 0x000e620008000800 */
[----:B0-----:R-:W-:-:S04]  /*1590*/  IADD3 R6, P0, PT, R4, UR8, RZ ;  /* 0x0000000804067c10 */ /* 0x001fc8000ff1e0ff */
[----:B------:R-:W-:Y:S01]  /*15a0*/  IADD3.X R7, PT, PT, RZ, UR9, RZ, P0, !PT ;  /* 0x00000009ff077c10 */ /* 0x000fe200087fe4ff */
[----:B------:R-:W0:Y:S04]  /*15b0*/  LDCU.64 UR8, c[0x0][0x580] ;  /* 0x0000b000ff0877ac */ /* 0x000e280008000a00 */
[----:B------:R-:W1:Y:S01]  /*15c0*/  LDG.E R6, desc[UR6][R6.64] ;  /* 0x0000000606067981 */ /* 0x000e62000c1e1900 */
[----:B------:R-:W-:Y:S02]  /*15d0*/  MOV R9, 0x3f800000 ;  /* 0x3f80000000097802 */ /* 0x000fe40000000f00 */
[----:B------:R-:W-:Y:S02]  /*15e0*/  IADD3 R3, PT, PT, R3, 0x80, RZ ;  /* 0x0000008003037810 */ /* 0x000fe40007ffe0ff */
[----:B0-----:R-:W-:-:S04]  /*15f0*/  IADD3 R4, P1, PT, R5, UR8, RZ ;  /* 0x0000000805047c10 */ /* 0x001fc8000ff3e0ff */
[----:B------:R-:W-:Y:S02]  /*1600*/  IADD3.X R5, PT, PT, RZ, UR9, RZ, P1, !PT ;  /* 0x00000009ff057c10 */ /* 0x000fe40008ffe4ff */
[----:B-1----:R-:W-:-:S13]  /*1610*/  FSETP.GT.FTZ.AND P0, PT, R6, UR5, PT ;  /* 0x0000000506007c0b */ /* 0x002fda000bf14000 */
[----:B------:R-:W-:-:S06]  /*1620*/  @P0 FADD.FTZ R8, R6, 1.0000000116860974231e-07 ;  /* 0x33d6bf9506080421 */ /* 0x000fcc0000010000 */
[----:B------:R-:W0:Y:S02]  /*1630*/  @P0 MUFU.RCP R8, R8 ;  /* 0x0000000800080308 */ /* 0x000e240000001000 */
[----:B0-----:R-:W-:-:S05]  /*1640*/  @P0 FMUL.FTZ R9, R8, UR5 ;  /* 0x0000000508090c20 */ /* 0x001fca0008410000 */
[----:B------:R0:W-:Y:S02]  /*1650*/  STG.E desc[UR6][R4.64], R9 ;  /* 0x0000000904007986 */ /* 0x0001e4000c101906 */
.L_x_539:
[----:B------:R-:W-:Y:S05]  /*1660*/  BSYNC.RECONVERGENT B0 ;  /* 0x0000000000007941 */ /* 0x000fea0003800200 */
.L_x_538:
[----:B------:R-:W-:-:S13]  /*1670*/  ISETP.GE.AND P0, PT, R3, UR4, PT ;  /* 0x0000000403007c0c */ /* 0x000fda000bf06270 */
[----:B------:R-:W-:Y:S05]  /*1680*/  @P0 EXIT ;  /* 0x000000000000094d */ /* 0x000fea0003800000 */
[----:B------:R-:W1:Y:S01]  /*1690*/  LDCU.64 UR4, c[0x0][0x390] ;  /* 0x00007200ff0477ac */ /* 0x000e620008000a00 */
[----:B0-----:R-:W-:Y:S01]  /*16a0*/  HFMA2 R4, -RZ, RZ, 0, 0 ;  /* 0x00000000ff047431 */ /* 0x001fe200000001ff */
[----:B------:R-:W-:Y:S01]  /*16b0*/  MOV R5, R3 ;  /* 0x0000000300057202 */ /* 0x000fe20000000f00 */
[----:B------:R-:W0:Y:S01]  /*16c0*/  LDCU UR8, c[0x0][0x38c] ;  /* 0x00007180ff0877ac */ /* 0x000e220008000800 */
[----:B------:R-:W-:Y:S01]  /*16d0*/  ISETP.NE.AND P0, PT, R2, RZ, PT ;  /* 0x000000ff0200720c */ /* 0x000fe20003f05270 */
[----:B------:R-:W2:Y:S01]  /*16e0*/  LDCU.64 UR10, c[0x0][0x4b8] ;  /* 0x00009700ff0a77ac */ /* 0x000ea20008000a00 */
[----:B-1----:R-:W-:-:S05]  /*16f0*/  IMAD.HI.U32 R4, R3, UR4, R4 ;  /* 0x0000000403047c27 */ /* 0x002fca000f8e0004 */
[----:B------:R-:W-:-:S04]  /*1700*/  SHF.R.U32.HI R5, RZ, UR5, R4 ;  /* 0x00000005ff057c19 */ /* 0x000fc80008011604 */
[----:B------:R-:W-:-:S05]  /*1710*/  IADD3 R6, PT, PT, -R5, RZ, RZ ;  /* 0x000000ff05067210 */ /* 0x000fca0007ffe1ff */
[----:B0-----:R-:W-:-:S04]  /*1720*/  IMAD R2, R6, UR8, R3 ;  /* 0x0000000806027c24 */ /* 0x001fc8000f8e0203 */
[C---:B--2---:R-:W-:Y:S02]  /*1730*/  IMAD R3, R2.reuse, UR10, RZ ;  /* 0x0000000a02037c24 */ /* 0x044fe4000f8e02ff */
[----:B------:R-:W-:Y:S01]  /*1740*/  IMAD R2, R2, UR11, RZ ;  /* 0x0000000b02027c24 */ /* 0x000fe2000f8e02ff */
        /* <DEDUP_REMOVED lines=268> */
[----:B------:R-:W1:Y:S10]  /*2810*/  LDCU UR4, c[0x0][0x4a8] ;  /* 0x00009500ff0477ac */ /* 0x000e740008000800 */
[----:B------:R-:W2:Y:S01]  /*2820*/  @P0 LDC.64 R8, c[0x0][0x4b0] ;  /* 0x00012c00ff080b82 */ /* 0x000ea20000000a00 */
[----:B0-----:R-:W-:-:S07]  /*2830*/  IMAD.HI.U32 R6, R5, UR9, R4 ;  /* 0x0000000905067c27 */ /* 0x001fce000f8e0004 */
[----:B------:R-:W0:Y:S01]  /*2840*/  @P0 LDC R11, c[0x0][0x4ac] ;  /* 0x00012b00ff0b0b82 */ /* 0x000e220000000800 */
[----:B-1----:R-:W-:Y:S01]  /*2850*/  SHF.R.U32.HI R7, RZ, UR4, R6 ;  /* 0x00000004ff077c19 */ /* 0x002fe20008011606 */
[----:B------:R-:W1:Y:S01]  /*2860*/  LDCU.64 UR4, c[0x0][0x570] ;  /* 0x0000ae00ff0477ac */ /* 0x000e620008000a00 */
[----:B------:R-:W-:Y:S02]  /*2870*/  @P0 MOV R6, RZ ;  /* 0x000000ff00060202 */ /* 0x000fe40000000f00 */
[----:B------:R-:W-:-:S03]  /*2880*/  IADD3 R4, PT, PT, -R7, RZ, RZ ;  /* 0x000000ff07047210 */ /* 0x000fc60007ffe1ff */
[----:B------:R-:W3:Y:S02]  /*2890*/  @P0 LDC.64 R12, c[0x0][0x578] ;  /* 0x00015e00ff0c0b82 */ /* 0x000ee40000000a00 */
[----:B------:R-:W-:Y:S02]  /*28a0*/  IMAD R4, R4, UR8, R5 ;  /* 0x0000000804047c24 */ /* 0x000fe4000f8e0205 */
[----:B--2---:R-:W-:-:S05]  /*28b0*/  @P0 IMAD.HI.U32 R0, R7, R8, R6 ;  /* 0x0000000807000227 */ /* 0x004fca00078e0006 */
[----:B------:R-:W-:Y:S01]  /*28c0*/  @P0 SHF.R.U32.HI R0, RZ, R9, R0 ;  /* 0x00000009ff000219 */ /* 0x000fe20000011600 */
[C---:B-1----:R-:W-:Y:S02]  /*28d0*/  IMAD R3, R4.reuse, UR4, R3 ;  /* 0x0000000404037c24 */ /* 0x042fe4000f8e0203 */
[----:B------:R-:W-:Y:S01]  /*28e0*/  IMAD R2, R4, UR5, R2 ;  /* 0x0000000504027c24 */ /* 0x000fe2000f8e0202 */
[----:B------:R-:W-:-:S05]  /*28f0*/  @P0 IADD3 R6, PT, PT, -R0, RZ, RZ ;  /* 0x000000ff00060210 */ /* 0x000fca0007ffe1ff */
[----:B0-----:R-:W-:-:S04]  /*2900*/  @P0 IMAD R6, R11, R6, R7 ;  /* 0x000000060b060224 */ /* 0x001fc800078e0207 */
[C---:B---3--:R-:W-:Y:S02]  /*2910*/  @P0 IMAD R3, R6.reuse, R12, R3 ;  /* 0x0000000c06030224 */ /* 0x048fe400078e0203 */
[----:B------:R-:W-:-:S07]  /*2920*/  @P0 IMAD R2, R6, R13, R2 ;  /* 0x0000000d06020224 */ /* 0x000fce00078e0202 */
.L_x_541:
[----:B------:R-:W0:Y:S01]  /*2930*/  LDCU.128 UR8, c[0x0][0x580] ;  /* 0x0000b000ff0877ac */ /* 0x000e220008000c00 */
[----:B------:R-:W1:Y:S01]  /*2940*/  LDCU UR4, c[0x0][0x590] ;  /* 0x0000b200ff0477ac */ /* 0x000e620008000800 */
[----:B0-----:R-:W-:-:S04]  /*2950*/  IADD3 R4, P0, PT, R2, UR10, RZ ;  /* 0x0000000a02047c10 */ /* 0x001fc8000ff1e0ff */
[----:B------:R-:W-:-:S05]  /*2960*/  IADD3.X R5, PT, PT, RZ, UR11, RZ, P0, !PT ;  /* 0x0000000bff057c10 */ /* 0x000fca00087fe4ff */
[----:B------:R-:W1:Y:S01]  /*2970*/  LDG.E R4, desc[UR6][R4.64] ;  /* 0x0000000604047981 */ /* 0x000e62000c1e1900 */
[----:B------:R-:W-:Y:S02]  /*2980*/  IADD3 R2, P1, PT, R3, UR8, RZ ;  /* 0x0000000803027c10 */ /* 0x000fe4000ff3e0ff */
[----:B------:R-:W-:Y:S02]  /*2990*/  MOV R7, 0x3f800000 ;  /* 0x3f80000000077802 */ /* 0x000fe40000000f00 */
[----:B------:R-:W-:Y:S02]  /*29a0*/  IADD3.X R3, PT, PT, RZ, UR9, RZ, P1, !PT ;  /* 0x00000009ff037c10 */ /* 0x000fe40008ffe4ff */
[----:B-1----:R-:W-:-:S13]  /*29b0*/  FSETP.GT.FTZ.AND P0, PT, R4, UR4, PT ;  /* 0x0000000404007c0b */ /* 0x002fda000bf14000 */
[----:B------:R-:W-:-:S06]  /*29c0*/  @P0 FADD.FTZ R0, R4, 1.0000000116860974231e-07 ;  /* 0x33d6bf9504000421 */ /* 0x000fcc0000010000 */
[----:B------:R-:W0:Y:S02]  /*29d0*/  @P0 MUFU.RCP R0, R0 ;  /* 0x0000000000000308 */ /* 0x000e240000001000 */
[----:B0-----:R-:W-:-:S05]  /*29e0*/  @P0 FMUL.FTZ R7, R0, UR4 ;  /* 0x0000000400070c20 */ /* 0x001fca0008410000 */
[----:B------:R-:W-:Y:S01]  /*29f0*/  STG.E desc[UR6][R2.64], R7 ;  /* 0x0000000702007986 */ /* 0x000fe2000c101906 */
[----:B------:R-:W-:Y:S05]  /*2a00*/  EXIT ;  /* 0x000000000000794d */ /* 0x000fea0003800000 */
.L_x_542:
        /* <DEDUP_REMOVED lines=15> */
.L_x_1390:


//--------------------- .text._ZN2at6native27unrolled_elementwise_kernelIZZZNS0_53_GLOBAL__N__52d73765_15_RenormKernel_cu_7dd49032_322024renorm_scale_factor_implERNS_18TensorIteratorBaseEdENKUlvE_clEvENKUlvE0_clEvEUlfE_St5arrayIPcLm2EELi4E23TrivialOffsetCalculatorILi1EjESC_NS0_6memory15LoadWithoutCastENSD_16StoreWithoutCastEEEviT_T0_T2_T3_T4_T5_ --------------------------
	.section	.text._ZN2at6native27unrolled_elementwise_kernelIZZZNS0_53_GLOBAL__N__52d73765_15_RenormKernel_cu_7dd49032_322024renorm_scale_factor_implERNS_18TensorIteratorBaseEdENKUlvE_clEvENKUlvE0_clEvEUlfE_St5arrayIPcLm2EELi4E23TrivialOffsetCalculatorILi1EjESC_NS0_6memory15LoadWithoutCastENSD_16StoreWithoutCastEEEviT_T0_T2_T3_T4_T5_,"ax",@progbits
	.align	128
        .global         _ZN2at6native27unrolled_elementwise_kernelIZZZNS0_53_GLOBAL__N__52d73765_15_RenormKernel_cu_7dd49032_322024renorm_scale_factor_implERNS_18TensorIteratorBaseEdENKUlvE_clEvENKUlvE0_clEvEUlfE_St5arrayIPcLm2EELi4E23TrivialOffsetCalculatorILi1EjESC_NS0_6memory15LoadWithoutCastENSD_16StoreWithoutCastEEEviT_T0_T2_T3_T4_T5_
        .type           _ZN2at6native27unrolled_elementwise_kernelIZZZNS0_53_GLOBAL__N__52d73765_15_RenormKernel_cu_7dd49032_322024renorm_scale_factor_implERNS_18TensorIteratorBaseEdENKUlvE_clEvENKUlvE0_clEvEUlfE_St5arrayIPcLm2EELi4E23TrivialOffsetCalculatorILi1EjESC_NS0_6memory15LoadWithoutCastENSD_16StoreWithoutCastEEEviT_T0_T2_T3_T4_T5_,@function
        .size           _ZN2at6native27unrolled_elementwise_kernelIZZZNS0_53_GLOBAL__N__52d73765_15_RenormKernel_cu_7dd49032_322024renorm_scale_factor_implERNS_18TensorIteratorBaseEdENKUlvE_clEvENKUlvE0_clEvEUlfE_St5arrayIPcLm2EELi4E23TrivialOffsetCalculatorILi1EjESC_NS0_6memory15LoadWithoutCastENSD_16StoreWithoutCastEEEviT_T0_T2_T3_T4_T5_,(.L_x_1391 - _ZN2at6native27unrolled_elementwise_kernelIZZZNS0_53_GLOBAL__N__52d73765_15_RenormKernel_cu_7dd49032_322024renorm_scale_factor_implERNS_18TensorIteratorBaseEdENKUlvE_clEvENKUlvE0_clEvEUlfE_St5arrayIPcLm2EELi4E23TrivialOffsetCalculatorILi1EjESC_NS0_6memory15LoadWithoutCastENSD_16StoreWithoutCastEEEviT_T0_T2_T3_T4_T5_)
        .other          _ZN2at6native27unrolled_elementwise_kernelIZZZNS0_53_GLOBAL__N__52d73765_15_RenormKernel_cu_7dd49032_322024renorm_scale_factor_implERNS_18TensorIteratorBaseEdENKUlvE_clEvENKUlvE0_clEvEUlfE_St5arrayIPcLm2EELi4E23TrivialOffsetCalculatorILi1EjESC_NS0_6memory15LoadWithoutCastENSD_16StoreWithoutCastEEEviT_T0_T2_T3_T4_T5_,@"STO_CUDA_ENTRY STV_DEFAULT"
_ZN2at6native27unrolled_elementwise_kernelIZZZNS0_53_GLOBAL__N__52d73765_15_RenormKernel_cu_7dd49032_322024renorm_scale_factor_implERNS_18TensorIteratorBaseEdENKUlvE_clEvENKUlvE0_clEvEUlfE_St5arrayIPcLm2EELi4E23TrivialOffsetCalculatorILi1EjESC_NS0_6memory15LoadWithoutCastENSD_16StoreWithoutCastEEEviT_T0_T2_T3_T4_T5_:
.text._ZN2at6native27unrolled_elementwise_kernelIZZZNS0_53_GLOBAL__N__52d73765_15_RenormKernel_cu_7dd49032_322024renorm_scale_factor_implERNS_18TensorIteratorBaseEdENKUlvE_clEvENKUlvE0_clEvEUlfE_St5arrayIPcLm2EELi4E23TrivialOffsetCalculatorILi1EjESC_NS0_6memory15LoadWithoutCastENSD_16StoreWithoutCastEEEviT_T0_T2_T3_T4_T5_:
[----:B------:R-:W-:Y:S01]  /*0000*/  LDC R1, c[0x0][0x37c] ;  /* 0x0000df00ff017b82 */ /* 0x000fe20000000800 */
[----:B------:R-:W0:Y:S07]  /*0010*/  S2R R0, SR_CTAID.X ;  /* 0x0000000000007919 */ /* 0x000e2e0000002500 */
[----:B------:R-:W0:Y:S01]  /*0020*/  LDC R3, c[0x0][0x380] ;  /* 0x0000e000ff037b82 */ /* 0x000e220000000800 */
[----:B------:R-:W1:Y:S01]  /*0030*/  LDCU.64 UR4, c[0x0][0x358] ;  /* 0x00006b00ff0477ac */ /* 0x000e620008000a00 */
[----:B------:R-:W-:Y:S01]  /*0040*/  CS2R R16, SRZ ;  /* 0x0000000000107805 */ /* 0x000fe2000001ff00 */
[----:B------:R-:W2:Y:S01]  /*0050*/  S2R R7, SR_TID.X ;  /* 0x0000000000077919 */ /* 0x000ea20000002100 */
[----:B0-----:R-:W-:-:S02]  /*0060*/  IMAD R2, R0, -0x200, R3 ;  /* 0xfffffe0000027824 */ /* 0x001fc400078e0203 */
[----:B--2---:R-:W-:-:S03]  /*0070*/  IMAD.MOV.U32 R3, RZ, RZ, R7 ;  /* 0x000000ffff037224 */ /* 0x004fc600078e0007 */
[----:B------:R-:W-:-:S13]  /*0080*/  ISETP.GE.AND P0, PT, R7, R2, PT ;  /* 0x000000020700720c */ /* 0x000fda0003f06270 */
[----:B------:R-:W-:-:S05]  /*0090*/  @!P0 VIADD R7, R3, 0x80 ;  /* 0x0000008003078836 */ /* 0x000fca0000000000 */
[----:B------:R-:W-:-:S13]  /*00a0*/  ISETP.GE.AND P1, PT, R7, R2, PT ;  /* 0x000000020700720c */ /* 0x000fda0003f26270 */
[----:B------:R-:W-:Y:S01]  /*00b0*/  @!P1 LEA R13, R0, R7, 0x9 ;  /* 0x00000007000d9211 */ /* 0x000fe200078e48ff */
[----:B------:R-:W-:Y:S01]  /*00c0*/  @!P1 VIADD R7, R7, 0x80 ;  /* 0x0000008007079836 */ /* 0x000fe20000000000 */
[----:B------:R-:W0:Y:S04]  /*00d0*/  @!P1 LDC.64 R8, c[0x0][0x3a0] ;  /* 0x0000e800ff089b82 */ /* 0x000e280000000a00 */
[----:B------:R-:W-:-:S13]  /*00e0*/  ISETP.GE.AND P3, PT, R7, R2, PT ;  /* 0x000000020700720c */ /* 0x000fda0003f66270 */
[----:B------:R-:W-:Y:S01]  /*00f0*/  @!P3 LEA R15, R0, R7, 0x9 ;  /* 0x00000007000fb211 */ /* 0x000fe200078e48ff */
[----:B------:R-:W-:Y:S01]  /*0100*/  @!P3 VIADD R7, R7, 0x80 ;  /* 0x000000800707b836 */ /* 0x000fe20000000000 */
[----:B------:R-:W2:Y:S04]  /*0110*/  @!P3 LDC.64 R4, c[0x0][0x3a0] ;  /* 0x0000e800ff04bb82 */ /* 0x000ea80000000a00 */
[----:B------:R-:W-:Y:S01]  /*0120*/  ISETP.GE.AND P2, PT, R7, R2, PT ;  /* 0x000000020700720c */ /* 0x000fe20003f46270 */
[----:B0-----:R-:W-:-:S12]  /*0130*/  @!P1 IMAD.WIDE.U32 R8, R13, 0x4, R8 ;  /* 0x000000040d089825 */ /* 0x001fd800078e0008 */
[----:B------:R-:W0:Y:S01]  /*0140*/  @!P2 LDC.64 R10, c[0x0][0x3a0] ;  /* 0x0000e800ff0aab82 */ /* 0x000e220000000a00 */
[C---:B------:R-:W-:Y:S01]  /*0150*/  @!P2 LEA R7, R0.reuse, R7, 0x9 ;  /* 0x000000070007a211 */ /* 0x040fe200078e48ff */
[----:B------:R-:W-:Y:S01]  /*0160*/  @!P0 IMAD R13, R0, 0x200, R3 ;  /* 0x00000200000d8824 */ /* 0x000fe200078e0203 */
[----:B------:R-:W-:Y:S01]  /*0170*/  IADD3 R19, PT, PT, R3, 0x80, RZ ;  /* 0x0000008003137810 */ /* 0x000fe20007ffe0ff */
[----:B-1----:R-:W5:Y:S01]  /*0180*/  @!P1 LDG.E R17, desc[UR4][R8.64] ;  /* 0x0000000408119981 */ /* 0x002f62000c1e1900 */
[----:B--2---:R-:W-:Y:S01]  /*0190*/  @!P3 IMAD.WIDE.U32 R14, R15, 0x4, R4 ;  /* 0x000000040f0eb825 */ /* 0x004fe200078e0004 */
[----:B------:R-:W-:Y:S01]  /*01a0*/  CS2R R4, SRZ ;  /* 0x0000000000047805 */ /* 0x000fe2000001ff00 */
[----:B------:R-:W-:Y:S05]  /*01b0*/  BSSY.RECONVERGENT B0, `(.L_x_543) ;  /* 0x0000019000007945 */ /* 0x000fea0003800200 */
[----:B------:R1:W5:Y:S01]  /*01c0*/  @!P3 LDG.E R5, desc[UR4][R14.64] ;  /* 0x000000040e05b981 */ /* 0x000362000c1e1900 */
[----:B0-----:R-:W-:-:S02]  /*01d0*/  @!P2 IMAD.WIDE.U32 R10, R7, 0x4, R10 ;  /* 0x00000004070aa825 */ /* 0x001fc400078e000a */
[----:B------:R-:W0:Y:S01]  /*01e0*/  @!P0 LDC.64 R6, c[0x0][0x3a0] ;  /* 0x0000e800ff068b82 */ /* 0x000e220000000a00 */
[C---:B-1----:R-:W-:Y:S01]  /*01f0*/  IADD3 R15, PT, PT, R3.reuse, 0x180, RZ ;  /* 0x00000180030f7810 */ /* 0x042fe20007ffe0ff */
[----:B------:R-:W-:Y:S01]  /*0200*/  VIADD R9, R3, 0x100 ;  /* 0x0000010003097836 */ /* 0x000fe20000000000 */
[----:B------:R1:W5:Y:S01]  /*0210*/  @!P2 LDG.E R4, desc[UR4][R10.64] ;  /* 0x000000040a04a981 */ /* 0x000362000c1e1900 */
[----:B0-----:R-:W-:-:S05]  /*0220*/  @!P0 IMAD.WIDE.U32 R6, R13, 0x4, R6 ;  /* 0x000000040d068825 */ /* 0x001fca00078e0006 */
[----:B------:R0:W5:Y:S01]  /*0230*/  @!P0 LDG.E R16, desc[UR4][R6.64] ;  /* 0x0000000406108981 */ /* 0x000162000c1e1900 */
[----:B------:R-:W-:-:S13]  /*0240*/  ISETP.GE.AND P0, PT, R3, R2, PT ;  /* 0x000000020300720c */ /* 0x000fda0003f06270 */
[----:B------:R-:W0:Y:S01]  /*0250*/  @!P0 LDC.64 R12, c[0x0][0x398] ;  /* 0x0000e600ff0c8b82 */ /* 0x000e220000000a00 */
[----:B-1----:R-:W-:Y:S01]  /*0260*/  @!P0 IMAD R11, R0, 0x200, R3 ;  /* 0x00000200000b8824 */ /* 0x002fe200078e0203 */
[----:B------:R-:W-:Y:S02]  /*0270*/  @!P0 MOV R3, R19 ;  /* 0x0000001300038202 */ /* 0x000fe40000000f00 */
[-C--:B------:R-:W-:Y:S02]  /*0280*/  ISETP.GE.AND P5, PT, R19, R2.reuse, PT ;  /* 0x000000021300720c */ /* 0x080fe40003fa6270 */
[-C--:B------:R-:W-:Y:S02]  /*0290*/  ISETP.GE.AND P1, PT, R9, R2.reuse, PT ;  /* 0x000000020900720c */ /* 0x080fe40003f26270 */
[-C--:B------:R-:W-:Y:S02]  /*02a0*/  ISETP.GE.AND P2, PT, R15, R2.reuse, PT ;  /* 0x000000020f00720c */ /* 0x080fe40003f46270 */
[----:B------:R-:W-:Y:S01]  /*02b0*/  ISETP.GE.AND P3, PT, R3, R2, PT ;  /* 0x000000020300720c */ /* 0x000fe20003f66270 */
[----:B0-----:R-:W-:Y:S01]  /*02c0*/  @!P0 IMAD.WIDE.U32 R6, R11, 0x4, R12 ;  /* 0x000000040b068825 */ /* 0x001fe200078e000c */
[----:B------:R-:W-:Y:S11]  /*02d0*/  @P0 BRA `(.L_x_544) ;  /* 0x0000000000180947 */ /* 0x000ff60003800000 */
[----:B------:R-:W0:Y:S01]  /*02e0*/  LDCU UR6, c[0x0][0x388] ;  /* 0x00007100ff0677ac */ /* 0x000e220008000800 */
[----:B------:R-:W-:Y:S01]  /*02f0*/  IMAD.MOV.U32 R9, RZ, RZ, 0x3f800000 ;  /* 0x3f800000ff097424 */ /* 0x000fe200078e00ff */
[----:B0----5:R-:W-:-:S13]  /*0300*/  FSETP.GT.FTZ.AND P4, PT, R16, UR6, PT ;  /* 0x0000000610007c0b */ /* 0x021fda000bf94000 */
[----:B------:R-:W-:-:S06]  /*0310*/  @P4 FADD.FTZ R16, R16, 1.0000000116860974231e-07 ;  /* 0x33d6bf9510104421 */ /* 0x000fcc0000010000 */
[----:B------:R-:W0:Y:S02]  /*0320*/  @P4 MUFU.RCP R16, R16 ;  /* 0x0000001000104308 */ /* 0x000e240000001000 */
[----:B0-----:R-:W-:-:S07]  /*0330*/  @P4 FMUL.FTZ R9, R16, UR6 ;  /* 0x0000000610094c20 */ /* 0x001fce0008410000 */
.L_x_544:
[----:B------:R-:W-:Y:S05]  /*0340*/  BSYNC.RECONVERGENT B0 ;  /* 0x0000000000007941 */ /* 0x000fea0003800200 */
.L_x_543:
[----:B------:R-:W-:Y:S04]  /*0350*/  BSSY.RECONVERGENT B0, `(.L_x_545) ;  /* 0x0000008000007945 */ /* 0x000fe80003800200 */
[----:B------:R-:W-:Y:S05]  /*0360*/  @P5 BRA `(.L_x_546) ;  /* 0x0000000000185947 */ /* 0x000fea0003800000 */
[----:B------:R-:W0:Y:S01]  /*0370*/  LDCU UR6, c[0x0][0x388] ;  /* 0x00007100ff0677ac */ /* 0x000e220008000800 */
[----:B------:R-:W-:Y:S01]  /*0380*/  HFMA2 R11, -RZ, RZ, 1.875, 0 ;  /* 0x3f800000ff0b7431 */ /* 0x000fe200000001ff */
[----:B0----5:R-:W-:-:S13]  /*0390*/  FSETP.GT.FTZ.AND P4, PT, R17, UR6, PT ;  /* 0x0000000611007c0b */ /* 0x021fda000bf94000 */
[----:B------:R-:W-:-:S06]  /*03a0*/  @P4 FADD.FTZ R17, R17, 1.0000000116860974231e-07 ;  /* 0x33d6bf9511114421 */ /* 0x000fcc0000010000 */
[----:B------:R-:W0:Y:S02]  /*03b0*/  @P4 MUFU.RCP R17, R17 ;  /* 0x0000001100114308 */ /* 0x000e240000001000 */
[----:B0-----:R-:W-:-:S07]  /*03c0*/  @P4 FMUL.FTZ R11, R17, UR6 ;  /* 0x00000006110b4c20 */ /* 0x001fce0008410000 */
.L_x_546:
[----:B------:R-:W-:Y:S05]  /*03d0*/  BSYNC.RECONVERGENT B0 ;  /* 0x0000000000007941 */ /* 0x000fea0003800200 */
.L_x_545:
[----:B------:R-:W-:Y:S04]  /*03e0*/  BSSY.RECONVERGENT B0, `(.L_x_547) ;  /* 0x0000008000007945 */ /* 0x000fe80003800200 */
[----:B------:R-:W-:Y:S05]  /*03f0*/  @P1 BRA `(.L_x_548) ;  /* 0x0000000000181947 */ /* 0x000fea0003800000 */
[----:B------:R-:W0:Y:S01]  /*0400*/  LDCU UR6, c[0x0][0x388] ;  /* 0x00007100ff0677ac */ /* 0x000e220008000800 */
[----:B------:R-:W-:Y:S01]  /*0410*/  IMAD.MOV.U32 R13, RZ, RZ, 0x3f800000 ;  /* 0x3f800000ff0d7424 */ /* 0x000fe200078e00ff */
[----:B0----5:R-:W-:-:S13]  /*0420*/  FSETP.GT.FTZ.AND P1, PT, R5, UR6, PT ;  /* 0x0000000605007c0b */ /* 0x021fda000bf34000 */
[----:B------:R-:W-:-:S06]  /*0430*/  @P1 FADD.FTZ R5, R5, 1.0000000116860974231e-07 ;  /* 0x33d6bf9505051421 */ /* 0x000fcc0000010000 */
[----:B------:R-:W0:Y:S02]  /*0440*/  @P1 MUFU.RCP R5, R5 ;  /* 0x0000000500051308 */ /* 0x000e240000001000 */
[----:B0-----:R-:W-:-:S07]  /*0450*/  @P1 FMUL.FTZ R13, R5, UR6 ;  /* 0x00000006050d1c20 */ /* 0x001fce0008410000 */
.L_x_548:
[----:B------:R-:W-:Y:S05]  /*0460*/  BSYNC.RECONVERGENT B0 ;  /* 0x0000000000007941 */ /* 0x000fea0003800200 */
.L_x_547:
[----:B------:R-:W-:Y:S04]  /*0470*/  BSSY.RECONVERGENT B0, `(.L_x_549) ;  /* 0x0000008000007945 */ /* 0x000fe80003800200 */
[----:B------:R-:W-:Y:S05]  /*0480*/  @P2 BRA `(.L_x_550) ;  /* 0x0000000000182947 */ /* 0x000fea0003800000 */
[----:B------:R-:W0:Y:S01]  /*0490*/  LDCU UR6, c[0x0][0x388] ;  /* 0x00007100ff0677ac */ /* 0x000e220008000800 */
[----:B------:R-:W-:Y:S02]  /*04a0*/  MOV R15, 0x3f800000 ;  /* 0x3f800000000f7802 */ /* 0x000fe40000000f00 */
[----:B0----5:R-:W-:-:S13]  /*04b0*/  FSETP.GT.FTZ.AND P1, PT, R4, UR6, PT ;  /* 0x0000000604007c0b */ /* 0x021fda000bf34000 */
[----:B------:R-:W-:-:S06]  /*04c0*/  @P1 FADD.FTZ R4, R4, 1.0000000116860974231e-07 ;  /* 0x33d6bf9504041421 */ /* 0x000fcc0000010000 */
[----:B------:R-:W0:Y:S02]  /*04d0*/  @P1 MUFU.RCP R4, R4 ;  /* 0x0000000400041308 */ /* 0x000e240000001000 */
[----:B0-----:R-:W-:-:S07]  /*04e0*/  @P1 FMUL.FTZ R15, R4, UR6 ;  /* 0x00000006040f1c20 */ /* 0x001fce0008410000 */
.L_x_550:
[----:B------:R-:W-:Y:S05]  /*04f0*/  BSYNC.RECONVERGENT B0 ;  /* 0x0000000000007941 */ /* 0x000fea0003800200 */
.L_x_549:
[----:B------:R0:W-:Y:S01]  /*0500*/  @!P0 STG.E desc[UR4][R6.64], R9 ;  /* 0x0000000906008986 */ /* 0x0001e2000c101904 */
[----:B------:R-:W-:Y:S04]  /*0510*/  BSSY.RECONVERGENT B0, `(.L_x_551) ;  /* 0x000000c000007945 */ /* 0x000fe80003800200 */
[----:B------:R-:W-:Y:S05]  /*0520*/  @P3 BRA `(.L_x_552) ;  /* 0x0000000000283947 */ /* 0x000fea0003800000 */
[----:B-----5:R-:W1:Y:S01]  /*0530*/  LDC.64 R4, c[0x0][0x398] ;  /* 0x0000e600ff047b82 */ /* 0x020e620000000a00 */
[----:B0-----:R-:W-:Y:S01]  /*0540*/  IMAD R7, R0, 0x200, R3 ;  /* 0x0000020000077824 */ /* 0x001fe200078e0203 */
[----:B------:R-:W-:-:S04]  /*0550*/  IADD3 R3, PT, PT, R3, 0x80, RZ ;  /* 0x0000008003037810 */ /* 0x000fc80007ffe0ff */
[----:B------:R-:W-:-:S13]  /*0560*/  ISETP.GE.AND P0, PT, R3, R2, PT ;  /* 0x000000020300720c */ /* 0x000fda0003f06270 */
[----:B------:R-:W-:Y:S01]  /*0570*/  @!P0 IMAD R9, R0, 0x200, R3 ;  /* 0x0000020000098824 */ /* 0x000fe200078e0203 */
[----:B------:R-:W-:Y:S01]  /*0580*/  @!P0 IADD3 R3, PT, PT, R3, 0x80, RZ ;  /* 0x0000008003038810 */ /* 0x000fe20007ffe0ff */
[----:B-1----:R-:W-:-:S04]  /*0590*/  IMAD.WIDE.U32 R6, R7, 0x4, R4 ;  /* 0x0000000407067825 */ /* 0x002fc800078e0004 */
[----:B------:R-:W-:Y:S01]  /*05a0*/  @!P0 IMAD.WIDE.U32 R4, R9, 0x4, R4 ;  /* 0x0000000409048825 */ /* 0x000fe200078e0004 */
[----:B------:R1:W-:Y:S04]  /*05b0*/  STG.E desc[UR4][R6.64], R11 ;  /* 0x0000000b06007986 */ /* 0x0003e8000c101904 */
[----:B------:R1:W-:Y:S02]  /*05c0*/  @!P0 STG.E desc[UR4][R4.64], R13 ;  /* 0x0000000d04008986 */ /* 0x0003e4000c101904 */
.L_x_552:
[----:B------:R-:W-:Y:S05]  /*05d0*/  BSYNC.RECONVERGENT B0 ;  /* 0x0000000000007941 */ /* 0x000fea0003800200 */
.L_x_551:
[----:B------:R-:W-:-:S13]  /*05e0*/  ISETP.GE.AND P0, PT, R3, R2, PT ;  /* 0x000000020300720c */ /* 0x000fda0003f06270 */
[----:B------:R-:W-:Y:S05]  /*05f0*/  @P0 EXIT ;  /* 0x000000000000094d */ /* 0x000fea0003800000 */
[----:B-1---5:R-:W1:Y:S01]  /*0600*/  LDC.64 R4, c[0x0][0x398] ;  /* 0x0000e600ff047b82 */ /* 0x022e620000000a00 */
[----:B------:R-:W-:-:S05]  /*0610*/  LEA R3, R0, R3, 0x9 ;  /* 0x0000000300037211 */ /* 0x000fca00078e48ff */
[----:B-1----:R-:W-:-:S05]  /*0620*/  IMAD.WIDE.U32 R2, R3, 0x4, R4 ;  /* 0x0000000403027825 */ /* 0x002fca00078e0004 */
[----:B------:R-:W-:Y:S01]  /*0630*/  STG.E desc[UR4][R2.64], R15 ;  /* 0x0000000f02007986 */ /* 0x000fe2000c101904 */
[----:B------:R-:W-:Y:S05]  /*0640*/  EXIT ;  /* 0x000000000000794d */ /* 0x000fea0003800000 */
.L_x_553:
        /* <DEDUP_REMOVED lines=11> */
.L_x_1391:


//--------------------- .text._ZN2at6native29vectorized_elementwise_kernelILi2EZZZNS0_53_GLOBAL__N__52d73765_15_RenormKernel_cu_7dd49032_322024renorm_scale_factor_implERNS_18TensorIteratorBaseEdENKUlvE_clEvENKUlvE0_clEvEUlfE_St5arrayIPcLm2EEEEviT0_T1_ --------------------------
	.section	.text._ZN2at6native29vectorized_elementwise_kernelILi2EZZZNS0_53_GLOBAL__N__52d73765_15_RenormKernel_cu_7dd49032_322024renorm_scale_factor_implERNS_18TensorIteratorBaseEdENKUlvE_clEvENKUlvE0_clEvEUlfE_St5arrayIPcLm2EEEEviT0_T1_,"ax",@progbits
	.align	128
        .global         _ZN2at6native29vectorized_elementwise_kernelILi2EZZZNS0_53_GLOBAL__N__52d73765_15_RenormKernel_cu_7dd49032_322024renorm_scale_factor_implERNS_18TensorIteratorBaseEdENKUlvE_clEvENKUlvE0_clEvEUlfE_St5arrayIPcLm2EEEEviT0_T1_
        .type           _ZN2at6native29vectorized_elementwise_kernelILi2EZZZNS0_53_GLOBAL__N__52d73765_15_RenormKernel_cu_7dd49032_322024renorm_scale_factor_implERNS_18TensorIteratorBaseEdENKUlvE_clEvENKUlvE0_clEvEUlfE_St5arrayIPcLm2EEEEviT0_T1_,@function
        .size           _ZN2at6native29vectorized_elementwise_kernelILi2EZZZNS0_53_GLOBAL__N__52d73765_15_RenormKernel_cu_7dd49032_322024renorm_scale_factor_implERNS_18TensorIteratorBaseEdENKUlvE_clEvENKUlvE0_clEvEUlfE_St5arrayIPcLm2EEEEviT0_T1_,(.L_x_1392 - _ZN2at6native29vectorized_elementwise_kernelILi2EZZZNS0_53_GLOBAL__N__52d73765_15_RenormKernel_cu_7dd49032_322024renorm_scale_factor_implERNS_18TensorIteratorBaseEdENKUlvE_clEvENKUlvE0_clEvEUlfE_St5arrayIPcLm2EEEEviT0_T1_)
        .other          _ZN2at6native29vectorized_elementwise_kernelILi2EZZZNS0_53_GLOBAL__N__52d73765_15_RenormKernel_cu_7dd49032_322024renorm_scale_factor_implERNS_18TensorIteratorBaseEdENKUlvE_clEvENKUlvE0_clEvEUlfE_St5arrayIPcLm2EEEEviT0_T1_,@"STO_CUDA_ENTRY STV_DEFAULT"
_ZN2at6native29vectorized_elementwise_kernelILi2EZZZNS0_53_GLOBAL__N__52d73765_15_RenormKernel_cu_7dd49032_322024renorm_scale_factor_implERNS_18TensorIteratorBaseEdENKUlvE_clEvENKUlvE0_clEvEUlfE_St5arrayIPcLm2EEEEviT0_T1_:
.text._ZN2at6native29vectorized_elementwise_kernelILi2EZZZNS0_53_GLOBAL__N__52d73765_15_RenormKernel_cu_7dd49032_322024renorm_scale_factor_implERNS_18TensorIteratorBaseEdENKUlvE_clEvENKUlvE0_clEvEUlfE_St5arrayIPcLm2EEEEviT0_T1_:
[----:B------:R-:W-:Y:S01]  /*0000*/  LDC R1, c[0x0][0x37c] ;  /* 0x0000df00ff017b82 */ /* 0x000fe20000000800 */
[----:B------:R-:W0:Y:S01]  /*0010*/  S2R R11, SR_CTAID.X ;  /* 0x00000000000b7919 */ /* 0x000e220000002500 */
[----:B------:R-:W1:Y:S01]  /*0020*/  LDCU UR6, c[0x0][0x380] ;  /* 0x00007000ff0677ac */ /* 0x000e620008000800 */
[----:B------:R-:W2:Y:S01]  /*0030*/  LDCU.64 UR4, c[0x0][0x358] ;  /* 0x00006b00ff0477ac */ /* 0x000ea20008000a00 */
[----:B0-----:R-:W-:-:S04]  /*0040*/  SHF.L.U32 R11, R11, 0xa, RZ ;  /* 0x0000000a0b0b7819 */ /* 0x001fc800000006ff */
[----:B-1----:R-:W-:-:S04]  /*0050*/  IADD3 R9, PT, PT, -R11, UR6, RZ ;  /* 0x000000060b097c10 */ /* 0x002fc8000fffe1ff */
[----:B------:R-:W-:-:S13]  /*0060*/  ISETP.GT.U32.AND P0, PT, R9, 0x3ff, PT ;  /* 0x000003ff0900780c */ /* 0x000fda0003f04070 */
[----:B--2---:R-:W-:Y:S05]  /*0070*/  @P0 BRA `(.L_x_554) ;  /* 0x0000000c00280947 */ /* 0x004fea0003800000 */
[----:B------:R-:W0:Y:S01]  /*0080*/  S2R R16, SR_TID.X ;  /* 0x0000000000107919 */ /* 0x000e220000002100 */
[----:B------:R-:W-:Y:S01]  /*0090*/  IMAD.MOV.U32 R8, RZ, RZ, RZ ;  /* 0x000000ffff087224 */ /* 0x000fe200078e00ff */
[----:B0-----:R-:W-:Y:S01]  /*00a0*/  ISETP.GE.U32.AND P0, PT, R16, R9, PT ;  /* 0x000000091000720c */ /* 0x001fe20003f06070 */
[----:B------:R-:W-:-:S12]  /*00b0*/  IMAD.MOV.U32 R0, RZ, RZ, R16 ;  /* 0x000000ffff007224 */ /* 0x000fd800078e0010 */
[----:B------:R-:W-:-:S04]  /*00c0*/  @!P0 IADD3 R16, PT, PT, R0, 0x80, RZ ;  /* 0x0000008000108810 */ /* 0x000fc80007ffe0ff */
[----:B------:R-:W-:-:S13]  /*00d0*/  ISETP.GE.U32.AND P6, PT, R16, R9, PT ;  /* 0x000000091000720c */ /* 0x000fda0003fc6070 */
[----:B------:R-:W-:Y:S01]  /*00e0*/  @!P6 IMAD.IADD R7, R11, 0x1, R16 ;  /* 0x000000010b07e824 */ /* 0x000fe200078e0210 */
[----:B------:R-:W-:Y:S01]  /*00f0*/  @!P6 IADD3 R16, PT, PT, R16, 0x80, RZ ;  /* 0x000000801010e810 */ /* 0x000fe20007ffe0ff */
[----:B------:R-:W0:Y:S03]  /*0100*/  @!P6 LDC.64 R22, c[0x0][0x3a0] ;  /* 0x0000e800ff16eb82 */ /* 0x000e260000000a00 */
[----:B------:R-:W-:-:S13]  /*0110*/  ISETP.GE.U32.AND P5, PT, R16, R9, PT ;  /* 0x000000091000720c */ /* 0x000fda0003fa6070 */
[----:B------:R-:W-:Y:S01]  /*0120*/  @!P5 IMAD.IADD R21, R11, 0x1, R16 ;  /* 0x000000010b15d824 */ /* 0x000fe200078e0210 */
[----:B------:R-:W-:Y:S01]  /*0130*/  @!P5 IADD3 R16, PT, PT, R16, 0x80, RZ ;  /* 0x000000801010d810 */ /* 0x000fe20007ffe0ff */
[----:B------:R-:W1:Y:S03]  /*0140*/  @!P5 LDC.64 R4, c[0x0][0x3a0] ;  /* 0x0000e800ff04db82 */ /* 0x000e660000000a00 */
[----:B------:R-:W-:Y:S01]  /*0150*/  ISETP.GE.U32.AND P4, PT, R16, R9, PT ;  /* 0x000000091000720c */ /* 0x000fe20003f86070 */
[----:B0-----:R-:W-:-:S05]  /*0160*/  @!P6 IMAD.WIDE.U32 R22, R7, 0x4, R22 ;  /* 0x000000040716e825 */ /* 0x001fca00078e0016 */
[----:B------:R0:W5:Y:S07]  /*0170*/  @!P6 LDG.E R8, desc[UR4][R22.64] ;  /* 0x000000041608e981 */ /* 0x00016e000c1e1900 */
[----:B------:R-:W-:Y:S01]  /*0180*/  @!P4 IMAD.IADD R25, R11, 0x1, R16 ;  /* 0x000000010b19c824 */ /* 0x000fe200078e0210 */
[----:B------:R-:W-:Y:S01]  /*0190*/  @!P4 IADD3 R16, PT, PT, R16, 0x80, RZ ;  /* 0x000000801010c810 */ /* 0x000fe20007ffe0ff */
[----:B------:R-:W2:Y:S03]  /*01a0*/  @!P4 LDC.64 R2, c[0x0][0x3a0] ;  /* 0x0000e800ff02cb82 */ /* 0x000ea60000000a00 */
[----:B------:R-:W-:-:S13]  /*01b0*/  ISETP.GE.U32.AND P3, PT, R16, R9, PT ;  /* 0x000000091000720c */ /* 0x000fda0003f66070 */
[----:B------:R-:W-:Y:S01]  /*01c0*/  @!P3 IMAD.IADD R15, R11, 0x1, R16 ;  /* 0x000000010b0fb824 */ /* 0x000fe200078e0210 */
[----:B------:R-:W-:Y:S01]  /*01d0*/  @!P3 IADD3 R16, PT, PT, R16, 0x80, RZ ;  /* 0x000000801010b810 */ /* 0x000fe20007ffe0ff */
[----:B------:R-:W0:Y:S03]  /*01e0*/  @!P3 LDC.64 R12, c[0x0][0x3a0] ;  /* 0x0000e800ff0cbb82 */ /* 0x000e260000000a00 */
[----:B------:R-:W-:-:S13]  /*01f0*/  ISETP.GE.U32.AND P2, PT, R16, R9, PT ;  /* 0x000000091000720c */ /* 0x000fda0003f46070 */
[----:B------:R-:W-:Y:S01]  /*0200*/  @!P2 IMAD.IADD R17, R11, 0x1, R16 ;  /* 0x000000010b11a824 */ /* 0x000fe200078e0210 */
[----:B------:R-:W-:Y:S01]  /*0210*/  @!P2 IADD3 R16, PT, PT, R16, 0x80, RZ ;  /* 0x000000801010a810 */ /* 0x000fe20007ffe0ff */
[----:B--2---:R-:W-:Y:S01]  /*0220*/  @!P4 IMAD.WIDE.U32 R24, R25, 0x4, R2 ;  /* 0x000000041918c825 */ /* 0x004fe200078e0002 */
[----:B------:R-:W2:Y:S02]  /*0230*/  @!P2 LDC.64 R6, c[0x0][0x3a0] ;  /* 0x0000e800ff06ab82 */ /* 0x000ea40000000a00 */
[----:B------:R-:W-:-:S13]  /*0240*/  ISETP.GE.U32.AND P1, PT, R16, R9, PT ;  /* 0x000000091000720c */ /* 0x000fda0003f26070 */
[----:B------:R-:W3:Y:S01]  /*0250*/  @!P1 LDC.64 R2, c[0x0][0x3a0] ;  /* 0x0000e800ff029b82 */ /* 0x000ee20000000a00 */
[----:B------:R-:W-:Y:S01]  /*0260*/  @!P1 IADD3 R19, PT, PT, R11, R16, RZ ;  /* 0x000000100b139210 */ /* 0x000fe20007ffe0ff */
[----:B------:R-:W-:-:S05]  /*0270*/  @!P1 VIADD R16, R16, 0x80 ;  /* 0x0000008010109836 */ /* 0x000fca0000000000 */
[----:B------:R-:W-:Y:S01]  /*0280*/  ISETP.GE.U32.AND P6, PT, R16, R9, PT ;  /* 0x000000091000720c */ /* 0x000fe20003fc6070 */
[----:B0-----:R-:W-:-:S04]  /*0290*/  @!P3 IMAD.WIDE.U32 R22, R15, 0x4, R12 ;  /* 0x000000040f16b825 */ /* 0x001fc800078e000c */
[----:B--2---:R-:W-:-:S08]  /*02a0*/  @!P2 IMAD.WIDE.U32 R6, R17, 0x4, R6 ;  /* 0x000000041106a825 */ /* 0x004fd000078e0006 */
[----:B------:R-:W-:Y:S02]  /*02b0*/  @!P6 IMAD.IADD R13, R11, 0x1, R16 ;  /* 0x000000010b0de824 */ /* 0x000fe400078e0210 */
[----:B---3--:R-:W-:Y:S02]  /*02c0*/  @!P1 IMAD.WIDE.U32 R16, R19, 0x4, R2 ;  /* 0x0000000413109825 */ /* 0x008fe400078e0002 */
[----:B------:R-:W0:Y:S02]  /*02d0*/  @!P0 LDC.64 R18, c[0x0][0x3a0] ;  /* 0x0000e800ff128b82 */ /* 0x000e240000000a00 */
[----:B------:R-:W-:Y:S01]  /*02e0*/  @!P0 IMAD.IADD R3, R11, 0x1, R0 ;  /* 0x000000010b038824 */ /* 0x000fe200078e0200 */
[----:B------:R-:W-:Y:S01]  /*02f0*/  MOV R15, RZ ;  /* 0x000000ff000f7202 */ /* 0x000fe20000000f00 */
[----:B-1----:R-:W-:-:S04]  /*0300*/  @!P5 IMAD.WIDE.U32 R20, R21, 0x4, R4 ;  /* 0x000000041514d825 */ /* 0x002fc800078e0004 */
[----:B------:R-:W1:Y:S01]  /*0310*/  @!P6 LDC.64 R4, c[0x0][0x3a0] ;  /* 0x0000e800ff04eb82 */ /* 0x000e620000000a00 */
[----:B0-----:R-:W-:-:S05]  /*0320*/  @!P0 IMAD.WIDE.U32 R18, R3, 0x4, R18 ;  /* 0x0000000403128825 */ /* 0x001fca00078e0012 */
[----:B------:R-:W5:Y:S01]  /*0330*/  @!P0 LDG.E R15, desc[UR4][R18.64] ;  /* 0x00000004120f8981 */ /* 0x000f62000c1e1900 */
[----:B------:R-:W-:Y:S01]  /*0340*/  ISETP.GE.U32.AND P0, PT, R0, R9, PT ;  /* 0x000000090000720c */ /* 0x000fe20003f06070 */
[----:B------:R-:W-:Y:S01]  /*0350*/  HFMA2 R10, -RZ, RZ, 0, 0 ;  /* 0x00000000ff0a7431 */ /* 0x000fe200000001ff */
[----:B------:R-:W-:-:S05]  /*0360*/  MOV R12, RZ ;  /* 0x000000ff000c7202 */ /* 0x000fca0000000f00 */
[----:B------:R1:W5:Y:S01]  /*0370*/  @!P5 LDG.E R10, desc[UR4][R20.64] ;  /* 0x00000004140ad981 */ /* 0x000362000c1e1900 */
[----:B------:R-:W-:-:S03]  /*0380*/  IMAD.MOV.U32 R14, RZ, RZ, RZ ;  /* 0x000000ffff0e7224 */ /* 0x000fc600078e00ff */
[----:B------:R0:W5:Y:S02]  /*0390*/  @!P3 LDG.E R12, desc[UR4][R22.64] ;  /* 0x00000004160cb981 */ /* 0x000164000c1e1900 */
[----:B------:R-:W2:Y:S01]  /*03a0*/  @!P0 LDC.64 R2, c[0x0][0x398] ;  /* 0x0000e600ff028b82 */ /* 0x000ea20000000a00 */
[----:B------:R-:W-:Y:S01]  /*03b0*/  BSSY.RECONVERGENT B0, `(.L_x_555) ;  /* 0x0000019000007945 */ /* 0x000fe20003800200 */
[----:B------:R-:W5:Y:S01]  /*03c0*/  @!P4 LDG.E R14, desc[UR4][R24.64] ;  /* 0x00000004180ec981 */ /* 0x000f62000c1e1900 */
[----:B-1----:R-:W-:-:S04]  /*03d0*/  @!P6 IMAD.WIDE.U32 R20, R13, 0x4, R4 ;  /* 0x000000040d14e825 */ /* 0x002fc800078e0004 */
[----:B------:R-:W-:Y:S01]  /*03e0*/  HFMA2 R13, -RZ, RZ, 0, 0 ;  /* 0x00000000ff0d7431 */ /* 0x000fe200000001ff */
[----:B------:R-:W-:Y:S01]  /*03f0*/  CS2R R4, SRZ ;  /* 0x0000000000047805 */ /* 0x000fe2000001ff00 */
[----:B0-----:R-:W-:-:S04]  /*0400*/  VIADD R22, R0, 0x100 ;  /* 0x0000010000167836 */ /* 0x001fc80000000000 */
[----:B------:R0:W5:Y:S04]  /*0410*/  @!P1 LDG.E R13, desc[UR4][R16.64] ;  /* 0x00000004100d9981 */ /* 0x000168000c1e1900 */
[----:B------:R1:W5:Y:S04]  /*0420*/  @!P2 LDG.E R5, desc[UR4][R6.64] ;  /* 0x000000040605a981 */ /* 0x000368000c1e1900 */
[----:B------:R3:W5:Y:S01]  /*0430*/  @!P6 LDG.E R4, desc[UR4][R20.64] ;  /* 0x000000041404e981 */ /* 0x000762000c1e1900 */
[C---:B0-----:R-:W-:Y:S01]  /*0440*/  VIADD R16, R0.reuse, 0x200 ;  /* 0x0000020000107836 */ /* 0x041fe20000000000 */
[----:B-1----:R-:W-:-:S02]  /*0450*/  IADD3 R6, PT, PT, R0, 0x180, RZ ;  /* 0x0000018000067810 */ /* 0x002fc40007ffe0ff */
[----:B---3--:R-:W-:Y:S02]  /*0460*/  IADD3 R20, PT, PT, R0, 0x280, RZ ;  /* 0x0000028000147810 */ /* 0x008fe40007ffe0ff */
[-C--:B------:R-:W-:Y:S02]  /*0470*/  ISETP.GE.U32.AND P2, PT, R6, R9.reuse, PT ;  /* 0x000000090600720c */ /* 0x080fe40003f46070 */
[-C--:B------:R-:W-:Y:S01]  /*0480*/  ISETP.GE.U32.AND P3, PT, R16, R9.reuse, PT ;  /* 0x000000091000720c */ /* 0x080fe20003f66070 */
[----:B------:R-:W-:Y:S01]  /*0490*/  VIADD R16, R0, 0x80 ;  /* 0x0000008000107836 */ /* 0x000fe20000000000 */
[-C--:B------:R-:W-:Y:S02]  /*04a0*/  ISETP.GE.U32.AND P1, PT, R22, R9.reuse, PT ;  /* 0x000000091600720c */ /* 0x080fe40003f26070 */
[----:B------:R-:W-:Y:S02]  /*04b0*/  ISETP.GE.U32.AND P4, PT, R20, R9, PT ;  /* 0x000000091400720c */ /* 0x000fe40003f86070 */
[----:B------:R-:W-:Y:S01]  /*04c0*/  IADD3 R6, PT, PT, R0, 0x300, RZ ;  /* 0x0000030000067810 */ /* 0x000fe20007ffe0ff */
[----:B------:R-:W-:Y:S10]  /*04d0*/  @P0 BRA `(.L_x_556) ;  /* 0x0000000000180947 */ /* 0x000ff40003800000 */
[----:B------:R-:W0:Y:S01]  /*04e0*/  LDCU UR6, c[0x0][0x388] ;  /* 0x00007100ff0677ac */ /* 0x000e220008000800 */
[----:B------:R-:W-:Y:S01]  /*04f0*/  IMAD.MOV.U32 R17, RZ, RZ, 0x3f800000 ;  /* 0x3f800000ff117424 */ /* 0x000fe200078e00ff */
[----:B0----5:R-:W-:-:S13]  /*0500*/  FSETP.GT.FTZ.AND P5, PT, R15, UR6, PT ;  /* 0x000000060f007c0b */ /* 0x021fda000bfb4000 */
[----:B------:R-:W-:-:S06]  /*0510*/  @P5 FADD.FTZ R15, R15, 1.0000000116860974231e-07 ;  /* 0x33d6bf950f0f5421 */ /* 0x000fcc0000010000 */
[----:B------:R-:W0:Y:S02]  /*0520*/  @P5 MUFU.RCP R15, R15 ;  /* 0x0000000f000f5308 */ /* 0x000e240000001000 */
[----:B0-----:R-:W-:-:S07]  /*0530*/  @P5 FMUL.FTZ R17, R15, UR6 ;  /* 0x000000060f115c20 */ /* 0x001fce0008410000 */
.L_x_556:
[----:B------:R-:W-:Y:S05]  /*0540*/  BSYNC.RECONVERGENT B0 ;  /* 0x0000000000007941 */ /* 0x000fea0003800200 */
.L_x_555:
[-C--:B------:R-:W-:Y:S01]  /*0550*/  ISETP.GE.U32.AND P6, PT, R16, R9.reuse, PT ;  /* 0x000000091000720c */ /* 0x080fe20003fc6070 */
[----:B------:R-:W-:Y:S01]  /*0560*/  BSSY.RECONVERGENT B0, `(.L_x_557) ;  /* 0x000000a000007945 */ /* 0x000fe20003800200 */
[----:B------:R-:W-:Y:S02]  /*0570*/  ISETP.GE.U32.AND P5, PT, R6, R9, PT ;  /* 0x000000090600720c */ /* 0x000fe40003fa6070 */
[----:B------:R-:W-:-:S09]  /*0580*/  IADD3 R6, PT, PT, R0, 0x380, RZ ;  /* 0x0000038000067810 */ /* 0x000fd20007ffe0ff */
[----:B------:R-:W-:Y:S05]  /*0590*/  @P6 BRA `(.L_x_558) ;  /* 0x0000000000186947 */ /* 0x000fea0003800000 */
[----:B------:R-:W0:Y:S01]  /*05a0*/  LDCU UR6, c[0x0][0x388] ;  /* 0x00007100ff0677ac */ /* 0x000e220008000800 */
[----:B-----5:R-:W-:Y:S01]  /*05b0*/  IMAD.MOV.U32 R15, RZ, RZ, 0x3f800000 ;  /* 0x3f800000ff0f7424 */ /* 0x020fe200078e00ff */
[----:B0-----:R-:W-:-:S13]  /*05c0*/  FSETP.GT.FTZ.AND P6, PT, R8, UR6, PT ;  /* 0x0000000608007c0b */ /* 0x001fda000bfd4000 */
[----:B------:R-:W-:-:S06]  /*05d0*/  @P6 FADD.FTZ R8, R8, 1.0000000116860974231e-07 ;  /* 0x33d6bf9508086421 */ /* 0x000fcc0000010000 */
[----:B------:R-:W0:Y:S02]  /*05e0*/  @P6 MUFU.RCP R8, R8 ;  /* 0x0000000800086308 */ /* 0x000e240000001000 */
[----:B0-----:R-:W-:-:S07]  /*05f0*/  @P6 FMUL.FTZ R15, R8, UR6 ;  /* 0x00000006080f6c20 */ /* 0x001fce0008410000 */
.L_x_558:
[----:B------:R-:W-:Y:S05]  /*0600*/  BSYNC.RECONVERGENT B0 ;  /* 0x0000000000007941 */ /* 0x000fea0003800200 */
.L_x_557:
[----:B------:R-:W-:Y:S01]  /*0610*/  @!P0 IADD3 R7, PT, PT, R11, R0, RZ ;  /* 0x000000000b078210 */ /* 0x000fe20007ffe0ff */
[----:B------:R-:W-:Y:S01]  /*0620*/  BSSY.RECONVERGENT B0, `(.L_x_559) ;  /* 0x000000a000007945 */ /* 0x000fe20003800200 */
[----:B------:R-:W-:-:S03]  /*0630*/  ISETP.GE.U32.AND P6, PT, R6, R9, PT ;  /* 0x000000090600720c */ /* 0x000fc60003fc6070 */
[----:B--2---:R-:W-:Y:S01]  /*0640*/  @!P0 IMAD.WIDE.U32 R2, R7, 0x4, R2 ;  /* 0x0000000407028825 */ /* 0x004fe200078e0002 */
[----:B------:R-:W-:Y:S09]  /*0650*/  @P1 BRA `(.L_x_560) ;  /* 0x0000000000181947 */ /* 0x000ff20003800000 */
[----:B------:R-:W0:Y:S02]  /*0660*/  LDCU UR6, c[0x0][0x388] ;  /* 0x00007100ff0677ac */ /* 0x000e240008000800 */
[----:B0----5:R-:W-:-:S13]  /*0670*/  FSETP.GT.FTZ.AND P1, PT, R10, UR6, PT ;  /* 0x000000060a007c0b */ /* 0x021fda000bf34000 */
[----:B------:R-:W-:Y:S01]  /*0680*/  @P1 FADD.FTZ R6, R10, 1.0000000116860974231e-07 ;  /* 0x33d6bf950a061421 */ /* 0x000fe20000010000 */
[----:B------:R-:W-:-:S05]  /*0690*/  HFMA2 R10, -RZ, RZ, 1.875, 0 ;  /* 0x3f800000ff0a7431 */ /* 0x000fca00000001ff */
[----:B------:R-:W0:Y:S02]  /*06a0*/  @P1 MUFU.RCP R6, R6 ;  /* 0x0000000600061308 */ /* 0x000e240000001000 */
[----:B0-----:R-:W-:-:S07]  /*06b0*/  @P1 FMUL.FTZ R10, R6, UR6 ;  /* 0x00000006060a1c20 */ /* 0x001fce0008410000 */
.L_x_560:
[----:B------:R-:W-:Y:S05]  /*06c0*/  BSYNC.RECONVERGENT B0 ;  /* 0x0000000000007941 */ /* 0x000fea0003800200 */
.L_x_559:
        /* <DEDUP_REMOVED lines=8> */
.L_x_562:
[----:B------:R-:W-:Y:S05]  /*0750*/  BSYNC.RECONVERGENT B0 ;  /* 0x0000000000007941 */ /* 0x000fea0003800200 */
.L_x_561:
        /* <DEDUP_REMOVED lines=8> */
.L_x_564:
[----:B------:R-:W-:Y:S05]  /*07e0*/  BSYNC.RECONVERGENT B0 ;  /* 0x0000000000007941 */ /* 0x000fea0003800200 */
.L_x_563:
[----:B------:R-:W-:Y:S04]  /*07f0*/  BSSY.RECONVERGENT B0, `(.L_x_565) ;  /* 0x0000008000007945 */ /* 0x000fe80003800200 */
[----:B------:R-:W-:Y:S05]  /*0800*/  @P4 BRA `(.L_x_566) ;  /* 0x0000000000184947 */ /* 0x000fea0003800000 */
[----:B------:R-:W0:Y:S02]  /*0810*/  LDCU UR6, c[0x0][0x388] ;  /* 0x00007100ff0677ac */ /* 0x000e240008000800 */
[----:B0----5:R-:W-:-:S13]  /*0820*/  FSETP.GT.FTZ.AND P1, PT, R5, UR6, PT ;  /* 0x0000000605007c0b */ /* 0x021fda000bf34000 */
[----:B------:R-:W-:Y:S01]  /*0830*/  @P1 FADD.FTZ R8, R5, 1.0000000116860974231e-07 ;  /* 0x33d6bf9505081421 */ /* 0x000fe20000010000 */
[----:B------:R-:W-:-:S05]  /*0840*/  HFMA2 R5, -RZ, RZ, 1.875, 0 ;  /* 0x3f800000ff057431 */ /* 0x000fca00000001ff */
[----:B------:R-:W0:Y:S02]  /*0850*/  @P1 MUFU.RCP R8, R8 ;  /* 0x0000000800081308 */ /* 0x000e240000001000 */
[----:B0-----:R-:W-:-:S07]  /*0860*/  @P1 FMUL.FTZ R5, R8, UR6 ;  /* 0x0000000608051c20 */ /* 0x001fce0008410000 */
.L_x_566:
[----:B------:R-:W-:Y:S05]  /*0870*/  BSYNC.RECONVERGENT B0 ;  /* 0x0000000000007941 */ /* 0x000fea0003800200 */
.L_x_565:
        /* <DEDUP_REMOVED lines=8> */
.L_x_568:
[----:B------:R-:W-:Y:S05]  /*0900*/  BSYNC.RECONVERGENT B0 ;  /* 0x0000000000007941 */ /* 0x000fea0003800200 */
.L_x_567:
[----:B------:R-:W-:Y:S04]  /*0910*/  BSSY.RECONVERGENT B0, `(.L_x_569) ;  /* 0x0000008000007945 */ /* 0x000fe80003800200 */
[----:B------:R-:W-:Y:S05]  /*0920*/  @P6 BRA `(.L_x_570) ;  /* 0x0000000000186947 */ /* 0x000fea0003800000 */
[----:B------:R-:W0:Y:S02]  /*0930*/  LDCU UR6, c[0x0][0x388] ;  /* 0x00007100ff0677ac */ /* 0x000e240008000800 */
[----:B0----5:R-:W-:-:S13]  /*0940*/  FSETP.GT.FTZ.AND P1, PT, R4, UR6, PT ;  /* 0x0000000604007c0b */ /* 0x021fda000bf34000 */
[----:B------:R-:W-:Y:S01]  /*0950*/  @P1 FADD.FTZ R12, R4, 1.0000000116860974231e-07 ;  /* 0x33d6bf95040c1421 */ /* 0x000fe20000010000 */
[----:B------:R-:W-:-:S05]  /*0960*/  MOV R4, 0x3f800000 ;  /* 0x3f80000000047802 */ /* 0x000fca0000000f00 */
[----:B------:R-:W0:Y:S02]  /*0970*/  @P1 MUFU.RCP R12, R12 ;  /* 0x0000000c000c1308 */ /* 0x000e240000001000 */
[----:B0-----:R-:W-:-:S07]  /*0980*/  @P1 FMUL.FTZ R4, R12, UR6 ;  /* 0x000000060c041c20 */ /* 0x001fce0008410000 */
.L_x_570:
[----:B------:R-:W-:Y:S05]  /*0990*/  BSYNC.RECONVERGENT B0 ;  /* 0x0000000000007941 */ /* 0x000fea0003800200 */
.L_x_569:
[----:B------:R-:W-:Y:S01]  /*09a0*/  @!P0 MOV R0, R16 ;  /* 0x0000001000008202 */ /* 0x000fe20000000f00 */
[----:B------:R0:W-:Y:S01]  /*09b0*/  @!P0 STG.E desc[UR4][R2.64], R17 ;  /* 0x0000001102008986 */ /* 0x0001e2000c101904 */
[----:B------:R-:W-:Y:S04]  /*09c0*/  BSSY.RECONVERGENT B0, `(.L_x_571) ;  /* 0x000002d000007945 */ /* 0x000fe80003800200 */
[----:B------:R-:W-:Y:S01]  /*09d0*/  BSSY.RELIABLE B1, `(.L_x_572) ;  /* 0x0000025000017945 */ /* 0x000fe20003800100 */
[----:B------:R-:W-:-:S13]  /*09e0*/  ISETP.GE.U32.AND P0, PT, R0, R9, PT ;  /* 0x000000090000720c */ /* 0x000fda0003f06070 */
[----:B0-----:R-:W-:Y:S05]  /*09f0*/  @P0 BRA `(.L_x_573) ;  /* 0x0000000000300947 */ /* 0x001fea0003800000 */
[----:B------:R-:W0:Y:S01]  /*0a00*/  LDC.64 R2, c[0x0][0x398] ;  /* 0x0000e600ff027b82 */ /* 0x000e220000000a00 */
[----:B-----5:R-:W-:Y:S01]  /*0a10*/  IMAD.IADD R13, R11, 0x1, R0 ;  /* 0x000000010b0d7824 */ /* 0x020fe200078e0200 */
[----:B------:R-:W-:-:S04]  /*0a20*/  IADD3 R0, PT, PT, R0, 0x80, RZ ;  /* 0x0000008000007810 */ /* 0x000fc80007ffe0ff */
[----:B------:R-:W-:Y:S01]  /*0a30*/  ISETP.GE.U32.AND P0, PT, R0, R9, PT ;  /* 0x000000090000720c */ /* 0x000fe20003f06070 */
[----:B0-----:R-:W-:-:S05]  /*0a40*/  IMAD.WIDE.U32 R2, R13, 0x4, R2 ;  /* 0x000000040d027825 */ /* 0x001fca00078e0002 */
[----:B------:R0:W-:Y:S07]  /*0a50*/  STG.E desc[UR4][R2.64], R15 ;  /* 0x0000000f02007986 */ /* 0x0001ee000c101904 */
[----:B------:R-:W-:Y:S05]  /*0a60*/  @P0 BRA `(.L_x_574) ;  /* 0x0000000000300947 */ /* 0x000fea0003800000 */
[----:B0-----:R-:W0:Y:S01]  /*0a70*/  LDC.64 R2, c[0x0][0x398] ;  /* 0x0000e600ff027b82 */ /* 0x001e220000000a00 */
[----:B------:R-:W-:Y:S01]  /*0a80*/  IADD3 R13, PT, PT, R11, R0, RZ ;  /* 0x000000000b0d7210 */ /* 0x000fe20007ffe0ff */
[----:B------:R-:W-:-:S04]  /*0a90*/  VIADD R0, R0, 0x80 ;  /* 0x0000008000007836 */ /* 0x000fc80000000000 */
[----:B0-----:R-:W-:-:S05]  /*0aa0*/  IMAD.WIDE.U32 R2, R13, 0x4, R2 ;  /* 0x000000040d027825 */ /* 0x001fca00078e0002 */
[----:B------:R0:W-:Y:S02]  /*0ab0*/  STG.E desc[UR4][R2.64], R10 ;  /* 0x0000000a02007986 */ /* 0x0001e4000c101904 */
.L_x_573:
[----:B------:R-:W-:-:S13]  /*0ac0*/  ISETP.GE.U32.AND P0, PT, R0, R9, PT ;  /* 0x000000090000720c */ /* 0x000fda0003f06070 */
[----:B------:R-:W-:Y:S05]  /*0ad0*/  @P0 BRA `(.L_x_575) ;  /* 0x0000000000300947 */ /* 0x000fea0003800000 */
[----:B0-----:R-:W0:Y:S01]  /*0ae0*/  LDC.64 R2, c[0x0][0x398] ;  /* 0x0000e600ff027b82 */ /* 0x001e220000000a00 */
[----:B-----5:R-:W-:Y:S02]  /*0af0*/  IADD3 R13, PT, PT, R11, R0, RZ ;  /* 0x000000000b0d7210 */ /* 0x020fe40007ffe0ff */
[----:B------:R-:W-:-:S03]  /*0b00*/  IADD3 R0, PT, PT, R0, 0x80, RZ ;  /* 0x0000008000007810 */ /* 0x000fc60007ffe0ff */
[----:B0-----:R-:W-:-:S05]  /*0b10*/  IMAD.WIDE.U32 R2, R13, 0x4, R2 ;  /* 0x000000040d027825 */ /* 0x001fca00078e0002 */
[----:B------:R1:W-:Y:S02]  /*0b20*/  STG.E desc[UR4][R2.64], R6 ;  /* 0x0000000602007986 */ /* 0x0003e4000c101904 */
.L_x_574:
[----:B------:R-:W-:-:S13]  /*0b30*/  ISETP.GE.U32.AND P0, PT, R0, R9, PT ;  /* 0x000000090000720c */ /* 0x000fda0003f06070 */
[----:B------:R-:W-:Y:S05]  /*0b40*/  @P0 BRA `(.L_x_576) ;  /* 0x0000000000340947 */ /* 0x000fea0003800000 */
[----:B01----:R-:W0:Y:S01]  /*0b50*/  LDC.64 R2, c[0x0][0x398] ;  /* 0x0000e600ff027b82 */ /* 0x003e220000000a00 */
[----:B------:R-:W-:Y:S01]  /*0b60*/  IMAD.IADD R13, R11, 0x1, R0 ;  /* 0x000000010b0d7824 */ /* 0x000fe200078e0200 */
[----:B------:R-:W-:-:S03]  /*0b70*/  IADD3 R0, PT, PT, R0, 0x80, RZ ;  /* 0x0000008000007810 */ /* 0x000fc60007ffe0ff */
[----:B0-----:R-:W-:-:S05]  /*0b80*/  IMAD.WIDE.U32 R2, R13, 0x4, R2 ;  /* 0x000000040d027825 */ /* 0x001fca00078e0002 */
[----:B------:R1:W-:Y:S02]  /*0b90*/  STG.E desc[UR4][R2.64], R7 ;  /* 0x0000000702007986 */ /* 0x0003e4000c101904 */
.L_x_575:
[----:B------:R-:W-:-:S13]  /*0ba0*/  ISETP.GE.U32.AND P0, PT, R0, R9, PT ;  /* 0x000000090000720c */ /* 0x000fda0003f06070 */
[----:B------:R-:W-:Y:S05]  /*0bb0*/  @P0 BREAK.RELIABLE B1 ;  /* 0x0000000000010942 */ /* 0x000fea0003800100 */
[----:B------:R-:W-:Y:S05]  /*0bc0*/  @P0 BRA `(.L_x_577) ;  /* 0x0000000000300947 */ /* 0x000fea0003800000 */
[----:B01----:R-:W0:Y:S01]  /*0bd0*/  LDC.64 R2, c[0x0][0x398] ;  /* 0x0000e600ff027b82 */ /* 0x003e220000000a00 */
[----:B------:R-:W-:Y:S01]  /*0be0*/  IADD3 R7, PT, PT, R11, R0, RZ ;  /* 0x000000000b077210 */ /* 0x000fe20007ffe0ff */
[----:B------:R-:W-:-:S04]  /*0bf0*/  VIADD R0, R0, 0x80 ;  /* 0x0000008000007836 */ /* 0x000fc80000000000 */
[----:B0-----:R-:W-:-:S05]  /*0c00*/  IMAD.WIDE.U32 R2, R7, 0x4, R2 ;  /* 0x0000000407027825 */ /* 0x001fca00078e0002 */
[----:B-----5:R2:W-:Y:S02]  /*0c10*/  STG.E desc[UR4][R2.64], R5 ;  /* 0x0000000502007986 */ /* 0x0205e4000c101904 */
.L_x_576:
[----:B------:R-:W-:Y:S05]  /*0c20*/  BSYNC.RELIABLE B1 ;  /* 0x0000000000017941 */ /* 0x000fea0003800100 */
.L_x_572:
[----:B------:R-:W-:-:S13]  /*0c30*/  ISETP.GE.U32.AND P0, PT, R0, R9, PT ;  /* 0x000000090000720c */ /* 0x000fda0003f06070 */
[----:B012---:R-:W0:Y:S01]  /*0c40*/  @!P0 LDC.64 R2, c[0x0][0x398] ;  /* 0x0000e600ff028b82 */ /* 0x007e220000000a00 */
[----:B------:R-:W-:Y:S02]  /*0c50*/  @!P0 IADD3 R5, PT, PT, R11, R0, RZ ;  /* 0x000000000b058210 */ /* 0x000fe40007ffe0ff */
[----:B------:R-:W-:-:S03]  /*0c60*/  @!P0 IADD3 R0, PT, PT, R0, 0x80, RZ ;  /* 0x0000008000008810 */ /* 0x000fc60007ffe0ff */
[----:B0-----:R-:W-:-:S05]  /*0c70*/  @!P0 IMAD.WIDE.U32 R2, R5, 0x4, R2 ;  /* 0x0000000405028825 */ /* 0x001fca00078e0002 */
[----:B------:R2:W-:Y:S02]  /*0c80*/  @!P0 STG.E desc[UR4][R2.64], R8 ;  /* 0x0000000802008986 */ /* 0x0005e4000c101904 */
.L_x_577:
[----:B------:R-:W-:Y:S05]  /*0c90*/  BSYNC.RECONVERGENT B0 ;  /* 0x0000000000007941 */ /* 0x000fea0003800200 */
.L_x_571:
[----:B------:R-:W-:Y:S05]  /*0ca0*/  WARPSYNC.ALL ;  /* 0x0000000000007948 */ /* 0x000fea0003800000 */
[----:B------:R-:W-:-:S13]  /*0cb0*/  ISETP.GE.U32.AND P0, PT, R0, R9, PT ;  /* 0x000000090000720c */ /* 0x000fda0003f06070 */
[----:B------:R-:W-:Y:S05]  /*0cc0*/  @P0 EXIT ;  /* 0x000000000000094d */ /* 0x000fea0003800000 */
[----:B012---:R-:W0:Y:S01]  /*0cd0*/  LDC.64 R2, c[0x0][0x398] ;  /* 0x0000e600ff027b82 */ /* 0x007e220000000a00 */
[----:B------:R-:W-:-:S04]  /*0ce0*/  IMAD.IADD R11, R11, 0x1, R0 ;  /* 0x000000010b0b7824 */ /* 0x000fc800078e0200 */
[----:B0-----:R-:W-:-:S05]  /*0cf0*/  IMAD.WIDE.U32 R2, R11, 0x4, R2 ;  /* 0x000000040b027825 */ /* 0x001fca00078e0002 */
[----:B-----5:R-:W-:Y:S01]  /*0d00*/  STG.E desc[UR4][R2.64], R4 ;  /* 0x0000000402007986 */ /* 0x020fe2000c101904 */
[----:B------:R-:W-:Y:S05]  /*0d10*/  EXIT ;  /* 0x000000000000794d */ /* 0x000fea0003800000 */
.L_x_554:
[----:B------:R-:W0:Y:S01]  /*0d20*/  S2R R0, SR_TID.X ;  /* 0x0000000000007919 */ /* 0x000e220000002100 */
[----:B------:R-:W1:Y:S01]  /*0d30*/  LDC.64 R2, c[0x0][0x3a0] ;  /* 0x0000e800ff027b82 */ /* 0x000e620000000a00 */
[----:B------:R-:W2:Y:S01]  /*0d40*/  LDCU UR6, c[0x0][0x388] ;  /* 0x00007100ff0677ac */ /* 0x000ea20008000800 */
[----:B-1----:R-:W-:-:S04]  /*0d50*/  IMAD.WIDE.U32 R2, R11, 0x4, R2 ;  /* 0x000000040b027825 */ /* 0x002fc800078e0002 */
[----:B0-----:R-:W-:-:S05]  /*0d60*/  IMAD.WIDE.U32 R6, R0, 0x8, R2 ;  /* 0x0000000800067825 */ /* 0x001fca00078e0002 */
[----:B------:R-:W2:Y:S04]  /*0d70*/  LDG.E.64 R8, desc[UR4][R6.64] ;  /* 0x0000000406087981 */ /* 0x000ea8000c1e1b00 */
[----:B------:R-:W3:Y:S04]  /*0d80*/  LDG.E.64 R14, desc[UR4][R6.64+0x400] ;  /* 0x00040004060e7981 */ /* 0x000ee8000c1e1b00 */
[----:B------:R-:W4:Y:S04]  /*0d90*/  LDG.E.64 R4, desc[UR4][R6.64+0xc00] ;  /* 0x000c000406047981 */ /* 0x000f28000c1e1b00 */
[----:B------:R0:W5:Y:S02]  /*0da0*/  LDG.E.64 R2, desc[UR4][R6.64+0x800] ;  /* 0x0008000406027981 */ /* 0x000164000c1e1b00 */
[----:B0-----:R-:W-:Y:S01]  /*0db0*/  HFMA2 R6, -RZ, RZ, 1.875, 0 ;  /* 0x3f800000ff067431 */ /* 0x001fe200000001ff */
[----:B------:R-:W-:-:S02]  /*0dc0*/  MOV R7, 0x3f800000 ;  /* 0x3f80000000077802 */ /* 0x000fc40000000f00 */
[----:B--2---:R-:W-:-:S13]  /*0dd0*/  FSETP.GT.FTZ.AND P6, PT, R8, UR6, PT ;  /* 0x0000000608007c0b */ /* 0x004fda000bfd4000 */
[----:B------:R-:W-:-:S04]  /*0de0*/  @P6 FADD.FTZ R13, R8, 1.0000000116860974231e-07 ;  /* 0x33d6bf95080d6421 */ /* 0x000fc80000010000 */
[----:B------:R-:W0:Y:S01]  /*0df0*/  @P6 MUFU.RCP R16, R13 ;  /* 0x0000000d00106308 */ /* 0x000e220000001000 */
[----:B------:R-:W-:Y:S02]  /*0e00*/  FSETP.GT.FTZ.AND P5, PT, R9, UR6, PT ;  /* 0x0000000609007c0b */ /* 0x000fe4000bfb4000 */
[----:B---3--:R-:W-:Y:S02]  /*0e10*/  FSETP.GT.FTZ.AND P4, PT, R14, UR6, PT ;  /* 0x000000060e007c0b */ /* 0x008fe4000bf94000 */
[----:B------:R-:W-:Y:S02]  /*0e20*/  FSETP.GT.FTZ.AND P3, PT, R15, UR6, PT ;  /* 0x000000060f007c0b */ /* 0x000fe4000bf74000 */
[----:B----4-:R-:W-:Y:S02]  /*0e30*/  FSETP.GT.FTZ.AND P0, PT, R4, UR6, PT ;  /* 0x0000000604007c0b */ /* 0x010fe4000bf14000 */
[----:B-----5:R-:W-:Y:S02]  /*0e40*/  FSETP.GT.FTZ.AND P2, PT, R2, UR6, PT ;  /* 0x0000000602007c0b */ /* 0x020fe4000bf54000 */
[----:B------:R-:W-:Y:S01]  /*0e50*/  FSETP.GT.FTZ.AND P1, PT, R3, UR6, PT ;  /* 0x0000000603007c0b */ /* 0x000fe2000bf34000 */
[----:B0-----:R-:W-:Y:S01]  /*0e60*/  @P6 FMUL.FTZ R6, R16, UR6 ;  /* 0x0000000610066c20 */ /* 0x001fe20008410000 */
[----:B------:R-:W-:Y:S01]  /*0e70*/  FSETP.GT.FTZ.AND P6, PT, R5, UR6, PT ;  /* 0x0000000605007c0b */ /* 0x000fe2000bfd4000 */
[----:B------:R-:W-:-:S02]  /*0e80*/  @P5 FADD.FTZ R12, R9, 1.0000000116860974231e-07 ;  /* 0x33d6bf95090c5421 */ /* 0x000fc40000010000 */
[----:B------:R-:W-:Y:S01]  /*0e90*/  @P4 FADD.FTZ R14, R14, 1.0000000116860974231e-07 ;  /* 0x33d6bf950e0e4421 */ /* 0x000fe20000010000 */
[----:B------:R-:W0:Y:S01]  /*0ea0*/  LDC.64 R8, c[0x0][0x398] ;  /* 0x0000e600ff087b82 */ /* 0x000e220000000a00 */
[----:B------:R-:W-:Y:S02]  /*0eb0*/  @P3 FADD.FTZ R10, R15, 1.0000000116860974231e-07 ;  /* 0x33d6bf950f0a3421 */ /* 0x000fe40000010000 */
[----:B------:R1:W-:Y:S02]  /*0ec0*/  @P4 MUFU.RCP R17, R14 ;  /* 0x0000000e00114308 */ /* 0x0003e40000001000 */
[----:B------:R-:W-:Y:S02]  /*0ed0*/  @P2 FADD.FTZ R13, R2, 1.0000000116860974231e-07 ;  /* 0x33d6bf95020d2421 */ /* 0x000fe40000010000 */
[----:B------:R-:W-:Y:S02]  /*0ee0*/  @P1 FADD.FTZ R3, R3, 1.0000000116860974231e-07 ;  /* 0x33d6bf9503031421 */ /* 0x000fe40000010000 */
[----:B------:R-:W-:Y:S01]  /*0ef0*/  @P6 FADD.FTZ R15, R5, 1.0000000116860974231e-07 ;  /* 0x33d6bf95050f6421 */ /* 0x000fe20000010000 */
[----:B-1----:R-:W-:Y:S01]  /*0f00*/  @P0 FADD.FTZ R14, R4, 1.0000000116860974231e-07 ;  /* 0x33d6bf95040e0421 */ /* 0x002fe20000010000 */
[----:B------:R-:W1:Y:S08]  /*0f10*/  @P5 MUFU.RCP R12, R12 ;  /* 0x0000000c000c5308 */ /* 0x000e700000001000 */
[----:B------:R-:W2:Y:S08]  /*0f20*/  @P3 MUFU.RCP R10, R10 ;  /* 0x0000000a000a3308 */ /* 0x000eb00000001000 */
[----:B------:R-:W3:Y:S08]  /*0f30*/  @P2 MUFU.RCP R16, R13 ;  /* 0x0000000d00102308 */ /* 0x000ef00000001000 */
[----:B------:R4:W5:Y:S08]  /*0f40*/  @P1 MUFU.RCP R18, R3 ;  /* 0x0000000300121308 */ /* 0x0009700000001000 */
[----:B------:R-:W5:Y:S08]  /*0f50*/  @P0 MUFU.RCP R14, R14 ;  /* 0x0000000e000e0308 */ /* 0x000f700000001000 */
[----:B------:R-:W5:Y:S01]  /*0f60*/  @P6 MUFU.RCP R15, R15 ;  /* 0x0000000f000f6308 */ /* 0x000f620000001000 */
[----:B0-----:R-:W-:-:S04]  /*0f70*/  IMAD.WIDE.U32 R8, R11, 0x4, R8 ;  /* 0x000000040b087825 */ /* 0x001fc800078e0008 */
[----:B-1----:R-:W-:Y:S01]  /*0f80*/  @P5 FMUL.FTZ R7, R12, UR6 ;  /* 0x000000060c075c20 */ /* 0x002fe20008410000 */
[----:B----4-:R-:W-:Y:S01]  /*0f90*/  HFMA2 R3, -RZ, RZ, 1.875, 0 ;  /* 0x3f800000ff037431 */ /* 0x010fe200000001ff */
[----:B------:R-:W-:Y:S01]  /*0fa0*/  MOV R4, 0x3f800000 ;  /* 0x3f80000000047802 */ /* 0x000fe20000000f00 */
[----:B------:R-:W-:Y:S02]  /*0fb0*/  IMAD.MOV.U32 R2, RZ, RZ, 0x3f800000 ;  /* 0x3f800000ff027424 */ /* 0x000fe400078e00ff */
[----:B------:R-:W-:Y:S02]  /*0fc0*/  HFMA2 R12, -RZ, RZ, 1.875, 0 ;  /* 0x3f800000ff0c7431 */ /* 0x000fe400000001ff */
[----:B------:R-:W-:Y:S01]  /*0fd0*/  IMAD.MOV.U32 R5, RZ, RZ, 0x3f800000 ;  /* 0x3f800000ff057424 */ /* 0x000fe200078e00ff */
[----:B------:R-:W-:Y:S01]  /*0fe0*/  MOV R13, 0x3f800000 ;  /* 0x3f800000000d7802 */ /* 0x000fe20000000f00 */
[----:B------:R-:W-:-:S04]  /*0ff0*/  IMAD.WIDE.U32 R8, R0, 0x8, R8 ;  /* 0x0000000800087825 */ /* 0x000fc800078e0008 */
[----:B------:R-:W-:Y:S01]  /*1000*/  @P4 FMUL.FTZ R2, R17, UR6 ;  /* 0x0000000611024c20 */ /* 0x000fe20008410000 */
[----:B--2---:R-:W-:Y:S01]  /*1010*/  @P3 FMUL.FTZ R3, R10, UR6 ;  /* 0x000000060a033c20 */ /* 0x004fe20008410000 */
[----:B---3--:R-:W-:Y:S01]  /*1020*/  @P2 FMUL.FTZ R4, R16, UR6 ;  /* 0x0000000610042c20 */ /* 0x008fe20008410000 */
[----:B-----5:R-:W-:Y:S01]  /*1030*/  @P1 FMUL.FTZ R5, R18, UR6 ;  /* 0x0000000612051c20 */ /* 0x020fe20008410000 */
[----:B------:R-:W-:Y:S01]  /*1040*/  @P0 FMUL.FTZ R12, R14, UR6 ;  /* 0x000000060e0c0c20 */ /* 0x000fe20008410000 */
[----:B------:R-:W-:Y:S01]  /*1050*/  @P6 FMUL.FTZ R13, R15, UR6 ;  /* 0x000000060f0d6c20 */ /* 0x000fe20008410000 */
[----:B------:R-:W-:Y:S04]  /*1060*/  STG.E.64 desc[UR4][R8.64], R6 ;  /* 0x0000000608007986 */ /* 0x000fe8000c101b04 */
[----:B------:R-:W-:Y:S04]  /*1070*/  STG.E.64 desc[UR4][R8.64+0x400], R2 ;  /* 0x0004000208007986 */ /* 0x000fe8000c101b04 */
[----:B------:R-:W-:Y:S04]  /*1080*/  STG.E.64 desc[UR4][R8.64+0x800], R4 ;  /* 0x0008000408007986 */ /* 0x000fe8000c101b04 */
[----:B------:R-:W-:Y:S01]  /*1090*/  STG.E.64 desc[UR4][R8.64+0xc00], R12 ;  /* 0x000c000c08007986 */ /* 0x000fe2000c101b04 */
[----:B------:R-:W-:Y:S05]  /*10a0*/  EXIT ;  /* 0x000000000000794d */ /* 0x000fea0003800000 */
.L_x_578:
        /* <DEDUP_REMOVED lines=13> */
.L_x_1392:


//--------------------- .text._ZN2at6native29vectorized_elementwise_kernelILi4EZZZNS0_53_GLOBAL__N__52d73765_15_RenormKernel_cu_7dd49032_322024renorm_scale_factor_implERNS_18TensorIteratorBaseEdENKUlvE_clEvENKUlvE0_clEvEUlfE_St5arrayIPcLm2EEEEviT0_T1_ --------------------------
	.section	.text._ZN2at6native29vectorized_elementwise_kernelILi4EZZZNS0_53_GLOBAL__N__52d73765_15_RenormKernel_cu_7dd49032_322024renorm_scale_factor_implERNS_18TensorIteratorBaseEdENKUlvE_clEvENKUlvE0_clEvEUlfE_St5arrayIPcLm2EEEEviT0_T1_,"ax",@progbits
	.align	128
        .global         _ZN2at6native29vectorized_elementwise_kernelILi4EZZZNS0_53_GLOBAL__N__52d73765_15_RenormKernel_cu_7dd49032_322024renorm_scale_factor_implERNS_18TensorIteratorBaseEdENKUlvE_clEvENKUlvE0_clEvEUlfE_St5arrayIPcLm2EEEEviT0_T1_
        .type           _ZN2at6native29vectorized_elementwise_kernelILi4EZZZNS0_53_GLOBAL__N__52d73765_15_RenormKernel_cu_7dd49032_322024renorm_scale_factor_implERNS_18TensorIteratorBaseEdENKUlvE_clEvENKUlvE0_clEvEUlfE_St5arrayIPcLm2EEEEviT0_T1_,@function
        .size           _ZN2at6native29vectorized_elementwise_kernelILi4EZZZNS0_53_GLOBAL__N__52d73765_15_RenormKernel_cu_7dd49032_322024renorm_scale_factor_implERNS_18TensorIteratorBaseEdENKUlvE_clEvENKUlvE0_clEvEUlfE_St5arrayIPcLm2EEEEviT0_T1_,(.L_x_1393 - _ZN2at6native29vectorized_elementwise_kernelILi4EZZZNS0_53_GLOBAL__N__52d73765_15_RenormKernel_cu_7dd49032_322024renorm_scale_factor_implERNS_18TensorIteratorBaseEdENKUlvE_clEvENKUlvE0_clEvEUlfE_St5arrayIPcLm2EEEEviT0_T1_)
        .other          _ZN2at6native29vectorized_elementwise_kernelILi4EZZZNS0_53_GLOBAL__N__52d73765_15_RenormKernel_cu_7dd49032_322024renorm_scale_factor_implERNS_18TensorIteratorBaseEdENKUlvE_clEvENKUlvE0_clEvEUlfE_St5arrayIPcLm2EEEEviT0_T1_,@"STO_CUDA_ENTRY STV_DEFAULT"
_ZN2at6native29vectorized_elementwise_kernelILi4EZZZNS0_53_GLOBAL__N__52d73765_15_RenormKernel_cu_7dd49032_322024renorm_scale_factor_implERNS_18TensorIteratorBaseEdENKUlvE_clEvENKUlvE0_clEvEUlfE_St5arrayIPcLm2EEEEviT0_T1_:
.text._ZN2at6native29vectorized_elementwise_kernelILi4EZZZNS0_53_GLOBAL__N__52d73765_15_RenormKernel_cu_7dd49032_322024renorm_scale_factor_implERNS_18TensorIteratorBaseEdENKUlvE_clEvENKUlvE0_clEvEUlfE_St5arrayIPcLm2EEEEviT0_T1_:
        /* <DEDUP_REMOVED lines=9> */
[----:B------:R-:W-:Y:S02]  /*0090*/  CS2R R12, SRZ ;  /* 0x00000000000c7805 */ /* 0x000fe4000001ff00 */
        /* <DEDUP_REMOVED lines=22> */
[----:B------:R-:W3:Y:S01]  /*0200*/  @!P2 LDC.64 R6, c[0x0][0x3a0] ;  /* 0x0000e800ff06ab82 */ /* 0x000ee20000000a00 */
[----:B------:R-:W-:Y:S01]  /*0210*/  @!P2 IMAD.IADD R19, R0, 0x1, R15 ;  /* 0x000000010013a824 */ /* 0x000fe200078e020f */
[----:B------:R-:W-:-:S04]  /*0220*/  @!P2 IADD3 R15, PT, PT, R15, 0x80, RZ ;  /* 0x000000800f0fa810 */ /* 0x000fc80007ffe0ff */
[----:B------:R-:W-:Y:S01]  /*0230*/  ISETP.GE.U32.AND P1, PT, R15, R8, PT ;  /* 0x000000080f00720c */ /* 0x000fe20003f26070 */
[----:B--2---:R-:W-:-:S12]  /*0240*/  @!P4 IMAD.WIDE.U32 R26, R27, 0x4, R2 ;  /* 0x000000041b1ac825 */ /* 0x004fd800078e0002 */
[----:B------:R-:W2:Y:S01]  /*0250*/  @!P1 LDC.64 R2, c[0x0][0x3a0] ;  /* 0x0000e800ff029b82 */ /* 0x000ea20000000a00 */
[----:B------:R-:W-:Y:S01]  /*0260*/  @!P1 IMAD.IADD R21, R0, 0x1, R15 ;  /* 0x0000000100159824 */ /* 0x000fe200078e020f */
[----:B------:R-:W-:Y:S01]  /*0270*/  @!P1 IADD3 R15, PT, PT, R15, 0x80, RZ ;  /* 0x000000800f0f9810 */ /* 0x000fe20007ffe0ff */
[----:B---3--:R-:W-:-:S05]  /*0280*/  @!P2 IMAD.WIDE.U32 R6, R19, 0x4, R6 ;  /* 0x000000041306a825 */ /* 0x008fca00078e0006 */
[----:B------:R-:W3:Y:S01]  /*0290*/  @!P0 LDC.64 R18, c[0x0][0x3a0] ;  /* 0x0000e800ff128b82 */ /* 0x000ee20000000a00 */
[----:B------:R-:W-:Y:S01]  /*02a0*/  ISETP.GE.U32.AND P6, PT, R15, R8, PT ;  /* 0x000000080f00720c */ /* 0x000fe20003fc6070 */
[----:B-1----:R-:W-:-:S04]  /*02b0*/  @!P5 IMAD.WIDE.U32 R22, R23, 0x4, R4 ;  /* 0x000000041716d825 */ /* 0x002fc800078e0004 */
[----:B0-----:R-:W-:Y:S01]  /*02c0*/  @!P3 IMAD.WIDE.U32 R24, R17, 0x4, R10 ;  /* 0x000000041118b825 */ /* 0x001fe200078e000a */
[----:B------:R0:W5:Y:S07]  /*02d0*/  @!P5 LDG.E R13, desc[UR4][R22.64] ;  /* 0x00000004160dd981 */ /* 0x00016e000c1e1900 */
[----:B------:R-:W1:Y:S01]  /*02e0*/  @!P6 LDC.64 R4, c[0x0][0x3a0] ;  /* 0x0000e800ff04eb82 */ /* 0x000e620000000a00 */
[----:B--2---:R-:W-:-:S04]  /*02f0*/  @!P1 IMAD.WIDE.U32 R16, R21, 0x4, R2 ;  /* 0x0000000415109825 */ /* 0x004fc800078e0002 */
[----:B0-----:R-:W-:Y:S02]  /*0300*/  HFMA2 R22, -RZ, RZ, 0, 0 ;  /* 0x00000000ff167431 */ /* 0x001fe400000001ff */
[----:B------:R-:W-:-:S04]  /*0310*/  @!P0 IMAD.IADD R3, R0, 0x1, R9 ;  /* 0x0000000100038824 */ /* 0x000fc800078e0209 */
[----:B---3--:R-:W-:-:S05]  /*0320*/  @!P0 IMAD.WIDE.U32 R18, R3, 0x4, R18 ;  /* 0x0000000403128825 */ /* 0x008fca00078e0012 */
[----:B------:R-:W5:Y:S01]  /*0330*/  @!P0 LDG.E R22, desc[UR4][R18.64] ;  /* 0x0000000412168981 */ /* 0x000f62000c1e1900 */
[----:B------:R-:W-:Y:S01]  /*0340*/  ISETP.GE.U32.AND P0, PT, R9, R8, PT ;  /* 0x000000080900720c */ /* 0x000fe20003f06070 */
[----:B------:R-:W-:-:S12]  /*0350*/  @!P6 IMAD.IADD R11, R0, 0x1, R15 ;  /* 0x00000001000be824 */ /* 0x000fd800078e020f */
[----:B------:R-:W0:Y:S01]  /*0360*/  @!P0 LDC.64 R2, c[0x0][0x398] ;  /* 0x0000e600ff028b82 */ /* 0x000e220000000a00 */
[----:B-1----:R-:W-:Y:S01]  /*0370*/  @!P6 IMAD.WIDE.U32 R20, R11, 0x4, R4 ;  /* 0x000000040b14e825 */ /* 0x002fe200078e0004 */
[----:B------:R-:W-:Y:S02]  /*0380*/  CS2R R4, SRZ ;  /* 0x0000000000047805 */ /* 0x000fe4000001ff00 */
[----:B------:R-:W-:Y:S01]  /*0390*/  MOV R11, RZ ;  /* 0x000000ff000b7202 */ /* 0x000fe20000000f00 */
[----:B------:R-:W-:Y:S02]  /*03a0*/  HFMA2 R10, -RZ, RZ, 0, 0 ;  /* 0x00000000ff0a7431 */ /* 0x000fe400000001ff */
[----:B------:R-:W-:Y:S02]  /*03b0*/  IMAD.MOV.U32 R14, RZ, RZ, RZ ;  /* 0x000000ffff0e7224 */ /* 0x000fe400078e00ff */
[C---:B------:R-:W-:Y:S01]  /*03c0*/  VIADD R15, R9.reuse, 0x100 ;  /* 0x00000100090f7836 */ /* 0x040fe20000000000 */
[----:B------:R1:W5:Y:S01]  /*03d0*/  @!P2 LDG.E R5, desc[UR4][R6.64] ;  /* 0x000000040605a981 */ /* 0x000362000c1e1900 */
[----:B------:R-:W-:Y:S03]  /*03e0*/  BSSY.RECONVERGENT B0, `(.L_x_580) ;  /* 0x0000015000007945 */ /* 0x000fe60003800200 */
[----:B------:R2:W5:Y:S04]  /*03f0*/  @!P1 LDG.E R11, desc[UR4][R16.64] ;  /* 0x00000004100b9981 */ /* 0x000568000c1e1900 */
[----:B------:R3:W5:Y:S01]  /*0400*/  @!P6 LDG.E R4, desc[UR4][R20.64] ;  /* 0x000000041404e981 */ /* 0x000762000c1e1900 */
[----:B-1----:R-:W-:-:S03]  /*0410*/  IADD3 R7, PT, PT, R9, 0x180, RZ ;  /* 0x0000018009077810 */ /* 0x002fc60007ffe0ff */
[----:B------:R1:W5:Y:S01]  /*0420*/  @!P4 LDG.E R14, desc[UR4][R26.64] ;  /* 0x000000041a0ec981 */ /* 0x000362000c1e1900 */
[----:B--2---:R-:W-:Y:S01]  /*0430*/  VIADD R17, R9, 0x200 ;  /* 0x0000020009117836 */ /* 0x004fe20000000000 */
[-C--:B------:R-:W-:Y:S02]  /*0440*/  ISETP.GE.U32.AND P1, PT, R15, R8.reuse, PT ;  /* 0x000000080f00720c */ /* 0x080fe40003f26070 */
[----:B------:R1:W5:Y:S01]  /*0450*/  @!P3 LDG.E R10, desc[UR4][R24.64] ;  /* 0x00000004180ab981 */ /* 0x000362000c1e1900 */
[C---:B---3--:R-:W-:Y:S01]  /*0460*/  IADD3 R21, PT, PT, R9.reuse, 0x280, RZ ;  /* 0x0000028009157810 */ /* 0x048fe20007ffe0ff */
[----:B------:R-:W-:Y:S01]  /*0470*/  VIADD R15, R9, 0x80 ;  /* 0x00000080090f7836 */ /* 0x000fe20000000000 */
[-C--:B------:R-:W-:Y:S02]  /*0480*/  ISETP.GE.U32.AND P2, PT, R7, R8.reuse, PT ;  /* 0x000000080700720c */ /* 0x080fe40003f46070 */
[-C--:B------:R-:W-:Y:S02]  /*0490*/  ISETP.GE.U32.AND P3, PT, R17, R8.reuse, PT ;  /* 0x000000081100720c */ /* 0x080fe40003f66070 */
[----:B------:R-:W-:-:S02]  /*04a0*/  ISETP.GE.U32.AND P4, PT, R21, R8, PT ;  /* 0x000000081500720c */ /* 0x000fc40003f86070 */
[----:B------:R-:W-:Y:S01]  /*04b0*/  IADD3 R7, PT, PT, R9, 0x300, RZ ;  /* 0x0000030009077810 */ /* 0x000fe20007ffe0ff */
[----:B-1----:R-:W-:Y:S10]  /*04c0*/  @P0 BRA `(.L_x_581) ;  /* 0x0000000000180947 */ /* 0x002ff40003800000 */
[----:B------:R-:W1:Y:S01]  /*04d0*/  LDCU UR6, c[0x0][0x388] ;  /* 0x00007100ff0677ac */ /* 0x000e620008000800 */
[----:B------:R-:W-:Y:S01]  /*04e0*/  IMAD.MOV.U32 R17, RZ, RZ, 0x3f800000 ;  /* 0x3f800000ff117424 */ /* 0x000fe200078e00ff */
[----:B-1---5:R-:W-:-:S13]  /*04f0*/  FSETP.GT.FTZ.AND P5, PT, R22, UR6, PT ;  /* 0x0000000616007c0b */ /* 0x022fda000bfb4000 */
[----:B------:R-:W-:-:S06]  /*0500*/  @P5 FADD.FTZ R22, R22, 1.0000000116860974231e-07 ;  /* 0x33d6bf9516165421 */ /* 0x000fcc0000010000 */
[----:B------:R-:W1:Y:S02]  /*0510*/  @P5 MUFU.RCP R22, R22 ;  /* 0x0000001600165308 */ /* 0x000e640000001000 */
[----:B-1----:R-:W-:-:S07]  /*0520*/  @P5 FMUL.FTZ R17, R22, UR6 ;  /* 0x0000000616115c20 */ /* 0x002fce0008410000 */
.L_x_581:
[----:B------:R-:W-:Y:S05]  /*0530*/  BSYNC.RECONVERGENT B0 ;  /* 0x0000000000007941 */ /* 0x000fea0003800200 */
.L_x_580:
[-C--:B------:R-:W-:Y:S01]  /*0540*/  ISETP.GE.U32.AND P6, PT, R15, R8.reuse, PT ;  /* 0x000000080f00720c */ /* 0x080fe20003fc6070 */
[----:B------:R-:W-:Y:S01]  /*0550*/  BSSY.RECONVERGENT B0, `(.L_x_582) ;  /* 0x000000a000007945 */ /* 0x000fe20003800200 */
[----:B------:R-:W-:Y:S02]  /*0560*/  ISETP.GE.U32.AND P5, PT, R7, R8, PT ;  /* 0x000000080700720c */ /* 0x000fe40003fa6070 */
[----:B------:R-:W-:-:S09]  /*0570*/  IADD3 R7, PT, PT, R9, 0x380, RZ ;  /* 0x0000038009077810 */ /* 0x000fd20007ffe0ff */
[----:B------:R-:W-:Y:S05]  /*0580*/  @P6 BRA `(.L_x_583) ;  /* 0x0000000000186947 */ /* 0x000fea0003800000 */
[----:B------:R-:W1:Y:S02]  /*0590*/  LDCU UR6, c[0x0][0x388] ;  /* 0x00007100ff0677ac */ /* 0x000e640008000800 */
[----:B-1---5:R-:W-:-:S13]  /*05a0*/  FSETP.GT.FTZ.AND P6, PT, R12, UR6, PT ;  /* 0x000000060c007c0b */ /* 0x022fda000bfd4000 */
[----:B------:R-:W-:Y:S01]  /*05b0*/  @P6 FADD.FTZ R6, R12, 1.0000000116860974231e-07 ;  /* 0x33d6bf950c066421 */ /* 0x000fe20000010000 */
[----:B------:R-:W-:-:S05]  /*05c0*/  IMAD.MOV.U32 R12, RZ, RZ, 0x3f800000 ;  /* 0x3f800000ff0c7424 */ /* 0x000fca00078e00ff */
[----:B------:R-:W1:Y:S02]  /*05d0*/  @P6 MUFU.RCP R6, R6 ;  /* 0x0000000600066308 */ /* 0x000e640000001000 */
[----:B-1----:R-:W-:-:S07]  /*05e0*/  @P6 FMUL.FTZ R12, R6, UR6 ;  /* 0x00000006060c6c20 */ /* 0x002fce0008410000 */
.L_x_583:
[----:B------:R-:W-:Y:S05]  /*05f0*/  BSYNC.RECONVERGENT B0 ;  /* 0x0000000000007941 */ /* 0x000fea0003800200 */
.L_x_582:
[----:B------:R-:W-:Y:S01]  /*0600*/  ISETP.GE.U32.AND P6, PT, R7, R8, PT ;  /* 0x000000080700720c */ /* 0x000fe20003fc6070 */
[----:B------:R-:W-:Y:S01]  /*0610*/  BSSY.RECONVERGENT B0, `(.L_x_584) ;  /* 0x000000a000007945 */ /* 0x000fe20003800200 */
[----:B------:R-:W-:-:S05]  /*0620*/  @!P0 IADD3 R7, PT, PT, R0, R9, RZ ;  /* 0x0000000900078210 */ /* 0x000fca0007ffe0ff */
[----:B0-----:R-:W-:Y:S01]  /*0630*/  @!P0 IMAD.WIDE.U32 R2, R7, 0x4, R2 ;  /* 0x0000000407028825 */ /* 0x001fe200078e0002 */
[----:B------:R-:W-:Y:S06]  /*0640*/  @P1 BRA `(.L_x_585) ;  /* 0x0000000000181947 */ /* 0x000fec0003800000 */
[----:B------:R-:W0:Y:S02]  /*0650*/  LDCU UR6, c[0x0][0x388] ;  /* 0x00007100ff0677ac */ /* 0x000e240008000800 */
[----:B0----5:R-:W-:-:S13]  /*0660*/  FSETP.GT.FTZ.AND P1, PT, R13, UR6, PT ;  /* 0x000000060d007c0b */ /* 0x021fda000bf34000 */
[----:B------:R-:W-:Y:S01]  /*0670*/  @P1 FADD.FTZ R6, R13, 1.0000000116860974231e-07 ;  /* 0x33d6bf950d061421 */ /* 0x000fe20000010000 */
[----:B------:R-:W-:-:S05]  /*0680*/  IMAD.MOV.U32 R13, RZ, RZ, 0x3f800000 ;  /* 0x3f800000ff0d7424 */ /* 0x000fca00078e00ff */
[----:B------:R-:W0:Y:S02]  /*0690*/  @P1 MUFU.RCP R6, R6 ;  /* 0x0000000600061308 */ /* 0x000e240000001000 */
[----:B0-----:R-:W-:-:S07]  /*06a0*/  @P1 FMUL.FTZ R13, R6, UR6 ;  /* 0x00000006060d1c20 */ /* 0x001fce0008410000 */
.L_x_585:
[----:B------:R-:W-:Y:S05]  /*06b0*/  BSYNC.RECONVERGENT B0 ;  /* 0x0000000000007941 */ /* 0x000fea0003800200 */
.L_x_584:
        /* <DEDUP_REMOVED lines=8> */
.L_x_587:
[----:B------:R-:W-:Y:S05]  /*0740*/  BSYNC.RECONVERGENT B0 ;  /* 0x0000000000007941 */ /* 0x000fea0003800200 */
.L_x_586:
        /* <DEDUP_REMOVED lines=8> */
.L_x_589:
[----:B------:R-:W-:Y:S05]  /*07d0*/  BSYNC.RECONVERGENT B0 ;  /* 0x0000000000007941 */ /* 0x000fea0003800200 */
.L_x_588:
        /* <DEDUP_REMOVED lines=8> */
.L_x_591:
[----:B------:R-:W-:Y:S05]  /*0860*/  BSYNC.RECONVERGENT B0 ;  /* 0x0000000000007941 */ /* 0x000fea0003800200 */
.L_x_590:
        /* <DEDUP_REMOVED lines=8> */
.L_x_593:
[----:B------:R-:W-:Y:S05]  /*08f0*/  BSYNC.RECONVERGENT B0 ;  /* 0x0000000000007941 */ /* 0x000fea0003800200 */
.L_x_592:
        /* <DEDUP_REMOVED lines=8> */
.L_x_595:
[----:B------:R-:W-:Y:S05]  /*0980*/  BSYNC.RECONVERGENT B0 ;  /* 0x0000000000007941 */ /* 0x000fea0003800200 */
.L_x_594:
        /* <DEDUP_REMOVED lines=18> */
.L_x_598:
[----:B------:R-:W-:-:S13]  /*0ab0*/  ISETP.GE.U32.AND P0, PT, R9, R8, PT ;  /* 0x000000080900720c */ /* 0x000fda0003f06070 */
[----:B------:R-:W-:Y:S05]  /*0ac0*/  @P0 BRA `(.L_x_600) ;  /* 0x0000000000300947 */ /* 0x000fea0003800000 */
[----:B0-----:R-:W0:Y:S01]  /*0ad0*/  LDC.64 R2, c[0x0][0x398] ;  /* 0x0000e600ff027b82 */ /* 0x001e220000000a00 */
[----:B-----5:R-:W-:Y:S02]  /*0ae0*/  IADD3 R11, PT, PT, R0, R9, RZ ;  /* 0x00000009000b7210 */ /* 0x020fe40007ffe0ff */
[----:B------:R-:W-:-:S03]  /*0af0*/  IADD3 R9, PT, PT, R9, 0x80, RZ ;  /* 0x0000008009097810 */ /* 0x000fc60007ffe0ff */
[----:B0-----:R-:W-:-:S05]  /*0b00*/  IMAD.WIDE.U32 R2, R11, 0x4, R2 ;  /* 0x000000040b027825 */ /* 0x001fca00078e0002 */
[----:B------:R1:W-:Y:S02]  /*0b10*/  STG.E desc[UR4][R2.64], R6 ;  /* 0x0000000602007986 */ /* 0x0003e4000c101904 */
.L_x_599:
[----:B------:R-:W-:-:S13]  /*0b20*/  ISETP.GE.U32.AND P0, PT, R9, R8, PT ;  /* 0x000000080900720c */ /* 0x000fda0003f06070 */
[----:B------:R-:W-:Y:S05]  /*0b30*/  @P0 BRA `(.L_x_601) ;  /* 0x0000000000340947 */ /* 0x000fea0003800000 */
[----:B01----:R-:W0:Y:S01]  /*0b40*/  LDC.64 R2, c[0x0][0x398] ;  /* 0x0000e600ff027b82 */ /* 0x003e220000000a00 */
[----:B------:R-:W-:Y:S01]  /*0b50*/  IMAD.IADD R11, R0, 0x1, R9 ;  /* 0x00000001000b7824 */ /* 0x000fe200078e0209 */
[----:B------:R-:W-:-:S03]  /*0b60*/  IADD3 R9, PT, PT, R9, 0x80, RZ ;  /* 0x0000008009097810 */ /* 0x000fc60007ffe0ff */
[----:B0-----:R-:W-:-:S05]  /*0b70*/  IMAD.WIDE.U32 R2, R11, 0x4, R2 ;  /* 0x000000040b027825 */ /* 0x001fca00078e0002 */
[----:B------:R1:W-:Y:S02]  /*0b80*/  STG.E desc[UR4][R2.64], R7 ;  /* 0x0000000702007986 */ /* 0x0003e4000c101904 */
.L_x_600:
        /* <DEDUP_REMOVED lines=8> */
.L_x_601:
[----:B------:R-:W-:Y:S05]  /*0c10*/  BSYNC.RELIABLE B1 ;  /* 0x0000000000017941 */ /* 0x000fea0003800100 */
.L_x_597:
[----:B------:R-:W-:-:S13]  /*0c20*/  ISETP.GE.U32.AND P0, PT, R9, R8, PT ;  /* 0x000000080900720c */ /* 0x000fda0003f06070 */
[----:B012---:R-:W0:Y:S01]  /*0c30*/  @!P0 LDC.64 R2, c[0x0][0x398] ;  /* 0x0000e600ff028b82 */ /* 0x007e220000000a00 */
[----:B------:R-:W-:Y:S02]  /*0c40*/  @!P0 IADD3 R5, PT, PT, R0, R9, RZ ;  /* 0x0000000900058210 */ /* 0x000fe40007ffe0ff */
[----:B------:R-:W-:-:S03]  /*0c50*/  @!P0 IADD3 R9, PT, PT, R9, 0x80, RZ ;  /* 0x0000008009098810 */ /* 0x000fc60007ffe0ff */
[----:B0-----:R-:W-:-:S05]  /*0c60*/  @!P0 IMAD.WIDE.U32 R2, R5, 0x4, R2 ;  /* 0x0000000405028825 */ /* 0x001fca00078e0002 */
[----:B------:R2:W-:Y:S02]  /*0c70*/  @!P0 STG.E desc[UR4][R2.64], R10 ;  /* 0x0000000a02008986 */ /* 0x0005e4000c101904 */
.L_x_602:
[----:B------:R-:W-:Y:S05]  /*0c80*/  BSYNC.RECONVERGENT B0 ;  /* 0x0000000000007941 */ /* 0x000fea0003800200 */
.L_x_596:
        /* <DEDUP_REMOVED lines=8> */
.L_x_579:
[----:B------:R-:W0:Y:S01]  /*0d10*/  S2R R2, SR_TID.X ;  /* 0x0000000000027919 */ /* 0x000e220000002100 */
[----:B------:R-:W1:Y:S01]  /*0d20*/  LDC.64 R4, c[0x0][0x3a0] ;  /* 0x0000e800ff047b82 */ /* 0x000e620000000a00 */
[----:B------:R-:W2:Y:S01]  /*0d30*/  LDCU UR6, c[0x0][0x388] ;  /* 0x00007100ff0677ac */ /* 0x000ea20008000800 */
[----:B-1----:R-:W-:-:S04]  /*0d40*/  IMAD.WIDE.U32 R4, R0, 0x4, R4 ;  /* 0x0000000400047825 */ /* 0x002fc800078e0004 */
[----:B0-----:R-:W-:-:S05]  /*0d50*/  IMAD.WIDE.U32 R14, R2, 0x10, R4 ;  /* 0x00000010020e7825 */ /* 0x001fca00078e0004 */
[----:B------:R-:W2:Y:S04]  /*0d60*/  LDG.E.128 R8, desc[UR4][R14.64] ;  /* 0x000000040e087981 */ /* 0x000ea8000c1e1d00 */
[----:B------:R-:W3:Y:S01]  /*0d70*/  LDG.E.128 R4, desc[UR4][R14.64+0x800] ;  /* 0x000800040e047981 */ /* 0x000ee2000c1e1d00 */
[----:B--2---:R-:W-:Y:S02]  /*0d80*/  FSETP.GT.FTZ.AND P6, PT, R8, UR6, PT ;  /* 0x0000000608007c0b */ /* 0x004fe4000bfd4000 */
[----:B------:R-:W-:Y:S02]  /*0d90*/  FSETP.GT.FTZ.AND P5, PT, R9, UR6, PT ;  /* 0x0000000609007c0b */ /* 0x000fe4000bfb4000 */
[----:B------:R-:W-:Y:S02]  /*0da0*/  FSETP.GT.FTZ.AND P4, PT, R10, UR6, PT ;  /* 0x000000060a007c0b */ /* 0x000fe4000bf94000 */
[----:B------:R-:W-:-:S02]  /*0db0*/  FSETP.GT.FTZ.AND P3, PT, R11, UR6, PT ;  /* 0x000000060b007c0b */ /* 0x000fc4000bf74000 */
[----:B---3--:R-:W-:Y:S02]  /*0dc0*/  FSETP.GT.FTZ.AND P2, PT, R4, UR6, PT ;  /* 0x0000000604007c0b */ /* 0x008fe4000bf54000 */
[----:B------:R-:W-:Y:S02]  /*0dd0*/  FSETP.GT.FTZ.AND P1, PT, R5, UR6, PT ;  /* 0x0000000605007c0b */ /* 0x000fe4000bf34000 */
[----:B------:R-:W-:Y:S01]  /*0de0*/  FSETP.GT.FTZ.AND P0, PT, R6, UR6, PT ;  /* 0x0000000606007c0b */ /* 0x000fe2000bf14000 */
[----:B------:R-:W-:Y:S02]  /*0df0*/  @P6 FADD.FTZ R8, R8, 1.0000000116860974231e-07 ;  /* 0x33d6bf9508086421 */ /* 0x000fe40000010000 */
[----:B------:R-:W-:Y:S02]  /*0e00*/  @P5 FADD.FTZ R12, R9, 1.0000000116860974231e-07 ;  /* 0x33d6bf95090c5421 */ /* 0x000fe40000010000 */
[----:B------:R0:W1:Y:S01]  /*0e10*/  @P6 MUFU.RCP R16, R8 ;  /* 0x0000000800106308 */ /* 0x0000620000001000 */
[----:B------:R-:W-:Y:S01]  /*0e20*/  @P4 FADD.FTZ R9, R10, 1.0000000116860974231e-07 ;  /* 0x33d6bf950a094421 */ /* 0x000fe20000010000 */
[----:B------:R-:W-:-:S02]  /*0e30*/  @P3 FADD.FTZ R3, R11, 1.0000000116860974231e-07 ;  /* 0x33d6bf950b033421 */ /* 0x000fc40000010000 */
[----:B------:R-:W2:Y:S01]  /*0e40*/  LDC.64 R10, c[0x0][0x398] ;  /* 0x0000e600ff0a7b82 */ /* 0x000ea20000000a00 */
[----:B------:R-:W-:-:S03]  /*0e50*/  @P2 FADD.FTZ R13, R4, 1.0000000116860974231e-07 ;  /* 0x33d6bf95040d2421 */ /* 0x000fc60000010000 */
[----:B------:R-:W-:Y:S01]  /*0e60*/  @P0 FADD.FTZ R6, R6, 1.0000000116860974231e-07 ;  /* 0x33d6bf9506060421 */ /* 0x000fe20000010000 */
[----:B0-----:R-:W-:Y:S01]  /*0e70*/  HFMA2 R8, -RZ, RZ, 1.875, 0 ;  /* 0x3f800000ff087431 */ /* 0x001fe200000001ff */
[----:B------:R-:W0:Y:S01]  /*0e80*/  @P5 MUFU.RCP R12, R12 ;  /* 0x0000000c000c5308 */ /* 0x000e220000001000 */
[----:B-1----:R-:W-:Y:S01]  /*0e90*/  @P6 FMUL.FTZ R8, R16, UR6 ;  /* 0x0000000610086c20 */ /* 0x002fe20008410000 */
[----:B------:R-:W-:Y:S01]  /*0ea0*/  FSETP.GT.FTZ.AND P6, PT, R7, UR6, PT ;  /* 0x0000000607007c0b */ /* 0x000fe2000bfd4000 */
[----:B------:R-:W-:-:S05]  /*0eb0*/  @P1 FADD.FTZ R16, R5, 1.0000000116860974231e-07 ;  /* 0x33d6bf9505101421 */ /* 0x000fca0000010000 */
[----:B------:R1:W3:Y:S01]  /*0ec0*/  @P4 MUFU.RCP R18, R9 ;  /* 0x0000000900124308 */ /* 0x0002e20000001000 */
[----:B--2---:R-:W-:-:S07]  /*0ed0*/  IMAD.WIDE.U32 R4, R0, 0x4, R10 ;  /* 0x0000000400047825 */ /* 0x004fce00078e000a */
[----:B------:R-:W2:Y:S01]  /*0ee0*/  @P3 MUFU.RCP R3, R3 ;  /* 0x0000000300033308 */ /* 0x000ea20000001000 */
[----:B-1----:R-:W-:Y:S01]  /*0ef0*/  MOV R9, 0x3f800000 ;  /* 0x3f80000000097802 */ /* 0x002fe20000000f00 */
[----:B------:R-:W-:Y:S02]  /*0f00*/  HFMA2 R11, -RZ, RZ, 1.875, 0 ;  /* 0x3f800000ff0b7431 */ /* 0x000fe400000001ff */
[----:B------:R-:W-:Y:S01]  /*0f10*/  @P6 FADD.FTZ R17, R7, 1.0000000116860974231e-07 ;  /* 0x33d6bf9507116421 */ /* 0x000fe20000010000 */
[----:B------:R-:W-:Y:S01]  /*0f20*/  IMAD.MOV.U32 R10, RZ, RZ, 0x3f800000 ;  /* 0x3f800000ff0a7424 */ /* 0x000fe200078e00ff */
[----:B------:R-:W-:Y:S01]  /*0f30*/  MOV R7, 0x3f800000 ;  /* 0x3f80000000077802 */ /* 0x000fe20000000f00 */
[----:B------:R-:W-:Y:S01]  /*0f40*/  IMAD.WIDE.U32 R14, R2, 0x10, R4 ;  /* 0x00000010020e7825 */ /* 0x000fe200078e0004 */
[----:B------:R-:W-:Y:S01]  /*0f50*/  MOV R4, 0x3f800000 ;  /* 0x3f80000000047802 */ /* 0x000fe20000000f00 */
[----:B------:R-:W1:Y:S02]  /*0f60*/  @P2 MUFU.RCP R13, R13 ;  /* 0x0000000d000d2308 */ /* 0x000e640000001000 */
[----:B0-----:R-:W-:Y:S01]  /*0f70*/  @P5 FMUL.FTZ R9, R12, UR6 ;  /* 0x000000060c095c20 */ /* 0x001fe20008410000 */
[----:B------:R-:W-:-:S02]  /*0f80*/  IMAD.MOV.U32 R5, RZ, RZ, 0x3f800000 ;  /* 0x3f800000ff057424 */ /* 0x000fc400078e00ff */
[----:B---3--:R-:W-:-:S03]  /*0f90*/  @P4 FMUL.FTZ R10, R18, UR6 ;  /* 0x00000006120a4c20 */ /* 0x008fc60008410000 */
[----:B------:R-:W0:Y:S01]  /*0fa0*/  @P1 MUFU.RCP R16, R16 ;  /* 0x0000001000101308 */ /* 0x000e220000001000 */
[----:B--2---:R-:W-:-:S05]  /*0fb0*/  @P3 FMUL.FTZ R11, R3, UR6 ;  /* 0x00000006030b3c20 */ /* 0x004fca0008410000 */
[----:B------:R-:W-:Y:S02]  /*0fc0*/  STG.E.128 desc[UR4][R14.64], R8 ;  /* 0x000000080e007986 */ /* 0x000fe4000c101d04 */
[----:B------:R2:W3:Y:S01]  /*0fd0*/  @P0 MUFU.RCP R19, R6 ;  /* 0x0000000600130308 */ /* 0x0004e20000001000 */
[----:B-1----:R-:W-:-:S07]  /*0fe0*/  @P2 FMUL.FTZ R4, R13, UR6 ;  /* 0x000000060d042c20 */ /* 0x002fce0008410000 */
[----:B------:R-:W1:Y:S01]  /*0ff0*/  @P6 MUFU.RCP R17, R17 ;  /* 0x0000001100116308 */ /* 0x000e620000001000 */
[----:B--2---:R-:W-:Y:S02]  /*1000*/  HFMA2 R6, -RZ, RZ, 1.875, 0 ;  /* 0x3f800000ff067431 */ /* 0x004fe400000001ff */
[----:B0-----:R-:W-:Y:S01]  /*1010*/  @P1 FMUL.FTZ R5, R16, UR6 ;  /* 0x0000000610051c20 */ /* 0x001fe20008410000 */
[----:B---3--:R-:W-:Y:S01]  /*1020*/  @P0 FMUL.FTZ R6, R19, UR6 ;  /* 0x0000000613060c20 */ /* 0x008fe20008410000 */
[----:B-1----:R-:W-:-:S05]  /*1030*/  @P6 FMUL.FTZ R7, R17, UR6 ;  /* 0x0000000611076c20 */ /* 0x002fca0008410000 */
[----:B------:R-:W-:Y:S01]  /*1040*/  STG.E.128 desc[UR4][R14.64+0x800], R4 ;  /* 0x000800040e007986 */ /* 0x000fe2000c101d04 */
[----:B------:R-:W-:Y:S05]  /*1050*/  EXIT ;  /* 0x000000000000794d */ /* 0x000fea0003800000 */
.L_x_603:
        /* <DEDUP_REMOVED lines=10> */
.L_x_1393:


//--------------------- .text._ZN2at6native29vectorized_elementwise_kernelILi8EZZZNS0_53_GLOBAL__N__52d73765_15_RenormKernel_cu_7dd49032_322024renorm_scale_factor_implERNS_18TensorIteratorBaseEdENKUlvE_clEvENKUlvE0_clEvEUlfE_St5arrayIPcLm2EEEEviT0_T1_ --------------------------
	.section	.text._ZN2at6native29vectorized_elementwise_kernelILi8EZZZNS0_53_GLOBAL__N__52d73765_15_RenormKernel_cu_7dd49032_322024renorm_scale_factor_implERNS_18TensorIteratorBaseEdENKUlvE_clEvENKUlvE0_clEvEUlfE_St5arrayIPcLm2EEEEviT0_T1_,"ax",@progbits
	.align	128
        .global         _ZN2at6native29vectorized_elementwise_kernelILi8EZZZNS0_53_GLOBAL__N__52d73765_15_RenormKernel_cu_7dd49032_322024renorm_scale_factor_implERNS_18TensorIteratorBaseEdENKUlvE_clEvENKUlvE0_clEvEUlfE_St5arrayIPcLm2EEEEviT0_T1_
        .type           _ZN2at6native29vectorized_elementwise_kernelILi8EZZZNS0_53_GLOBAL__N__52d73765_15_RenormKernel_cu_7dd49032_322024renorm_scale_factor_implERNS_18TensorIteratorBaseEdENKUlvE_clEvENKUlvE0_clEvEUlfE_St5arrayIPcLm2EEEEviT0_T1_,@function
        .size           _ZN2at6native29vectorized_elementwise_kernelILi8EZZZNS0_53_GLOBAL__N__52d73765_15_RenormKernel_cu_7dd49032_322024renorm_scale_factor_implERNS_18TensorIteratorBaseEdENKUlvE_clEvENKUlvE0_clEvEUlfE_St5arrayIPcLm2EEEEviT0_T1_,(.L_x_1394 - _ZN2at6native29vectorized_elementwise_kernelILi8EZZZNS0_53_GLOBAL__N__52d73765_15_RenormKernel_cu_7dd49032_322024renorm_scale_factor_implERNS_18TensorIteratorBaseEdENKUlvE_clEvENKUlvE0_clEvEUlfE_St5arrayIPcLm2EEEEviT0_T1_)
        .other          _ZN2at6native29vectorized_elementwise_kernelILi8EZZZNS0_53_GLOBAL__N__52d73765_15_RenormKernel_cu_7dd49032_322024renorm_scale_factor_implERNS_18TensorIteratorBaseEdENKUlvE_clEvENKUlvE0_clEvEUlfE_St5arrayIPcLm2EEEEviT0_T1_,@"STO_CUDA_ENTRY STV_DEFAULT"
_ZN2at6native29vectorized_elementwise_kernelILi8EZZZNS0_53_GLOBAL__N__52d73765_15_RenormKernel_cu_7dd49032_322024renorm_scale_factor_implERNS_18TensorIteratorBaseEdENKUlvE_clEvENKUlvE0_clEvEUlfE_St5arrayIPcLm2EEEEviT0_T1_:
.text._ZN2at6native29vectorized_elementwise_kernelILi8EZZZNS0_53_GLOBAL__N__52d73765_15_RenormKernel_cu_7dd49032_322024renorm_scale_factor_implERNS_18TensorIteratorBaseEdENKUlvE_clEvENKUlvE0_clEvEUlfE_St5arrayIPcLm2EEEEviT0_T1_:
[----:B------:R-:W-:Y:S01]  /*0000*/  LDC R1, c[0x0][0x37c] ;  /* 0x0000df00ff017b82 */ /* 0x000fe20000000800 */
[----:B------:R-:W-:Y:S05]  /*0010*/  EXIT ;  /* 0x000000000000794d */ /* 0x000fea0003800000 */
.L_x_604:
        /* <DEDUP_REMOVED lines=14> */
.L_x_1394:


//--------------------- .text._ZN2at6native18elementwise_kernelILi128ELi4EZNS0_15gpu_kernel_implIZZZNS0_53_GLOBAL__N__52d73765_15_RenormKernel_cu_7dd49032_322024renorm_scale_factor_implERNS_18TensorIteratorBaseEdENKUlvE_clEvENKUlvE_clEvEUldE_EEvS5_RKT_EUliE_EEviT1_ --------------------------
	.section	.text._ZN2at6native18elementwise_kernelILi128ELi4EZNS0_15gpu_kernel_implIZZZNS0_53_GLOBAL__N__52d73765_15_RenormKernel_cu_7dd49032_322024renorm_scale_factor_implERNS_18TensorIteratorBaseEdENKUlvE_clEvENKUlvE_clEvEUldE_EEvS5_RKT_EUliE_EEviT1_,"ax",@progbits
	.align	128
        .global         _ZN2at6native18elementwise_kernelILi128ELi4EZNS0_15gpu_kernel_implIZZZNS0_53_GLOBAL__N__52d73765_15_RenormKernel_cu_7dd49032_322024renorm_scale_factor_implERNS_18TensorIteratorBaseEdENKUlvE_clEvENKUlvE_clEvEUldE_EEvS5_RKT_EUliE_EEviT1_
        .type           _ZN2at6native18elementwise_kernelILi128ELi4EZNS0_15gpu_kernel_implIZZZNS0_53_GLOBAL__N__52d73765_15_RenormKernel_cu_7dd49032_322024renorm_scale_factor_implERNS_18TensorIteratorBaseEdENKUlvE_clEvENKUlvE_clEvEUldE_EEvS5_RKT_EUliE_EEviT1_,@function
        .size           _ZN2at6native18elementwise_kernelILi128ELi4EZNS0_15gpu_kernel_implIZZZNS0_53_GLOBAL__N__52d73765_15_RenormKernel_cu_7dd49032_322024renorm_scale_factor_implERNS_18TensorIteratorBaseEdENKUlvE_clEvENKUlvE_clEvEUldE_EEvS5_RKT_EUliE_EEviT1_,(.L_x_1382 - _ZN2at6native18elementwise_kernelILi128ELi4EZNS0_15gpu_kernel_implIZZZNS0_53_GLOBAL__N__52d73765_15_RenormKernel_cu_7dd49032_322024renorm_scale_factor_implERNS_18TensorIteratorBaseEdENKUlvE_clEvENKUlvE_clEvEUldE_EEvS5_RKT_EUliE_EEviT1_)
        .other          _ZN2at6native18elementwise_kernelILi128ELi4EZNS0_15gpu_kernel_implIZZZNS0_53_GLOBAL__N__52d73765_15_RenormKernel_cu_7dd49032_322024renorm_scale_factor_implERNS_18TensorIteratorBaseEdENKUlvE_clEvENKUlvE_clEvEUldE_EEvS5_RKT_EUliE_EEviT1_,@"STO_CUDA_ENTRY STV_DEFAULT"
_ZN2at6native18elementwise_kernelILi128ELi4EZNS0_15gpu_kernel_implIZZZNS0_53_GLOBAL__N__52d73765_15_RenormKernel_cu_7dd49032_322024renorm_scale_factor_implERNS_18TensorIteratorBaseEdENKUlvE_clEvENKUlvE_clEvEUldE_EEvS5_RKT_EUliE_EEviT1_:
.text._ZN2at6native18elementwise_kernelILi128ELi4EZNS0_15gpu_kernel_implIZZZNS0_53_GLOBAL__N__52d73765_15_RenormKernel_cu_7dd49032_322024renorm_scale_factor_implERNS_18TensorIteratorBaseEdENKUlvE_clEvENKUlvE_clEvEUldE_EEvS5_RKT_EUliE_EEviT1_:
        /* <DEDUP_REMOVED lines=9> */
[----:B---3--:R-:W-:Y:S01]  /*0090*/  UIADD3 UR43, UPT, UPT, UR42, -0x1, URZ ;  /* 0xffffffff2a2b7890 */ /* 0x008fe2000fffe0ff */
[----:B------:R-:W3:Y:S01]  /*00a0*/  LDCU.64 UR40, c[0x0][0x590] ;  /* 0x0000b200ff2877ac */ /* 0x000ee20008000a00 */
[----:B--2---:R-:W-:-:S02]  /*00b0*/  USHF.L.U32 UR4, UR4, 0x9, URZ ;  /* 0x0000000904047899 */ /* 0x004fc400080006ff */
[----:B------:R-:W-:-:S04]  /*00c0*/  UISETP.LT.U32.AND UP0, UPT, UR43, 0x18, UPT ;  /* 0x000000182b00788c */ /* 0x000fc8000bf01070 */
[----:B-1----:R-:W-:Y:S01]  /*00d0*/  LOP3.LUT R17, R17, UR4, RZ, 0xfc, !PT ;  /* 0x0000000411117c12 */ /* 0x002fe2000f8efcff */
[----:B------:R-:W-:-:S03]  /*00e0*/  USEL UR38, UR43, 0x18, UP0 ;  /* 0x000000182b267887 */ /* 0x000fc60008000000 */
[----:B----4-:R-:W-:Y:S01]  /*00f0*/  ISETP.GE.AND P0, PT, R17, UR5, PT ;  /* 0x0000000511007c0c */ /* 0x010fe2000bf06270 */
[----:B------:R-:W-:-:S12]  /*0100*/  UIADD3 UR38, UPT, UPT, UR38, 0x1, URZ ;  /* 0x0000000126267890 */ /* 0x000fd8000fffe0ff */
[----:B0--3--:R-:W-:Y:S05]  /*0110*/  @P0 BRA `(.L_x_606) ;  /* 0x00000038004c0947 */ /* 0x009fea0003800000 */
        /* <DEDUP_REMOVED lines=302> */
.L_x_607:
        /* <DEDUP_REMOVED lines=16> */
[----:B--2---:R-:W3:Y:S02]  /*1500*/  I2F.F64.S16 R2, R2 ;  /* 0x0000000200027312 */ /* 0x004ee40000101c00 */
[----:B---3--:R-:W-:Y:S05]  /*1510*/  BRA `(.L_x_614) ;  /* 0x0000000c006c7947 */ /* 0x008fea0003800000 */
.L_x_612:
[----:B------:R-:W2:Y:S02]  /*1520*/  LDG.E.U8 R2, desc[UR36][R4.64] ;  /* 0x0000002404027981 */ /* 0x000ea4000c1e1100 */
[----:B--2---:R-:W3:Y:S02]  /*1530*/  I2F.F64.U16 R2, R2 ;  /* 0x0000000200027312 */ /* 0x004ee40000101800 */
[----:B---3--:R-:W-:Y:S05]  /*1540*/  BRA `(.L_x_614) ;  /* 0x0000000c00607947 */ /* 0x008fea0003800000 */
.L_x_611:
[----:B------:R-:W-:-:S09]  /*1550*/  UISETP.NE.AND UP0, UPT, UR4, 0x2, UPT ;  /* 0x000000020400788c */ /* 0x000fd2000bf05270 */
[----:B------:R-:W-:Y:S05]  /*1560*/  BRA.U !UP0, `(.L_x_615) ;  /* 0x0000000108287547 */ /* 0x000fea000b800000 */
[----:B------:R-:W-:-:S09]  /*1570*/  UISETP.NE.AND UP0, UPT, UR4, 0x3, UPT ;  /* 0x000000030400788c */ /* 0x000fd2000bf05270 */
[----:B------:R-:W-:Y:S05]  /*1580*/  BRA.U !UP0, `(.L_x_616) ;  /* 0x0000000108147547 */ /* 0x000fea000b800000 */
[----:B------:R-:W-:-:S09]  /*1590*/  UISETP.NE.AND UP0, UPT, UR4, 0x4, UPT ;  /* 0x000000040400788c */ /* 0x000fd2000bf05270 */
[----:B------:R-:W-:Y:S05]  /*15a0*/  BRA.U UP0, `(.L_x_613) ;  /* 0x0000000900bc7547 */ /* 0x000fea000b800000 */
[----:B------:R-:W2:Y:S02]  /*15b0*/  LDG.E.64 R2, desc[UR36][R4.64] ;  /* 0x0000002404027981 */ /* 0x000ea4000c1e1b00 */
[----:B--2---:R-:W3:Y:S02]  /*15c0*/  I2F.F64.S64 R2, R2 ;  /* 0x0000000200027312 */ /* 0x004ee40000301c00 */
[----:B---3--:R-:W-:Y:S05]  /*15d0*/  BRA `(.L_x_614) ;  /* 0x0000000c003c7947 */ /* 0x008fea0003800000 */
.L_x_616:
[----:B------:R-:W2:Y:S02]  /*15e0*/  LDG.E R2, desc[UR36][R4.64] ;  /* 0x0000002404027981 */ /* 0x000ea4000c1e1900 */
[----:B--2---:R-:W3:Y:S02]  /*15f0*/  I2F.F64 R2, R2 ;  /* 0x0000000200027312 */ /* 0x004ee40000201c00 */
[----:B---3--:R-:W-:Y:S05]  /*1600*/  BRA `(.L_x_614) ;  /* 0x0000000c00307947 */ /* 0x008fea0003800000 */
.L_x_615:
[----:B------:R-:W2:Y:S02]  /*1610*/  LDG.E.U16 R2, desc[UR36][R4.64] ;  /* 0x0000002404027981 */ /* 0x000ea4000c1e1500 */
[----:B--2---:R-:W3:Y:S02]  /*1620*/  I2F.F64.S16 R2, R2 ;  /* 0x0000000200027312 */ /* 0x004ee40000101c00 */
[----:B---3--:R-:W-:Y:S05]  /*1630*/  BRA `(.L_x_614) ;  /* 0x0000000c00247947 */ /* 0x008fea0003800000 */
.L_x_610:
[----:B------:R-:W-:-:S09]  /*1640*/  UISETP.GT.AND UP0, UPT, UR4, 0x6, UPT ;  /* 0x000000060400788c */ /* 0x000fd2000bf04270 */
[----:B------:R-:W-:Y:S05]  /*1650*/  BRA.U UP0, `(.L_x_617) ;  /* 0x0000000100347547 */ /* 0x000fea000b800000 */
[----:B------:R-:W-:-:S09]  /*1660*/  UISETP.NE.AND UP0, UPT, UR4, 0x5, UPT ;  /* 0x000000050400788c */ /* 0x000fd2000bf05270 */
[----:B------:R-:W-:Y:S05]  /*1670*/  BRA.U !UP0, `(.L_x_618) ;  /* 0x0000000108187547 */ /* 0x000fea000b800000 */
[----:B------:R-:W-:-:S09]  /*1680*/  UISETP.NE.AND UP0, UPT, UR4, 0x6, UPT ;  /* 0x000000060400788c */ /* 0x000fd2000bf05270 */
[----:B------:R-:W-:Y:S05]  /*1690*/  BRA.U UP0, `(.L_x_613) ;  /* 0x0000000900807547 */ /* 0x000fea000b800000 */
[----:B------:R-:W2:Y:S02]  /*16a0*/  LDG.E R2, desc[UR36][R4.64] ;  /* 0x0000002404027981 */ /* 0x000ea4000c1e1900 */
[----:B--2---:R-:W-:-:S06]  /*16b0*/  FMUL.FTZ R2, R2, 1 ;  /* 0x3f80000002027820 */ /* 0x004fcc0000410000 */
[----:B------:R-:W2:Y:S02]  /*16c0*/  F2F.F64.F32 R2, R2 ;  /* 0x0000000200027310 */ /* 0x000ea40000201800 */
[----:B--2---:R-:W-:Y:S05]  /*16d0*/  BRA `(.L_x_614) ;  /* 0x0000000800fc7947 */ /* 0x004fea0003800000 */
.L_x_618:
[----:B------:R-:W2:Y:S02]  /*16e0*/  LDG.E.U16 R0, desc[UR36][R4.64] ;  /* 0x0000002404007981 */ /* 0x000ea4000c1e1500 */
[----:B--2---:R-:W-:-:S05]  /*16f0*/  HADD2.F32 R0, -RZ, R0.H0_H0 ;  /* 0x20000000ff007230 */ /* 0x004fca0000004100 */
[----:B------:R-:W-:-:S04]  /*1700*/  FMUL.FTZ R0, R0, 1 ;  /* 0x3f80000000007820 */ /* 0x000fc80000410000 */
[----:B------:R2:W3:Y:S02]  /*1710*/  F2F.F64.F32 R2, R0 ;  /* 0x0000000000027310 */ /* 0x0004e40000201800 */
[----:B--23--:R-:W-:Y:S05]  /*1720*/  BRA `(.L_x_614) ;  /* 0x0000000800e87947 */ /* 0x00cfea0003800000 */
.L_x_617:
[----:B------:R-:W-:-:S09]  /*1730*/  UISETP.NE.AND UP0, UPT, UR4, 0x7, UPT ;  /* 0x000000070400788c */ /* 0x000fd2000bf05270 */
[----:B------:R-:W-:Y:S05]  /*1740*/  BRA.U !UP0, `(.L_x_619) ;  /* 0x0000000108347547 */ /* 0x000fea000b800000 */
[----:B------:R-:W-:-:S09]  /*1750*/  UISETP.NE.AND UP0, UPT, UR4, 0x8, UPT ;  /* 0x000000080400788c */ /* 0x000fd2000bf05270 */
[----:B------:R-:W-:Y:S05]  /*1760*/  BRA.U !UP0, `(.L_x_620) ;  /* 0x0000000108187547 */ /* 0x000fea000b800000 */
[----:B------:R-:W-:-:S09]  /*1770*/  UISETP.NE.AND UP0, UPT, UR4, 0x9, UPT ;  /* 0x000000090400788c */ /* 0x000fd2000bf05270 */
[----:B------:R-:W-:Y:S05]  /*1780*/  BRA.U UP0, `(.L_x_613) ;  /* 0x0000000900447547 */ /* 0x000fea000b800000 */
[----:B------:R-:W2:Y:S02]  /*1790*/  LDG.E R4, desc[UR36][R4.64] ;  /* 0x0000002404047981 */ /* 0x000ea4000c1e1900 */
[----:B--2---:R-:W-:-:S06]  /*17a0*/  FMUL.FTZ R2, R4, 1 ;  /* 0x3f80000004027820 */ /* 0x004fcc0000410000 */
[----:B------:R-:W3:Y:S02]  /*17b0*/  F2F.F64.F32 R2, R2 ;  /* 0x0000000200027310 */ /* 0x000ee40000201800 */
[----:B---3--:R-:W-:Y:S05]  /*17c0*/  BRA `(.L_x_614) ;  /* 0x0000000800c07947 */ /* 0x008fea0003800000 */
.L_x_620:
[----:B------:R-:W2:Y:S02]  /*17d0*/  LDG.E.U16 R4, desc[UR36][R4.64] ;  /* 0x0000002404047981 */ /* 0x000ea4000c1e1500 */
[----:B--2---:R-:W-:-:S05]  /*17e0*/  HADD2.F32 R0, -RZ, R4.H0_H0 ;  /* 0x20000004ff007230 */ /* 0x004fca0000004100 */
[----:B------:R-:W-:-:S04]  /*17f0*/  FMUL.FTZ R0, R0, 1 ;  /* 0x3f80000000007820 */ /* 0x000fc80000410000 */
[----:B------:R3:W4:Y:S02]  /*1800*/  F2F.F64.F32 R2, R0 ;  /* 0x0000000000027310 */ /* 0x0007240000201800 */
[----:B---34-:R-:W-:Y:S05]  /*1810*/  BRA `(.L_x_614) ;  /* 0x0000000800ac7947 */ /* 0x018fea0003800000 */
.L_x_619:
[----:B------:R2:W5:Y:S01]  /*1820*/  LDG.E.64 R2, desc[UR36][R4.64] ;  /* 0x0000002404027981 */ /* 0x000562000c1e1b00 */
[----:B------:R-:W-:Y:S05]  /*1830*/  BRA `(.L_x_614) ;  /* 0x0000000800a47947 */ /* 0x000fea0003800000 */
.L_x_609:
        /* <DEDUP_REMOVED lines=8> */
[----:B------:R-:W2:Y:S01]  /*18c0*/  LDG.E.U8 R4, desc[UR36][R4.64] ;  /* 0x0000002404047981 */ /* 0x000ea2000c1e1100 */
[----:B------:R-:W-:Y:S02]  /*18d0*/  MOV R2, RZ ;  /* 0x000000ff00027202 */ /* 0x000fe40000000f00 */
[----:B--2---:R-:W-:-:S04]  /*18e0*/  ISETP.NE.AND P0, PT, R4, RZ, PT ;  /* 0x000000ff0400720c */ /* 0x004fc80003f05270 */
[----:B------:R-:W-:Y:S01]  /*18f0*/  FSEL R3, RZ, 1.875, !P0 ;  /* 0x3ff00000ff037808 */ /* 0x000fe20004000000 */
[----:B------:R-:W-:Y:S08]  /*1900*/  BRA `(.L_x_614) ;  /* 0x0000000800707947 */ /* 0x000ff00003800000 */
.L_x_623:
[----:B------:R1:W5:Y:S01]  /*1910*/  LDG.E.64 R2, desc[UR36][R4.64] ;  /* 0x0000002404027981 */ /* 0x000362000c1e1b00 */
[----:B------:R-:W-:Y:S05]  /*1920*/  BRA `(.L_x_614) ;  /* 0x0000000800687947 */ /* 0x000fea0003800000 */
.L_x_622:
        /* <DEDUP_REMOVED lines=12> */
[----:B0-----:R-:W-:-:S04]  /*19f0*/  IADD3 R3, PT, PT, -R3, RZ, RZ ;  /* 0x000000ff03037210 */ /* 0x001fc80007ffe1ff */
[----:B------:R-:W-:-:S05]  /*1a00*/  VIADDMNMX.U32 R3, R3, R6, 0x4, !PT ;  /* 0x0000000403037446 */ /* 0x000fca0007800006 */
[----:B------:R-:W-:-:S04]  /*1a10*/  VIADD R3, R3, 0xfffffffc ;  /* 0xfffffffc03037836 */ /* 0x000fc80000000000 */
[----:B------:R-:W-:Y:S01]  /*1a20*/  IMAD.SHL.U32 R7, R3, 0x800000, RZ ;  /* 0x0080000003077824 */ /* 0x000fe200078e00ff */
[C---:B------:R-:W-:Y:S02]  /*1a30*/  SHF.L.U32 R6, R2.reuse, R3, RZ ;  /* 0x0000000302067219 */ /* 0x040fe400000006ff */
[----:B------:R-:W-:Y:S02]  /*1a40*/  IADD3 R3, PT, PT, R2, 0x1000000, RZ ;  /* 0x0100000002037810 */ /* 0x000fe40007ffe0ff */
[----:B------:R-:W-:Y:S02]  /*1a50*/  LEA.HI R6, R6, -R7, RZ, 0x1c ;  /* 0x8000000706067211 */ /* 0x000fe400078fe0ff */
[----:B------:R-:W-:-:S03]  /*1a60*/  SHF.R.S32.HI R3, RZ, 0x8, R3 ;  /* 0x00000008ff037819 */ /* 0x000fc60000011403 */
[----:B------:R-:W-:-:S05]  /*1a70*/  VIADD R6, R6, 0x3c000000 ;  /* 0x3c00000006067836 */ /* 0x000fca0000000000 */
[----:B------:R-:W-:-:S04]  /*1a80*/  LOP3.LUT R3, R6, 0x7f800000, R3, 0xf8, !PT ;  /* 0x7f80000006037812 */ /* 0x000fc800078ef803 */
[----:B------:R-:W-:-:S04]  /*1a90*/  SEL R3, R3, RZ, P0 ;  /* 0x000000ff03037207 */ /* 0x000fc80000000000 */
[----:B------:R-:W-:-:S05]  /*1aa0*/  LOP3.LUT R3, R3, 0x80000000, R0, 0xf8, !PT ;  /* 0x8000000003037812 */ /* 0x000fca00078ef800 */
[----:B------:R-:W-:-:S06]  /*1ab0*/  FMUL.FTZ R3, R3, 1 ;  /* 0x3f80000003037820 */ /* 0x000fcc0000410000 */
[----:B------:R-:W1:Y:S02]  /*1ac0*/  F2F.F64.F32 R2, R3 ;  /* 0x0000000300027310 */ /* 0x000e640000201800 */
[----:B-1----:R-:W-:Y:S05]  /*1ad0*/  BRA `(.L_x_614) ;  /* 0x0000000400fc7947 */ /* 0x002fea0003800000 */
.L_x_625:
[----:B------:R-:W2:Y:S02]  /*1ae0*/  LDG.E.U8 R3, desc[UR36][R4.64] ;  /* 0x0000002404037981 */ /* 0x000ea4000c1e1100 */
[C---:B--2---:R-:W-:Y:S01]  /*1af0*/  IMAD.SHL.U32 R2, R3.reuse, 0x2000000, RZ ;  /* 0x0200000003027824 */ /* 0x044fe200078e00ff */
[----:B------:R-:W-:-:S04]  /*1b00*/  SHF.L.U32 R3, R3, 0x8, RZ ;  /* 0x0000000803037819 */ /* 0x000fc800000006ff */
[----:B------:R-:W-:-:S13]  /*1b10*/  ISETP.GT.U32.AND P0, PT, R2, 0x7ffffff, PT ;  /* 0x07ffffff0200780c */ /* 0x000fda0003f04070 */
[C---:B------:R-:W-:Y:S02]  /*1b20*/  @!P0 LOP3.LUT R0, R3.reuse, 0x7f00, RZ, 0xc0, !PT ;  /* 0x00007f0003008812 */ /* 0x040fe400078ec0ff */
[----:B------:R-:W-:Y:S02]  /*1b30*/  @P0 LEA.HI R2, R2, 0x70000000, RZ, 0x1c ;  /* 0x7000000002020811 */ /* 0x000fe400078fe0ff */
[----:B------:R-:W-:Y:S02]  /*1b40*/  @!P0 LOP3.LUT R0, R0, 0x3f000000, RZ, 0xfc, !PT ;  /* 0x3f00000000008812 */ /* 0x000fe400078efcff */
[----:B------:R-:W-:-:S03]  /*1b50*/  PRMT R3, R3, 0x9910, RZ ;  /* 0x0000991003037816 */ /* 0x000fc600000000ff */
[----:B------:R-:W-:Y:S01]  /*1b60*/  @!P0 FADD.FTZ R0, R0, -0.5 ;  /* 0xbf00000000008421 */ /* 0x000fe20000010000 */
[----:B------:R-:W-:-:S05]  /*1b70*/  @P0 FMUL.FTZ R0, R2, 1.9259299443872358531e-34 ;  /* 0x0780000002000820 */ /* 0x000fca0000410000 */
[----:B------:R-:W-:-:S05]  /*1b80*/  LOP3.LUT R0, R0, 0x80000000, R3, 0xf8, !PT ;  /* 0x8000000000007812 */ /* 0x000fca00078ef803 */
[----:B------:R-:W-:-:S04]  /*1b90*/  FMUL.FTZ R0, R0, 1 ;  /* 0x3f80000000007820 */ /* 0x000fc80000410000 */
[----:B------:R1:W2:Y:S02]  /*1ba0*/  F2F.F64.F32 R2, R0 ;  /* 0x0000000000027310 */ /* 0x0002a40000201800 */
[----:B-12---:R-:W-:Y:S05]  /*1bb0*/  BRA `(.L_x_614) ;  /* 0x0000000400c47947 */ /* 0x006fea0003800000 */
.L_x_624:
[----:B------:R-:W2:Y:S02]  /*1bc0*/  LDG.E.U16 R0, desc[UR36][R4.64] ;  /* 0x0000002404007981 */ /* 0x000ea4000c1e1500 */
[----:B--2---:R-:W-:-:S04]  /*1bd0*/  IMAD.U32 R0, R0, 0x10000, RZ ;  /* 0x0001000000007824 */ /* 0x004fc800078e00ff */
[----:B------:R-:W-:-:S04]  /*1be0*/  FMUL.FTZ R0, R0, 1 ;  /* 0x3f80000000007820 */ /* 0x000fc80000410000 */
[----:B------:R1:W2:Y:S02]  /*1bf0*/  F2F.F64.F32 R2, R0 ;  /* 0x0000000000027310 */ /* 0x0002a40000201800 */
[----:B-12---:R-:W-:Y:S05]  /*1c00*/  BRA `(.L_x_614) ;  /* 0x0000000400b07947 */ /* 0x006fea0003800000 */
.L_x_621:
        /* <DEDUP_REMOVED lines=9> */
[----:B--2---:R-:W1:Y:S02]  /*1ca0*/  I2F.F64.U16 R2, R2 ;  /* 0x0000000200027312 */ /* 0x004e640000101800 */
[----:B-1----:R-:W-:Y:S05]  /*1cb0*/  BRA `(.L_x_614) ;  /* 0x0000000400847947 */ /* 0x002fea0003800000 */
.L_x_628:
[----:B------:R-:W2:Y:S01]  /*1cc0*/  LDG.E.U8 R4, desc[UR36][R4.64] ;  /* 0x0000002404047981 */ /* 0x000ea2000c1e1100 */
[----:B------:R-:W-:Y:S02]  /*1cd0*/  CS2R R2, SRZ ;  /* 0x0000000000027805 */ /* 0x000fe4000001ff00 */
[----:B--2---:R-:W-:-:S13]  /*1ce0*/  ISETP.NE.AND P0, PT, R4, RZ, PT ;  /* 0x000000ff0400720c */ /* 0x004fda0003f05270 */
[----:B------:R-:W-:Y:S05]  /*1cf0*/  @!P0 BRA `(.L_x_614) ;  /* 0x0000000400748947 */ /* 0x000fea0003800000 */
[----:B------:R-:W-:-:S13]  /*1d00*/  ISETP.NE.AND P0, PT, R4, 0x80, PT ;  /* 0x000000800400780c */ /* 0x000fda0003f05270 */
[----:B------:R-:W-:Y:S01]  /*1d10*/  @!P0 IMAD.MOV.U32 R2, RZ, RZ, 0x20000000 ;  /* 0x20000000ff028424 */ /* 0x000fe200078e00ff */
        /* <DEDUP_REMOVED lines=15> */
.L_x_630:
[----:B------:R-:W-:Y:S05]  /*1e10*/  BSYNC.RECONVERGENT B0 ;  /* 0x0000000000007941 */ /* 0x000fea0003800200 */
.L_x_629:
[----:B------:R-:W-:Y:S02]  /*1e20*/  SHF.L.U32 R0, R0, 0x14, RZ ;  /* 0x0000001400007819 */ /* 0x000fe400000006ff */
[----:B------:R-:W-:-:S04]  /*1e30*/  LEA R2, R2, 0x3b800000, 0x17 ;  /* 0x3b80000002027811 */ /* 0x000fc800078eb8ff */
[----:B------:R-:W-:-:S05]  /*1e40*/  LOP3.LUT R0, R2, R0, R7, 0xfe, !PT ;  /* 0x0000000002007212 */ /* 0x000fca00078efe07 */
[----:B------:R-:W-:-:S04]  /*1e50*/  FMUL.FTZ R0, R0, 1 ;  /* 0x3f80000000007820 */ /* 0x000fc80000410000 */
[----:B------:R1:W2:Y:S02]  /*1e60*/  F2F.F64.F32 R2, R0 ;  /* 0x0000000000027310 */ /* 0x0002a40000201800 */
[----:B-12---:R-:W-:Y:S05]  /*1e70*/  BRA `(.L_x_614) ;  /* 0x0000000400147947 */ /* 0x006fea0003800000 */
.L_x_627:
[----:B------:R-:W2:Y:S01]  /*1e80*/  LDG.E.U8 R4, desc[UR36][R4.64] ;  /* 0x0000002404047981 */ /* 0x000ea2000c1e1100 */
[----:B------:R-:W-:Y:S02]  /*1e90*/  CS2R R2, SRZ ;  /* 0x0000000000027805 */ /* 0x000fe4000001ff00 */
[----:B--2---:R-:W-:-:S13]  /*1ea0*/  ISETP.NE.AND P0, PT, R4, RZ, PT ;  /* 0x000000ff0400720c */ /* 0x004fda0003f05270 */
[----:B------:R-:W-:Y:S05]  /*1eb0*/  @!P0 BRA `(.L_x_614) ;  /* 0x0000000400048947 */ /* 0x000fea0003800000 */
[----:B------:R-:W-:-:S13]  /*1ec0*/  ISETP.NE.AND P0, PT, R4, 0x80, PT ;  /* 0x000000800400780c */ /* 0x000fda0003f05270 */
[----:B------:R-:W-:Y:S02]  /*1ed0*/  @!P0 IMAD.MOV.U32 R2, RZ, RZ, 0x20000000 ;  /* 0x20000000ff028424 */ /* 0x000fe400078e00ff */
        /* <DEDUP_REMOVED lines=15> */
.L_x_632:
[----:B------:R-:W-:Y:S05]  /*1fd0*/  BSYNC.RECONVERGENT B0 ;  /* 0x0000000000007941 */ /* 0x000fea0003800200 */
.L_x_631:
[----:B------:R-:W-:Y:S01]  /*1fe0*/  IMAD.SHL.U32 R0, R0, 0x200000, RZ ;  /* 0x0020000000007824 */ /* 0x000fe200078e00ff */
[----:B------:R-:W-:-:S04]  /*1ff0*/  LEA R2, R2, 0x37800000, 0x17 ;  /* 0x3780000002027811 */ /* 0x000fc800078eb8ff */
[----:B------:R-:W-:-:S05]  /*2000*/  LOP3.LUT R0, R2, R0, R7, 0xfe, !PT ;  /* 0x0000000002007212 */ /* 0x000fca00078efe07 */
[----:B------:R-:W-:-:S04]  /*2010*/  FMUL.FTZ R0, R0, 1 ;  /* 0x3f80000000007820 */ /* 0x000fc80000410000 */
[----:B------:R1:W2:Y:S02]  /*2020*/  F2F.F64.F32 R2, R0 ;  /* 0x0000000000027310 */ /* 0x0002a40000201800 */
[----:B-12---:R-:W-:Y:S05]  /*2030*/  BRA `(.L_x_614) ;  /* 0x0000000000a47947 */ /* 0x006fea0003800000 */
.L_x_626:
[----:B------:R-:W-:-:S09]  /*2040*/  UISETP.NE.AND UP0, UPT, UR4, 0x1c, UPT ;  /* 0x0000001c0400788c */ /* 0x000fd2000bf05270 */
[----:B------:R-:W-:Y:S05]  /*2050*/  BRA.U !UP0, `(.L_x_633) ;  /* 0x0000000108947547 */ /* 0x000fea000b800000 */
[----:B------:R-:W-:-:S09]  /*2060*/  UISETP.NE.AND UP0, UPT, UR4, 0x1d, UPT ;  /* 0x0000001d0400788c */ /* 0x000fd2000bf05270 */
[----:B------:R-:W-:Y:S05]  /*2070*/  BRA.U !UP0, `(.L_x_634) ;  /* 0x0000000108807547 */ /* 0x000fea000b800000 */
[----:B------:R-:W-:-:S09]  /*2080*/  UISETP.NE.AND UP0, UPT, UR4, 0x2c, UPT ;  /* 0x0000002c0400788c */ /* 0x000fd2000bf05270 */
[----:B------:R-:W-:Y:S05]  /*2090*/  BRA.U !UP0, `(.L_x_635) ;  /* 0x0000000108487547 */ /* 0x000fea000b800000 */
.L_x_613:
[----:B------:R-:W-:Y:S01]  /*20a0*/  MOV R2, 0x0 ;  /* 0x0000000000027802 */ /* 0x000fe20000000f00 */
[----:B------:R-:W0:Y:S01]  /*20b0*/  LDCU.64 UR4, c[0x4][0x108] ;  /* 0x01002100ff0477ac */ /* 0x000e220008000a00 */
[----:B------:R-:W-:Y:S02]  /*20c0*/  HFMA2 R8, -RZ, RZ, 0, 4.64916229248046875e-06 ;  /* 0x0000004eff087431 */ /* 0x000fe400000001ff */
[----:B------:R-:W-:Y:S01]  /*20d0*/  IMAD.MOV.U32 R12, RZ, RZ, 0x1 ;  /* 0x00000001ff0c7424 */ /* 0x000fe200078e00ff */
[----:B------:R-:W1:Y:S01]  /*20e0*/  LDCU.64 UR6, c[0x4][0x110] ;  /* 0x01002200ff0677ac */ /* 0x000e620008000a00 */
[----:B------:R-:W2:Y:S01]  /*20f0*/  LDC.64 R2, c[0x4][R2] ;  /* 0x0100000002027b82 */ /* 0x000ea20000000a00 */
[----:B------:R-:W-:Y:S01]  /*2100*/  IMAD.MOV.U32 R13, RZ, RZ, RZ ;  /* 0x000000ffff0d7224 */ /* 0x000fe200078e00ff */
[----:B------:R-:W3:Y:S01]  /*2110*/  LDCU.64 UR8, c[0x4][0x8] ;  /* 0x01000100ff0877ac */ /* 0x000ee20008000a00 */
[----:B0-----:R-:W-:Y:S01]  /*2120*/  MOV R4, UR4 ;  /* 0x0000000400047c02 */ /* 0x001fe20008000f00 */
[----:B------:R-:W-:-:S02]  /*2130*/  IMAD.U32 R5, RZ, RZ, UR5 ;  /* 0x00000005ff057e24 */ /* 0x000fc4000f8e00ff */
[----:B-1----:R-:W-:Y:S01]  /*2140*/  IMAD.U32 R6, RZ, RZ, UR6 ;  /* 0x00000006ff067e24 */ /* 0x002fe2000f8e00ff */
[----:B------:R-:W-:Y:S01]  /*2150*/  MOV R7, UR7 ;  /* 0x0000000700077c02 */ /* 0x000fe20008000f00 */
[----:B---3--:R-:W-:Y:S02]  /*2160*/  IMAD.U32 R10, RZ, RZ, UR8 ;  /* 0x00000008ff0a7e24 */ /* 0x008fe4000f8e00ff */
[----:B------:R-:W-:-:S07]  /*2170*/  IMAD.U32 R11, RZ, RZ, UR9 ;  /* 0x00000009ff0b7e24 */ /* 0x000fce000f8e00ff */
[----:B------:R-:W-:-:S07]  /*2180*/  LEPC R20, `(.L_x_636) ;  /* 0x000000001014794e */ /* 0x000fce0000000000 */
[----:B--2---:R-:W-:Y:S05]  /*2190*/  CALL.ABS.NOINC R2 ;  /* 0x0000000002007343 */ /* 0x004fea0003c00000 */
.L_x_636:
[----:B------:R-:W-:Y:S01]  /*21a0*/  CS2R R2, SRZ ;  /* 0x0000000000027805 */ /* 0x000fe2000001ff00 */
[----:B------:R-:W-:Y:S06]  /*21b0*/  BRA `(.L_x_614) ;  /* 0x0000000000447947 */ /* 0x000fec0003800000 */
.L_x_635:
[----:B------:R-:W2:Y:S01]  /*21c0*/  LDG.E.U8 R0, desc[UR36][R4.64] ;  /* 0x0000002404007981 */ /* 0x000ea2000c1e1100 */
[----:B------:R-:W-:Y:S01]  /*21d0*/  MOV R2, 0x0 ;  /* 0x0000000000027802 */ /* 0x000fe20000000f00 */
[----:B------:R-:W-:Y:S01]  /*21e0*/  IMAD.MOV.U32 R3, RZ, RZ, 0x38000000 ;  /* 0x38000000ff037424 */ /* 0x000fe200078e00ff */
[----:B--2---:R-:W-:-:S13]  /*21f0*/  ISETP.NE.AND P0, PT, R0, RZ, PT ;  /* 0x000000ff0000720c */ /* 0x004fda0003f05270 */
[----:B------:R-:W-:Y:S05]  /*2200*/  @!P0 BRA `(.L_x_614) ;  /* 0x0000000000308947 */ /* 0x000fea0003800000 */
[----:B------:R-:W-:-:S13]  /*2210*/  ISETP.NE.AND P0, PT, R0, 0xff, PT ;  /* 0x000000ff0000780c */ /* 0x000fda0003f05270 */
[----:B------:R-:W-:Y:S01]  /*2220*/  @P0 IMAD.SHL.U32 R0, R0, 0x800000, RZ ;  /* 0x0080000000000824 */ /* 0x000fe200078e00ff */
[----:B------:R-:W-:Y:S01]  /*2230*/  @!P0 MOV R2, 0x20000000 ;  /* 0x2000000000028802 */ /* 0x000fe20000000f00 */
[----:B------:R-:W-:Y:S02]  /*2240*/  @!P0 IMAD.MOV.U32 R3, RZ, RZ, 0x7ff80000 ;  /* 0x7ff80000ff038424 */ /* 0x000fe400078e00ff */
[----:B------:R-:W-:-:S04]  /*2250*/  @P0 FMUL.FTZ R0, R0, 1 ;  /* 0x3f80000000000820 */ /* 0x000fc80000410000 */
[----:B------:R1:W2:Y:S02]  /*2260*/  @P0 F2F.F64.F32 R2, R0 ;  /* 0x0000000000020310 */ /* 0x0002a40000201800 */
[----:B-12---:R-:W-:Y:S05]  /*2270*/  BRA `(.L_x_614) ;  /* 0x0000000000147947 */ /* 0x006fea0003800000 */
.L_x_634:
[----:B------:R-:W2:Y:S02]  /*2280*/  LDG.E.64 R2, desc[UR36][R4.64] ;  /* 0x0000002404027981 */ /* 0x000ea4000c1e1b00 */
[----:B--2---:R-:W1:Y:S02]  /*2290*/  I2F.F64.U64 R2, R2 ;  /* 0x0000000200027312 */ /* 0x004e640000301800 */
[----:B-1----:R-:W-:Y:S05]  /*22a0*/  BRA `(.L_x_614) ;  /* 0x0000000000087947 */ /* 0x002fea0003800000 */
.L_x_633:
[----:B------:R-:W2:Y:S02]  /*22b0*/  LDG.E R2, desc[UR36][R4.64] ;  /* 0x0000002404027981 */ /* 0x000ea4000c1e1900 */
[----:B--2---:R-:W0:Y:S02]  /*22c0*/  I2F.F64.U32 R2, R2 ;  /* 0x0000000200027312 */ /* 0x004e240000201800 */
.L_x_614:
[----:B------:R-:W-:Y:S05]  /*22d0*/  BSYNC.RECONVERGENT B7 ;  /* 0x0000000000077941 */ /* 0x000fea0003800200 */
.L_x_608:
[----:B------:R-:W0:Y:S01]  /*22e0*/  LDC.64 R8, c[0x0][0x590] ;  /* 0x00016400ff087b82 */ /* 0x000e220000000a00 */
[----:B------:R-:W-:Y:S01]  /*22f0*/  BSSY.RECONVERGENT B0, `(.L_x_637) ;  /* 0x000003e000007945 */ /* 0x000fe20003800200 */
[----:B-12---:R-:W-:Y:S02]  /*2300*/  HFMA2 R5, -RZ, RZ, 1.984375, 0 ;  /* 0x3ff00000ff057431 */ /* 0x006fe400000001ff */
[----:B------:R-:W-:Y:S01]  /*2310*/  IMAD.MOV.U32 R4, RZ, RZ, 0x0 ;  /* 0x00000000ff047424 */ /* 0x000fe200078e00ff */
[----:B0----5:R-:W0:Y:S02]  /*2320*/  DSETP.GT.AND P0, PT, R2, R8, PT ;  /* 0x000000080200722a */ /* 0x021e240003f04000 */
[----:B0-----:R-:W-:Y:S05]  /*2330*/  @!P0 BRA `(.L_x_638) ;  /* 0x0000000000e48947 */ /* 0x001fea0003800000 */
[----:B------:R-:W-:Y:S01]  /*2340*/  UMOV UR4, 0x9abcaf48 ;  /* 0x9abcaf4800047882 */ /* 0x000fe20000000000 */
[----:B------:R-:W-:Y:S01]  /*2350*/  UMOV UR5, 0x3e7ad7f2 ;  /* 0x3e7ad7f200057882 */ /* 0x000fe20000000000 */
[----:B------:R-:W0:Y:S01]  /*2360*/  LDC R0, c[0x0][0x594] ;  /* 0x00016500ff007b82 */ /* 0x000e220000000800 */
[----:B------:R-:W1:Y:S01]  /*2370*/  DADD R4, R2, UR4 ;  /* 0x0000000402047e29 */ /* 0x000e620008000000 */
[----:B------:R-:W-:Y:S01]  /*2380*/  BSSY.RECONVERGENT B1, `(.L_x_639) ;  /* 0x0000032000017945 */ /* 0x000fe20003800200 */
[----:B-1----:R-:W1:Y:S01]  /*2390*/  MUFU.RCP64H R3, R5 ;  /* 0x0000000500037308 */ /* 0x002e620000001800 */
[----:B------:R-:W-:Y:S01]  /*23a0*/  IMAD.MOV.U32 R2, RZ, RZ, 0x1 ;  /* 0x00000001ff027424 */ /* 0x000fe200078e00ff */
[----:B0-----:R-:W-:-:S15]  /*23b0*/  FSETP.GEU.AND P1, PT, |R0|, 6.5827683646048100446e-37, PT ;  /* 0x036000000000780b */ /* 0x001fde0003f2e200 */
[----:B------:R-:W-:-:S15]  /*23c0*/  NOP ;  /* 0x0000000000007918 */ /* 0x000fde0000000000 */
[----:B------:R-:W-:-:S15]  /*23d0*/  NOP ;  /* 0x0000000000007918 */ /* 0x000fde0000000000 */
[----:B------:R-:W-:-:S15]  /*23e0*/  NOP ;  /* 0x0000000000007918 */ /* 0x000fde0000000000 */
[----:B-1----:R-:W0:-:S15]  /*23f0*/  DFMA R6, -R4, R2, 1 ;  /* 0x3ff000000406742b */ /* 0x002e1e0000000102 */
[----:B------:R-:W-:-:S15]  /*2400*/  NOP ;  /* 0x0000000000007918 */ /* 0x000fde0000000000 */
[----:B------:R-:W-:-:S15]  /*2410*/  NOP ;  /* 0x0000000000007918 */ /* 0x000fde0000000000 */
[----:B------:R-:W-:-:S15]  /*2420*/  NOP ;  /* 0x0000000000007918 */ /* 0x000fde0000000000 */
[----:B------:R-:W-:-:S04]  /*2430*/  NOP ;  /* 0x0000000000007918 */ /* 0x000fc80000000000 */
[----:B0-----:R-:W0:-:S15]  /*2440*/  DFMA R6, R6, R6, R6 ;  /* 0x000000060606722b */ /* 0x001e1e0000000006 */
        /* <DEDUP_REMOVED lines=9> */
[----:B0-----:R-:W0:-:S15]  /*24e0*/  DFMA R2, -R4, R6, 1 ;  /* 0x3ff000000402742b */ /* 0x001e1e0000000106 */
        /* <DEDUP_REMOVED lines=9> */
[----:B0-----:R-:W0:-:S15]  /*2580*/  DMUL R6, R2, R8 ;  /* 0x0000000802067228 */ /* 0x001e1e0000000000 */
[----:B------:R-:W-:-:S15]  /*2590*/  NOP ;  /* 0x0000000000007918 */ /* 0x000fde0000000000 */
[----:B------:R-:W-:-:S15]  /*25a0*/  NOP ;  /* 0x0000000000007918 */ /* 0x000fde0000000000 */
[----:B------:R-:W-:-:S15]  /*25b0*/  NOP ;  /* 0x0000000000007918 */ /* 0x000fde0000000000 */
[----:B------:R-:W-:-:S04]  /*25c0*/  NOP ;  /* 0x0000000000007918 */ /* 0x000fc80000000000 */
[----:B0-----:R-:W0:-:S15]  /*25d0*/  DFMA R8, -R4, R6, R8 ;  /* 0x000000060408722b */ /* 0x001e1e0000000108 */
[----:B------:R-:W-:-:S15]  /*25e0*/  NOP ;  /* 0x0000000000007918 */ /* 0x000fde0000000000 */
[----:B------:R-:W-:-:S15]  /*25f0*/  NOP ;  /* 0x0000000000007918 */ /* 0x000fde0000000000 */
[----:B------:R-:W-:-:S15]  /*2600*/  NOP ;  /* 0x0000000000007918 */ /* 0x000fde0000000000 */
[----:B------:R-:W-:-:S04]  /*2610*/  NOP ;  /* 0x0000000000007918 */ /* 0x000fc80000000000 */
[----:B0-----:R-:W0:Y:S02]  /*2620*/  DFMA R2, R2, R8, R6 ;  /* 0x000000080202722b */ /* 0x001e240000000006 */
[----:B0-----:R-:W-:-:S05]  /*2630*/  FFMA R6, RZ, R5, R3 ;  /* 0x00000005ff067223 */ /* 0x001fca0000000003 */
[----:B------:R-:W-:-:S13]  /*2640*/  FSETP.GT.AND P0, PT, |R6|, 1.469367938527859385e-39, PT ;  /* 0x001000000600780b */ /* 0x000fda0003f04200 */
[----:B------:R-:W-:Y:S05]  /*2650*/  @P0 BRA P1, `(.L_x_640) ;  /* 0x0000000000100947 */ /* 0x000fea0000800000 */
[----:B------:R-:W-:-:S07]  /*2660*/  MOV R0, 0x2680 ;  /* 0x0000268000007802 */ /* 0x000fce0000000f00 */
[----:B------:R-:W-:Y:S05]  /*2670*/  CALL.REL.NOINC `($__internal_0_$__cuda_sm20_div_rn_f64_full) ;  /* 0x000000c0000c7944 */ /* 0x000fea0003c00000 */
[----:B------:R-:W-:Y:S01]  /*2680*/  IMAD.MOV.U32 R2, RZ, RZ, R10 ;  /* 0x000000ffff027224 */ /* 0x000fe200078e000a */
[----:B------:R-:W-:-:S07]  /*2690*/  MOV R3, R11 ;  /* 0x0000000b00037202 */ /* 0x000fce0000000f00 */
.L_x_640:
[----:B------:R-:W-:Y:S05]  /*26a0*/  BSYNC.RECONVERGENT B1 ;  /* 0x0000000000017941 */ /* 0x000fea0003800200 */
.L_x_639:
[----:B------:R-:W-:Y:S02]  /*26b0*/  IMAD.MOV.U32 R4, RZ, RZ, R2 ;  /* 0x000000ffff047224 */ /* 0x000fe400078e0002 */
[----:B------:R-:W-:-:S07]  /*26c0*/  IMAD.MOV.U32 R5, RZ, RZ, R3 ;  /* 0x000000ffff057224 */ /* 0x000fce00078e0003 */
.L_x_638:
[----:B------:R-:W-:Y:S05]  /*26d0*/  BSYNC.RECONVERGENT B0 ;  /* 0x0000000000007941 */ /* 0x000fea0003800200 */
.L_x_637:
[----:B------:R-:W0:Y:S01]  /*26e0*/  LDCU.64 UR6, c[0x0][0x580] ;  /* 0x0000b000ff0677ac */ /* 0x000e220008000a00 */
[----:B------:R-:W-:-:S04]  /*26f0*/  UPRMT UR4, UR39, 0x9910, URZ ;  /* 0x0000991027047896 */ /* 0x000fc800080000ff */
[----:B------:R-:W-:Y:S01]  /*2700*/  UISETP.GT.AND UP0, UPT, UR4, 0x9, UPT ;  /* 0x000000090400788c */ /* 0x000fe2000bf04270 */
[----:B0-----:R-:W-:-:S04]  /*2710*/  IADD3 R2, P0, PT, R16, UR6, RZ ;  /* 0x0000000610027c10 */ /* 0x001fc8000ff1e0ff */
[----:B------:R-:W-:-:S04]  /*2720*/  IADD3.X R3, PT, PT, RZ, UR7, RZ, P0, !PT ;  /* 0x00000007ff037c10 */ /* 0x000fc800087fe4ff */
        /* <DEDUP_REMOVED lines=9> */
[----:B------:R-:W0:Y:S02]  /*27c0*/  F2I.F64.TRUNC R5, R4 ;  /* 0x0000000400057311 */ /* 0x000e24000030d100 */
[----:B0-----:R0:W-:Y:S01]  /*27d0*/  STG.E.U8 desc[UR36][R2.64], R5 ;  /* 0x0000000502007986 */ /* 0x0011e2000c101124 */
[----:B------:R-:W-:Y:S05]  /*27e0*/  BRA `(.L_x_646) ;  /* 0x0000001000947947 */ /* 0x000fea0003800000 */
.L_x_644:
[----:B------:R-:W0:Y:S02]  /*27f0*/  F2I.S64.F64.TRUNC R4, R4 ;  /* 0x0000000400047311 */ /* 0x000e24000030d900 */
[----:B0-----:R-:W-:-:S05]  /*2800*/  IMAD.MOV.U32 R7, RZ, RZ, R4 ;  /* 0x000000ffff077224 */ /* 0x001fca00078e0004 */
[----:B------:R0:W-:Y:S01]  /*2810*/  STG.E.U8 desc[UR36][R2.64], R7 ;  /* 0x0000000702007986 */ /* 0x0001e2000c101124 */
[----:B------:R-:W-:Y:S05]  /*2820*/  BRA `(.L_x_646) ;  /* 0x0000001000847947 */ /* 0x000fea0003800000 */
.L_x_643:
[----:B------:R-:W-:-:S09]  /*2830*/  UISETP.NE.AND UP0, UPT, UR4, 0x2, UPT ;  /* 0x000000020400788c */ /* 0x000fd2000bf05270 */
[----:B------:R-:W-:Y:S05]  /*2840*/  BRA.U !UP0, `(.L_x_647) ;  /* 0x0000000108287547 */ /* 0x000fea000b800000 */
[----:B------:R-:W-:-:S09]  /*2850*/  UISETP.NE.AND UP0, UPT, UR4, 0x3, UPT ;  /* 0x000000030400788c */ /* 0x000fd2000bf05270 */
[----:B------:R-:W-:Y:S05]  /*2860*/  BRA.U !UP0, `(.L_x_648) ;  /* 0x0000000108147547 */ /* 0x000fea000b800000 */
[----:B------:R-:W-:-:S09]  /*2870*/  UISETP.NE.AND UP0, UPT, UR4, 0x4, UPT ;  /* 0x000000040400788c */ /* 0x000fd2000bf05270 */
[----:B------:R-:W-:Y:S05]  /*2880*/  BRA.U UP0, `(.L_x_645) ;  /* 0x0000000d00b47547 */ /* 0x000fea000b800000 */
[----:B------:R-:W0:Y:S02]  /*2890*/  F2I.S64.F64.TRUNC R4, R4 ;  /* 0x0000000400047311 */ /* 0x000e24000030d900 */
[----:B0-----:R0:W-:Y:S01]  /*28a0*/  STG.E.64 desc[UR36][R2.64], R4 ;  /* 0x0000000402007986 */ /* 0x0011e2000c101b24 */
[----:B------:R-:W-:Y:S05]  /*28b0*/  BRA `(.L_x_646) ;  /* 0x0000001000607947 */ /* 0x000fea0003800000 */
.L_x_648:
[----:B------:R-:W0:Y:S02]  /*28c0*/  F2I.F64.TRUNC R5, R4 ;  /* 0x0000000400057311 */ /* 0x000e24000030d100 */
[----:B0-----:R0:W-:Y:S01]  /*28d0*/  STG.E desc[UR36][R2.64], R5 ;  /* 0x0000000502007986 */ /* 0x0011e2000c101924 */
[----:B------:R-:W-:Y:S05]  /*28e0*/  BRA `(.L_x_646) ;  /* 0x0000001000547947 */ /* 0x000fea0003800000 */
.L_x_647:
[----:B------:R-:W0:Y:S02]  /*28f0*/  F2I.F64.TRUNC R5, R4 ;  /* 0x0000000400057311 */ /* 0x000e24000030d100 */
[----:B0-----:R0:W-:Y:S01]  /*2900*/  STG.E.U16 desc[UR36][R2.64], R5 ;  /* 0x0000000502007986 */ /* 0x0011e2000c101524 */
[----:B------:R-:W-:Y:S05]  /*2910*/  BRA `(.L_x_646) ;  /* 0x0000001000487947 */ /* 0x000fea0003800000 */
.L_x_642:
[----:B------:R-:W-:-:S09]  /*2920*/  UISETP.GT.AND UP0, UPT, UR4, 0x6, UPT ;  /* 0x000000060400788c */ /* 0x000fd2000bf04270 */
[----:B------:R-:W-:Y:S05]  /*2930*/  BRA.U UP0, `(.L_x_649) ;  /* 0x00000001006c7547 */ /* 0x000fea000b800000 */
[----:B------:R-:W-:-:S09]  /*2940*/  UISETP.NE.AND UP0, UPT, UR4, 0x5, UPT ;  /* 0x000000050400788c */ /* 0x000fd2000bf05270 */
[----:B------:R-:W-:Y:S05]  /*2950*/  BRA.U !UP0, `(.L_x_650) ;  /* 0x0000000108347547 */ /* 0x000fea000b800000 */
[----:B------:R-:W-:-:S09]  /*2960*/  UISETP.NE.AND UP0, UPT, UR4, 0x6, UPT ;  /* 0x000000060400788c */ /* 0x000fd2000bf05270 */
[----:B------:R-:W-:Y:S05]  /*2970*/  BRA.U UP0, `(.L_x_645) ;  /* 0x0000000d00787547 */ /* 0x000fea000b800000 */
[----:B------:R-:W-:Y:S01]  /*2980*/  UMOV UR4, 0xf0000000 ;  /* 0xf000000000047882 */ /* 0x000fe20000000000 */
[----:B------:R-:W-:Y:S01]  /*2990*/  UMOV UR5, 0x380fffff ;  /* 0x380fffff00057882 */ /* 0x000fe20000000000 */
[----:B------:R-:W0:-:S15]  /*29a0*/  F2F.F32.F64 R7, R4 ;  /* 0x0000000400077310 */ /* 0x000e1e0000301000 */
[----:B------:R-:W-:-:S15]  /*29b0*/  NOP ;  /* 0x0000000000007918 */ /* 0x000fde0000000000 */
[----:B------:R-:W-:-:S15]  /*29c0*/  NOP ;  /* 0x0000000000007918 */ /* 0x000fde0000000000 */
[----:B------:R-:W-:-:S15]  /*29d0*/  NOP ;  /* 0x0000000000007918 */ /* 0x000fde0000000000 */
[----:B------:R-:W-:-:S04]  /*29e0*/  NOP ;  /* 0x0000000000007918 */ /* 0x000fc80000000000 */
[----:B------:R-:W0:Y:S02]  /*29f0*/  DSETP.GEU.AND P0, PT, |R4|, UR4, PT ;  /* 0x0000000404007e2a */ /* 0x000e24000bf0e200 */
[----:B0-----:R-:W-:-:S05]  /*2a00*/  @!P0 FMUL R7, R7, 1.175494350822287508e-38 ;  /* 0x0080000007078820 */ /* 0x001fca0000400000 */
[----:B------:R0:W-:Y:S01]  /*2a10*/  STG.E desc[UR36][R2.64], R7 ;  /* 0x0000000702007986 */ /* 0x0001e2000c101924 */
[----:B------:R-:W-:Y:S05]  /*2a20*/  BRA `(.L_x_646) ;  /* 0x0000001000047947 */ /* 0x000fea0003800000 */
.L_x_650:
        /* <DEDUP_REMOVED lines=9> */
[----:B------:R-:W-:-:S05]  /*2ac0*/  F2FP.F16.F32.PACK_AB R0, RZ, R0 ;  /* 0x00000000ff00723e */ /* 0x000fca00000000ff */
[----:B------:R0:W-:Y:S01]  /*2ad0*/  STG.E.U16 desc[UR36][R2.64], R0 ;  /* 0x0000000002007986 */ /* 0x0001e2000c101524 */
[----:B------:R-:W-:Y:S05]  /*2ae0*/  BRA `(.L_x_646) ;  /* 0x0000000c00d47947 */ /* 0x000fea0003800000 */
.L_x_649:
[----:B------:R-:W-:-:S09]  /*2af0*/  UISETP.NE.AND UP0, UPT, UR4, 0x7, UPT ;  /* 0x000000070400788c */ /* 0x000fd2000bf05270 */
[----:B------:R-:W-:Y:S05]  /*2b00*/  BRA.U !UP0, `(.L_x_651) ;  /* 0x0000000108747547 */ /* 0x000fea000b800000 */
        /* <DEDUP_REMOVED lines=11> */
[----:B------:R-:W0:Y:S01]  /*2bc0*/  DSETP.GEU.AND P0, PT, |R4|, UR4, PT ;  /* 0x0000000404007e2a */ /* 0x000e22000bf0e200 */
[----:B------:R-:W-:Y:S02]  /*2bd0*/  IMAD.MOV.U32 R7, RZ, RZ, RZ ;  /* 0x000000ffff077224 */ /* 0x000fe400078e00ff */
[----:B0-----:R-:W-:-:S05]  /*2be0*/  @!P0 FMUL R6, R6, 1.175494350822287508e-38 ;  /* 0x0080000006068820 */ /* 0x001fca0000400000 */
[----:B------:R0:W-:Y:S01]  /*2bf0*/  STG.E.64 desc[UR36][R2.64], R6 ;  /* 0x0000000602007986 */ /* 0x0001e2000c101b24 */
[----:B------:R-:W-:Y:S05]  /*2c00*/  BRA `(.L_x_646) ;  /* 0x0000000c008c7947 */ /* 0x000fea0003800000 */
.L_x_652:
        /* <DEDUP_REMOVED lines=9> */
[----:B------:R-:W-:-:S04]  /*2ca0*/  F2FP.F16.F32.PACK_AB R5, RZ, R0 ;  /* 0x00000000ff05723e */ /* 0x000fc800000000ff */
[----:B------:R-:W-:-:S05]  /*2cb0*/  PRMT R5, R5, 0x5410, RZ ;  /* 0x0000541005057816 */ /* 0x000fca00000000ff */
[----:B------:R0:W-:Y:S01]  /*2cc0*/  STG.E desc[UR36][R2.64], R5 ;  /* 0x0000000502007986 */ /* 0x0001e2000c101924 */
[----:B------:R-:W-:Y:S05]  /*2cd0*/  BRA `(.L_x_646) ;  /* 0x0000000c00587947 */ /* 0x000fea0003800000 */
.L_x_651:
[----:B------:R0:W-:Y:S01]  /*2ce0*/  STG.E.64 desc[UR36][R2.64], R4 ;  /* 0x0000000402007986 */ /* 0x0001e2000c101b24 */
[----:B------:R-:W-:Y:S05]  /*2cf0*/  BRA `(.L_x_646) ;  /* 0x0000000c00507947 */ /* 0x000fea0003800000 */
.L_x_641:
        /* <DEDUP_REMOVED lines=8> */
[----:B------:R-:W0:Y:S02]  /*2d80*/  DSETP.NEU.AND P0, PT, R4, RZ, PT ;  /* 0x000000ff0400722a */ /* 0x000e240003f0d000 */
[----:B0-----:R-:W-:-:S05]  /*2d90*/  SEL R5, RZ, 0x1, !P0 ;  /* 0x00000001ff057807 */ /* 0x001fca0004000000 */
[----:B------:R0:W-:Y:S01]  /*2da0*/  STG.E.U8 desc[UR36][R2.64], R5 ;  /* 0x0000000502007986 */ /* 0x0001e2000c101124 */
[----:B------:R-:W-:Y:S05]  /*2db0*/  BRA `(.L_x_646) ;  /* 0x0000000c00207947 */ /* 0x000fea0003800000 */
.L_x_655:
[----:B------:R-:W-:-:S05]  /*2dc0*/  CS2R R6, SRZ ;  /* 0x0000000000067805 */ /* 0x000fca000001ff00 */
[----:B------:R0:W-:Y:S01]  /*2dd0*/  STG.E.128 desc[UR36][R2.64], R4 ;  /* 0x0000000402007986 */ /* 0x0001e2000c101d24 */
[----:B------:R-:W-:Y:S05]  /*2de0*/  BRA `(.L_x_646) ;  /* 0x0000000c00147947 */ /* 0x000fea0003800000 */
.L_x_654:
        /* <DEDUP_REMOVED lines=14> */
[----:B------:R-:W-:Y:S01]  /*2ed0*/  BSSY.RECONVERGENT B0, `(.L_x_658) ;  /* 0x000000d000007945 */ /* 0x000fe20003800200 */
[----:B0-----:R-:W-:Y:S01]  /*2ee0*/  @!P0 FMUL R9, R9, 1.175494350822287508e-38 ;  /* 0x0080000009098820 */ /* 0x001fe20000400000 */
[----:B------:R-:W-:-:S04]  /*2ef0*/  MOV R0, 0x7f ;  /* 0x0000007f00007802 */ /* 0x000fc80000000f00 */
[----:B------:R-:W-:Y:S02]  /*2f00*/  LOP3.LUT R6, R9, 0x7fffffff, RZ, 0xc0, !PT ;  /* 0x7fffffff09067812 */ /* 0x000fe400078ec0ff */
[----:B------:R-:W-:Y:S02]  /*2f10*/  SHF.R.U32.HI R7, RZ, 0x18, R9 ;  /* 0x00000018ff077819 */ /* 0x000fe40000011609 */
        /* <DEDUP_REMOVED lines=8> */
.L_x_659:
[----:B------:R-:W-:Y:S05]  /*2fa0*/  BSYNC.RECONVERGENT B0 ;  /* 0x0000000000007941 */ /* 0x000fea0003800200 */
.L_x_658:
[----:B------:R-:W-:-:S05]  /*2fb0*/  LOP3.LUT R7, R0, 0x80, R7, 0xf8, !PT ;  /* 0x0000008000077812 */ /* 0x000fca00078ef807 */
[----:B------:R0:W-:Y:S01]  /*2fc0*/  STG.E.U8 desc[UR36][R2.64], R7 ;  /* 0x0000000702007986 */ /* 0x0001e2000c101124 */
[----:B------:R-:W-:Y:S05]  /*2fd0*/  BRA `(.L_x_646) ;  /* 0x0000000800987947 */ /* 0x000fea0003800000 */
.L_x_657:
        /* <DEDUP_REMOVED lines=9> */
[----:B0-----:R-:W-:-:S05]  /*3070*/  @!P0 FMUL R9, R9, 1.175494350822287508e-38 ;  /* 0x0080000009098820 */ /* 0x001fca0000400000 */
[----:B------:R-:W-:Y:S02]  /*3080*/  LOP3.LUT R6, R9, 0x7fffffff, RZ, 0xc0, !PT ;  /* 0x7fffffff09067812 */ /* 0x000fe400078ec0ff */
        /* <DEDUP_REMOVED lines=12> */
.L_x_661:
[----:B------:R-:W-:Y:S05]  /*3150*/  BSYNC.RECONVERGENT B0 ;  /* 0x0000000000007941 */ /* 0x000fea0003800200 */
.L_x_660:
[----:B------:R-:W-:-:S05]  /*3160*/  LOP3.LUT R7, R0, 0x80, R7, 0xf8, !PT ;  /* 0x0000008000077812 */ /* 0x000fca00078ef807 */
[----:B------:R0:W-:Y:S01]  /*3170*/  STG.E.U8 desc[UR36][R2.64], R7 ;  /* 0x0000000702007986 */ /* 0x0001e2000c101124 */
[----:B------:R-:W-:Y:S05]  /*3180*/  BRA `(.L_x_646) ;  /* 0x00000008002c7947 */ /* 0x000fea0003800000 */
.L_x_656:
        /* <DEDUP_REMOVED lines=9> */
[----:B------:R-:W-:-:S05]  /*3220*/  F2FP.BF16.F32.PACK_AB R0, RZ, R0 ;  /* 0x00000000ff00723e */ /* 0x000fca00000010ff */
[----:B------:R0:W-:Y:S01]  /*3230*/  STG.E.U16 desc[UR36][R2.64], R0 ;  /* 0x0000000002007986 */ /* 0x0001e2000c101524 */
[----:B------:R-:W-:Y:S05]  /*3240*/  BRA `(.L_x_646) ;  /* 0x0000000400fc7947 */ /* 0x000fea0003800000 */
.L_x_653:
        /* <DEDUP_REMOVED lines=8> */
[----:B------:R-:W0:Y:S02]  /*32d0*/  F2I.U32.F64.TRUNC R5, R4 ;  /* 0x0000000400057311 */ /* 0x000e24000030d000 */
[----:B0-----:R0:W-:Y:S01]  /*32e0*/  STG.E.U16 desc[UR36][R2.64], R5 ;  /* 0x0000000502007986 */ /* 0x0011e2000c101524 */
[----:B------:R-:W-:Y:S05]  /*32f0*/  BRA `(.L_x_646) ;  /* 0x0000000400d07947 */ /* 0x000fea0003800000 */
.L_x_664:
        /* <DEDUP_REMOVED lines=10> */
[----:B------:R-:W-:-:S04]  /*33a0*/  IMAD.MOV.U32 R0, RZ, RZ, 0x80 ;  /* 0x00000080ff007424 */ /* 0x000fc800078e00ff */
[----:B------:R-:W-:-:S04]  /*33b0*/  LOP3.LUT R6, R7, 0x7fffffff, RZ, 0xc0, !PT ;  /* 0x7fffffff07067812 */ /* 0x000fc800078ec0ff */
        /* <DEDUP_REMOVED lines=9> */
.L_x_667:
[----:B------:R-:W-:-:S04]  /*3450*/  SHF.R.U32.HI R0, RZ, 0x14, R7 ;  /* 0x00000014ff007819 */ /* 0x000fc80000011607 */
[----:B------:R-:W-:-:S04]  /*3460*/  LOP3.LUT R0, R0, 0x1, RZ, 0xc0, !PT ;  /* 0x0000000100007812 */ /* 0x000fc800078ec0ff */
[----:B------:R-:W-:-:S04]  /*3470*/  IADD3 R0, PT, PT, R7, 0x487ffff, R0 ;  /* 0x0487ffff07007810 */ /* 0x000fc80007ffe000 */
[----:B------:R-:W-:-:S04]  /*3480*/  SHF.R.U32.HI R0, RZ, 0x14, R0 ;  /* 0x00000014ff007819 */ /* 0x000fc80000011600 */
[----:B------:R-:W-:-:S07]  /*3490*/  LOP3.LUT R4, R0, 0xff, RZ, 0xc0, !PT ;  /* 0x000000ff00047812 */ /* 0x000fce00078ec0ff */
.L_x_668:
[----:B------:R-:W-:-:S04]  /*34a0*/  SHF.R.U32.HI R5, RZ, 0x18, R7 ;  /* 0x00000018ff057819 */ /* 0x000fc80000011607 */
[----:B------:R-:W-:-:S04]  /*34b0*/  LOP3.LUT R4, R4, 0x80, R5, 0xf8, !PT ;  /* 0x0000008004047812 */ /* 0x000fc800078ef805 */
[----:B------:R-:W-:-:S07]  /*34c0*/  PRMT R0, R4, 0x7610, R0 ;  /* 0x0000761004007816 */ /* 0x000fce0000000000 */
.L_x_666:
[----:B------:R-:W-:Y:S05]  /*34d0*/  BSYNC.RECONVERGENT B0 ;  /* 0x0000000000007941 */ /* 0x000fea0003800200 */
.L_x_665:
[----:B------:R4:W-:Y:S01]  /*34e0*/  STG.E.U8 desc[UR36][R2.64], R0 ;  /* 0x0000000002007986 */ /* 0x0009e2000c101124 */
[----:B------:R-:W-:Y:S05]  /*34f0*/  BRA `(.L_x_646) ;  /* 0x0000000400507947 */ /* 0x000fea0003800000 */
.L_x_663:
        /* <DEDUP_REMOVED lines=21> */
.L_x_671:
[----:B------:R-:W-:-:S04]  /*3650*/  SHF.R.U32.HI R0, RZ, 0x15, R7 ;  /* 0x00000015ff007819 */ /* 0x000fc80000011607 */
[----:B------:R-:W-:-:S04]  /*3660*/  LOP3.LUT R0, R0, 0x1, RZ, 0xc0, !PT ;  /* 0x0000000100007812 */ /* 0x000fc800078ec0ff */
[----:B------:R-:W-:-:S04]  /*3670*/  IADD3 R0, PT, PT, R7, 0x88fffff, R0 ;  /* 0x088fffff07007810 */ /* 0x000fc80007ffe000 */
[----:B------:R-:W-:-:S04]  /*3680*/  SHF.R.U32.HI R0, RZ, 0x15, R0 ;  /* 0x00000015ff007819 */ /* 0x000fc80000011600 */
[----:B------:R-:W-:-:S07]  /*3690*/  LOP3.LUT R4, R0, 0xff, RZ, 0xc0, !PT ;  /* 0x000000ff00047812 */ /* 0x000fce00078ec0ff */
.L_x_672:
[----:B------:R-:W-:-:S04]  /*36a0*/  SHF.R.U32.HI R5, RZ, 0x18, R7 ;  /* 0x00000018ff057819 */ /* 0x000fc80000011607 */
[----:B------:R-:W-:-:S04]  /*36b0*/  LOP3.LUT R4, R4, 0x80, R5, 0xf8, !PT ;  /* 0x0000008004047812 */ /* 0x000fc800078ef805 */
[----:B------:R-:W-:-:S07]  /*36c0*/  PRMT R0, R4, 0x7610, R0 ;  /* 0x0000761004007816 */ /* 0x000fce0000000000 */
.L_x_670:
[----:B------:R-:W-:Y:S05]  /*36d0*/  BSYNC.RECONVERGENT B0 ;  /* 0x0000000000007941 */ /* 0x000fea0003800200 */
.L_x_669:
[----:B------:R3:W-:Y:S01]  /*36e0*/  STG.E.U8 desc[UR36][R2.64], R0 ;  /* 0x0000000002007986 */ /* 0x0007e2000c101124 */
[----:B------:R-:W-:Y:S05]  /*36f0*/  BRA `(.L_x_646) ;  /* 0x0000000000d07947 */ /* 0x000fea0003800000 */
.L_x_662:
[----:B------:R-:W-:-:S09]  /*3700*/  UISETP.NE.AND UP0, UPT, UR4, 0x1c, UPT ;  /* 0x0000001c0400788c */ /* 0x000fd2000bf05270 */
[----:B------:R-:W-:Y:S05]  /*3710*/  BRA.U !UP0, `(.L_x_673) ;  /* 0x0000000108c07547 */ /* 0x000fea000b800000 */
[----:B------:R-:W-:-:S09]  /*3720*/  UISETP.NE.AND UP0, UPT, UR4, 0x1d, UPT ;  /* 0x0000001d0400788c */ /* 0x000fd2000bf05270 */
[----:B------:R-:W-:Y:S05]  /*3730*/  BRA.U !UP0, `(.L_x_674) ;  /* 0x0000000108ac7547 */ /* 0x000fea000b800000 */
[----:B------:R-:W-:-:S09]  /*3740*/  UISETP.NE.AND UP0, UPT, UR4, 0x2c, UPT ;  /* 0x0000002c0400788c */ /* 0x000fd2000bf05270 */
[----:B------:R-:W-:Y:S05]  /*3750*/  BRA.U !UP0, `(.L_x_675) ;  /* 0x0000000108447547 */ /* 0x000fea000b800000 */
.L_x_645:
        /* <DEDUP_REMOVED lines=16> */
.L_x_676:
[----:B------:R-:W-:Y:S05]  /*3860*/  BRA `(.L_x_646) ;  /* 0x0000000000747947 */ /* 0x000fea0003800000 */
.L_x_675:
        /* <DEDUP_REMOVED lines=8> */
[----:B0-----:R-:W-:Y:S01]  /*38f0*/  @!P0 FMUL R8, R8, 1.175494350822287508e-38 ;  /* 0x0080000008088820 */ /* 0x001fe20000400000 */
[----:B------:R-:W-:-:S04]  /*3900*/  IMAD.MOV.U32 R5, RZ, RZ, 0xff ;  /* 0x000000ffff057424 */ /* 0x000fc800078e00ff */
[----:B------:R-:W-:-:S04]  /*3910*/  SHF.R.U32.HI R6, RZ, 0x17, R8 ;  /* 0x00000017ff067819 */ /* 0x000fc80000011608 */
[----:B------:R-:W-:-:S04]  /*3920*/  LOP3.LUT R7, R6, 0xff, RZ, 0xc0, !PT ;  /* 0x000000ff06077812 */ /* 0x000fc800078ec0ff */
[----:B------:R-:W-:-:S13]  /*3930*/  ISETP.NE.AND P1, PT, R7, 0xff, PT ;  /* 0x000000ff0700780c */ /* 0x000fda0003f25270 */
[--C-:B------:R-:W-:Y:S02]  /*3940*/  @P1 SHF.R.U32.HI R0, RZ, 0x16, R8.reuse ;  /* 0x00000016ff001819 */ /* 0x100fe40000011608 */
[----:B------:R-:W-:Y:S02]  /*3950*/  @P1 LOP3.LUT P0, RZ, R7, 0x3fffff, R8, 0xf8, !PT ;  /* 0x003fffff07ff1812 */ /* 0x000fe4000780f808 */
[----:B------:R-:W-:-:S04]  /*3960*/  @P1 LOP3.LUT R0, R0, 0x1, RZ, 0xc0, !PT ;  /* 0x0000000100001812 */ /* 0x000fc800078ec0ff */
[----:B------:R-:W-:Y:S01]  /*3970*/  @P1 ISETP.EQ.U32.AND P2, PT, R0, 0x1, P0 ;  /* 0x000000010000180c */ /* 0x000fe20000742070 */
[----:B------:R-:W-:Y:S01]  /*3980*/  @P1 VIADD R0, R6, 0x1 ;  /* 0x0000000106001836 */ /* 0x000fe20000000000 */
[----:B------:R-:W-:Y:S02]  /*3990*/  PLOP3.LUT P0, PT, PT, PT, PT, 0x80, 0x8 ;  /* 0x000000000008781c */ /* 0x000fe40003f0f070 */
[----:B------:R-:W-:-:S13]  /*39a0*/  @P1 PLOP3.LUT P0, PT, P2, PT, PT, 0x80, 0x8 ;  /* 0x000000000008181c */ /* 0x000fda000170f070 */
[----:B------:R-:W-:-:S05]  /*39b0*/  @!P0 IADD3 R0, PT, PT, R6, RZ, RZ ;  /* 0x000000ff06008210 */ /* 0x000fca0007ffe0ff */
[----:B------:R-:W-:-:S05]  /*39c0*/  @P1 IMAD.MOV.U32 R5, RZ, RZ, R0 ;  /* 0x000000ffff051224 */ /* 0x000fca00078e0000 */
[----:B------:R2:W-:Y:S01]  /*39d0*/  STG.E.U8 desc[UR36][R2.64], R5 ;  /* 0x0000000502007986 */ /* 0x0005e2000c101124 */
[----:B------:R-:W-:Y:S05]  /*39e0*/  BRA `(.L_x_646) ;  /* 0x0000000000147947 */ /* 0x000fea0003800000 */
.L_x_674:
[----:B------:R-:W0:Y:S02]  /*39f0*/  F2I.U64.F64.TRUNC R4, R4 ;  /* 0x0000000400047311 */ /* 0x000e24000030d800 */
[----:B0-----:R1:W-:Y:S01]  /*3a00*/  STG.E.64 desc[UR36][R2.64], R4 ;  /* 0x0000000402007986 */ /* 0x0013e2000c101b24 */
[----:B------:R-:W-:Y:S05]  /*3a10*/  BRA `(.L_x_646) ;  /* 0x0000000000087947 */ /* 0x000fea0003800000 */
.L_x_673:
[----:B------:R-:W0:Y:S02]  /*3a20*/  F2I.U32.F64.TRUNC R5, R4 ;  /* 0x0000000400057311 */ /* 0x000e24000030d000 */
[----:B0-----:R0:W-:Y:S02]  /*3a30*/  STG.E desc[UR36][R2.64], R5 ;  /* 0x0000000502007986 */ /* 0x0011e4000c101924 */
.L_x_646:
[----:B------:R-:W-:-:S07]  /*3a40*/  VIADD R17, R17, 0x80 ;  /* 0x0000008011117836 */ /* 0x000fce0000000000 */
.L_x_606:
[----:B------:R-:W-:Y:S05]  /*3a50*/  BSYNC.RECONVERGENT B6 ;  /* 0x0000000000067941 */ /* 0x000fea0003800200 */
.L_x_605:
[----:B------:R-:W5:Y:S01]  /*3a60*/  LDCU UR4, c[0x0][0x380] ;  /* 0x00007000ff0477ac */ /* 0x000f620008000800 */
[----:B------:R-:W-:Y:S01]  /*3a70*/  BSSY.RECONVERGENT B6, `(.L_x_677) ;  /* 0x0000396000067945 */ /* 0x000fe20003800200 */
[----:B-----5:R-:W-:-:S13]  /*3a80*/  ISETP.GE.AND P0, PT, R17, UR4, PT ;  /* 0x0000000411007c0c */ /* 0x020fda000bf06270 */
[----:B------:R-:W-:Y:S05]  /*3a90*/  @P0 BRA `(.L_x_678) ;  /* 0x00000038004c0947 */ /* 0x000fea0003800000 */
[----:B------:R-:W5:Y:S01]  /*3aa0*/  LDCU UR4, c[0x0][0x388] ;  /* 0x00007100ff0477ac */ /* 0x000f620008000800 */
[----:B0--34-:R-:W-:Y:S02]  /*3ab0*/  HFMA2 R0, -RZ, RZ, 0, 0 ;  /* 0x00000000ff007431 */ /* 0x019fe400000001ff */
[----:B------:R-:W-:Y:S01]  /*3ac0*/  IMAD.MOV.U32 R16, RZ, RZ, RZ ;  /* 0x000000ffff107224 */ /* 0x000fe200078e00ff */
[----:B-----5:R-:W-:-:S09]  /*3ad0*/  UISETP.NE.AND UP0, UPT, UR4, URZ, UPT ;  /* 0x000000ff0400728c */ /* 0x020fd2000bf05270 */
[----:B------:R-:W-:Y:S05]  /*3ae0*/  BRA.U !UP0, `(.L_x_679) ;  /* 0x0000001108a87547 */ /* 0x000fea000b800000 */
[----:B------:R-:W1:Y:S01]  /*3af0*/  LDCU.64 UR4, c[0x0][0x390] ;  /* 0x00007200ff0477ac */ /* 0x000e620008000a00 */
[----:B------:R-:W-:Y:S01]  /*3b00*/  IMAD.MOV.U32 R16, RZ, RZ, RZ ;  /* 0x000000ffff107224 */ /* 0x000fe200078e00ff */
[----:B------:R-:W0:Y:S01]  /*3b10*/  LDCU UR6, c[0x0][0x38c] ;  /* 0x00007180ff0677ac */ /* 0x000e220008000800 */
[----:B------:R-:W3:Y:S01]  /*3b20*/  LDCU.64 UR8, c[0x0][0x4b8] ;  /* 0x00009700ff0877ac */ /* 0x000ee20008000a00 */
[----:B------:R-:W-:Y:S01]  /*3b30*/  UISETP.NE.AND UP0, UPT, UR43, URZ, UPT ;  /* 0x000000ff2b00728c */ /* 0x000fe2000bf05270 */
[----:B-12---:R-:W-:-:S05]  /*3b40*/  IMAD.HI.U32 R2, R17, UR4, R16 ;  /* 0x0000000411027c27 */ /* 0x006fca000f8e0010 */
[----:B------:R-:W-:-:S04]  /*3b50*/  SHF.R.U32.HI R3, RZ, UR5, R2 ;  /* 0x00000005ff037c19 */ /* 0x000fc80008011602 */
[----:B------:R-:W-:-:S05]  /*3b60*/  IADD3 R0, PT, PT, -R3, RZ, RZ ;  /* 0x000000ff03007210 */ /* 0x000fca0007ffe1ff */
        /* <DEDUP_REMOVED lines=283> */
[----:B------:R-:W2:Y:S02]  /*4d20*/  LDCU.64 UR8, c[0x0][0x578] ;  /* 0x0000af00ff0877ac */ /* 0x000ea40008000a00 */
[----:B0-----:R-:W-:-:S05]  /*4d30*/  IMAD.HI.U32 R2, R5, UR4, R4 ;  /* 0x0000000405027c27 */ /* 0x001fca000f8e0004 */
[----:B------:R-:W-:-:S04]  /*4d40*/  SHF.R.U32.HI R2, RZ, UR5, R2 ;  /* 0x00000005ff027c19 */ /* 0x000fc80008011602 */
[----:B------:R-:W-:-:S05]  /*4d50*/  IADD3 R3, PT, PT, -R2, RZ, RZ ;  /* 0x000000ff02037210 */ /* 0x000fca0007ffe1ff */
[----:B-1----:R-:W-:-:S04]  /*4d60*/  IMAD R5, R3, UR6, R5 ;  /* 0x0000000603057c24 */ /* 0x002fc8000f8e0205 */
[C---:B--2---:R-:W-:Y:S02]  /*4d70*/  IMAD R16, R5.reuse, UR8, R16 ;  /* 0x0000000805107c24 */ /* 0x044fe4000f8e0210 */
[----:B------:R-:W-:-:S07]  /*4d80*/  IMAD R0, R5, UR9, R0 ;  /* 0x0000000905007c24 */ /* 0x000fce000f8e0200 */
.L_x_679:
[----:B------:R-:W1:Y:S01]  /*4d90*/  LDCU.64 UR6, c[0x0][0x588] ;  /* 0x0000b100ff0677ac */ /* 0x000e620008000a00 */
[----:B------:R-:W-:Y:S01]  /*4da0*/  BSSY.RECONVERGENT B7, `(.L_x_680) ;  /* 0x00000ec000077945 */ /* 0x000fe20003800200 */
[----:B------:R-:W-:-:S04]  /*4db0*/  UPRMT UR4, UR44, 0x9910, URZ ;  /* 0x000099102c047896 */ /* 0x000fc800080000ff */
[----:B------:R-:W-:Y:S01]  /*4dc0*/  UISETP.GT.AND UP0, UPT, UR4, 0x9, UPT ;  /* 0x000000090400788c */ /* 0x000fe2000bf04270 */
[----:B-1----:R-:W-:-:S05]  /*4dd0*/  IADD3 R4, P0, PT, R0, UR6, RZ ;  /* 0x0000000600047c10 */ /* 0x002fca000ff1e0ff */
[----:B--2---:R-:W-:-:S03]  /*4de0*/  IMAD.X R5, RZ, RZ, UR7, P0 ;  /* 0x00000007ff057e24 */ /* 0x004fc600080e06ff */
        /* <DEDUP_REMOVED lines=12> */
.L_x_684:
[----:B------:R-:W2:Y:S02]  /*4eb0*/  LDG.E.U8 R2, desc[UR36][R4.64] ;  /* 0x0000002404027981 */ /* 0x000ea4000c1e1100 */
[----:B--2---:R-:W3:Y:S02]  /*4ec0*/  I2F.F64.U16 R2, R2 ;  /* 0x0000000200027312 */ /* 0x004ee40000101800 */
[----:B---3--:R-:W-:Y:S05]  /*4ed0*/  BRA `(.L_x_686) ;  /* 0x0000000c00607947 */ /* 0x008fea0003800000 */
.L_x_683:
        /* <DEDUP_REMOVED lines=9> */
.L_x_688:
[----:B------:R-:W2:Y:S02]  /*4f70*/  LDG.E R2, desc[UR36][R4.64] ;  /* 0x0000002404027981 */ /* 0x000ea4000c1e1900 */
[----:B--2---:R-:W3:Y:S02]  /*4f80*/  I2F.F64 R2, R2 ;  /* 0x0000000200027312 */ /* 0x004ee40000201c00 */
[----:B---3--:R-:W-:Y:S05]  /*4f90*/  BRA `(.L_x_686) ;  /* 0x0000000c00307947 */ /* 0x008fea0003800000 */
.L_x_687:
[----:B------:R-:W2:Y:S02]  /*4fa0*/  LDG.E.U16 R2, desc[UR36][R4.64] ;  /* 0x0000002404027981 */ /* 0x000ea4000c1e1500 */
[----:B--2---:R-:W3:Y:S02]  /*4fb0*/  I2F.F64.S16 R2, R2 ;  /* 0x0000000200027312 */ /* 0x004ee40000101c00 */
[----:B---3--:R-:W-:Y:S05]  /*4fc0*/  BRA `(.L_x_686) ;  /* 0x0000000c00247947 */ /* 0x008fea0003800000 */
.L_x_682:
        /* <DEDUP_REMOVED lines=10> */
.L_x_690:
[----:B------:R-:W2:Y:S02]  /*5070*/  LDG.E.U16 R0, desc[UR36][R4.64] ;  /* 0x0000002404007981 */ /* 0x000ea4000c1e1500 */
[----:B--2---:R-:W-:-:S05]  /*5080*/  HADD2.F32 R0, -RZ, R0.H0_H0 ;  /* 0x20000000ff007230 */ /* 0x004fca0000004100 */
[----:B------:R-:W-:-:S04]  /*5090*/  FMUL.FTZ R0, R0, 1 ;  /* 0x3f80000000007820 */ /* 0x000fc80000410000 */
[----:B------:R2:W3:Y:S02]  /*50a0*/  F2F.F64.F32 R2, R0 ;  /* 0x0000000000027310 */ /* 0x0004e40000201800 */
[----:B--23--:R-:W-:Y:S05]  /*50b0*/  BRA `(.L_x_686) ;  /* 0x0000000800e87947 */ /* 0x00cfea0003800000 */
.L_x_689:
        /* <DEDUP_REMOVED lines=10> */
.L_x_692:
[----:B------:R-:W2:Y:S02]  /*5160*/  LDG.E.U16 R4, desc[UR36][R4.64] ;  /* 0x0000002404047981 */ /* 0x000ea4000c1e1500 */
[----:B--2---:R-:W-:-:S05]  /*5170*/  HADD2.F32 R0, -RZ, R4.H0_H0 ;  /* 0x20000004ff007230 */ /* 0x004fca0000004100 */
[----:B------:R-:W-:-:S04]  /*5180*/  FMUL.FTZ R0, R0, 1 ;  /* 0x3f80000000007820 */ /* 0x000fc80000410000 */
[----:B------:R3:W4:Y:S02]  /*5190*/  F2F.F64.F32 R2, R0 ;  /* 0x0000000000027310 */ /* 0x0007240000201800 */
[----:B---34-:R-:W-:Y:S05]  /*51a0*/  BRA `(.L_x_686) ;  /* 0x0000000800ac7947 */ /* 0x018fea0003800000 */
.L_x_691:
[----:B------:R2:W5:Y:S01]  /*51b0*/  LDG.E.64 R2, desc[UR36][R4.64] ;  /* 0x0000002404027981 */ /* 0x000562000c1e1b00 */
[----:B------:R-:W-:Y:S05]  /*51c0*/  BRA `(.L_x_686) ;  /* 0x0000000800a47947 */ /* 0x000fea0003800000 */
.L_x_681:
        /* <DEDUP_REMOVED lines=9> */
[----:B------:R-:W-:Y:S01]  /*5260*/  IMAD.MOV.U32 R2, RZ, RZ, RZ ;  /* 0x000000ffff027224 */ /* 0x000fe200078e00ff */
[----:B--2---:R-:W-:-:S04]  /*5270*/  ISETP.NE.AND P0, PT, R4, RZ, PT ;  /* 0x000000ff0400720c */ /* 0x004fc80003f05270 */
[----:B------:R-:W-:Y:S01]  /*5280*/  FSEL R3, RZ, 1.875, !P0 ;  /* 0x3ff00000ff037808 */ /* 0x000fe20004000000 */
[----:B------:R-:W-:Y:S08]  /*5290*/  BRA `(.L_x_686) ;  /* 0x0000000800707947 */ /* 0x000ff00003800000 */
.L_x_695:
[----:B------:R0:W5:Y:S01]  /*52a0*/  LDG.E.64 R2, desc[UR36][R4.64] ;  /* 0x0000002404027981 */ /* 0x000162000c1e1b00 */
[----:B------:R-:W-:Y:S05]  /*52b0*/  BRA `(.L_x_686) ;  /* 0x0000000800687947 */ /* 0x000fea0003800000 */
.L_x_694:
        /* <DEDUP_REMOVED lines=23> */
[----:B------:R-:W-:-:S05]  /*5430*/  LOP3.LUT R3, R3, 0x80000000, R0, 0xf8, !PT ;  /* 0x8000000003037812 */ /* 0x000fca00078ef800 */
[----:B------:R-:W-:-:S06]  /*5440*/  FMUL.FTZ R3, R3, 1 ;  /* 0x3f80000003037820 */ /* 0x000fcc0000410000 */
[----:B------:R-:W0:Y:S02]  /*5450*/  F2F.F64.F32 R2, R3 ;  /* 0x0000000300027310 */ /* 0x000e240000201800 */
[----:B0-----:R-:W-:Y:S05]  /*5460*/  BRA `(.L_x_686) ;  /* 0x0000000400fc7947 */ /* 0x001fea0003800000 */
.L_x_697:
        /* <DEDUP_REMOVED lines=10> */
[----:B------:R-:W-:-:S05]  /*5510*/  LOP3.LUT R0, R0, 0x80000000, R3, 0xf8, !PT ;  /* 0x8000000000007812 */ /* 0x000fca00078ef803 */
[----:B------:R-:W-:-:S04]  /*5520*/  FMUL.FTZ R0, R0, 1 ;  /* 0x3f80000000007820 */ /* 0x000fc80000410000 */
[----:B------:R0:W1:Y:S02]  /*5530*/  F2F.F64.F32 R2, R0 ;  /* 0x0000000000027310 */ /* 0x0000640000201800 */
[----:B01----:R-:W-:Y:S05]  /*5540*/  BRA `(.L_x_686) ;  /* 0x0000000400c47947 */ /* 0x003fea0003800000 */
.L_x_696:
[----:B------:R-:W2:Y:S02]  /*5550*/  LDG.E.U16 R0, desc[UR36][R4.64] ;  /* 0x0000002404007981 */ /* 0x000ea4000c1e1500 */
[----:B--2---:R-:W-:-:S05]  /*5560*/  SHF.L.U32 R0, R0, 0x10, RZ ;  /* 0x0000001000007819 */ /* 0x004fca00000006ff */
[----:B------:R-:W-:-:S04]  /*5570*/  FMUL.FTZ R0, R0, 1 ;  /* 0x3f80000000007820 */ /* 0x000fc80000410000 */
[----:B------:R0:W1:Y:S02]  /*5580*/  F2F.F64.F32 R2, R0 ;  /* 0x0000000000027310 */ /* 0x0000640000201800 */
[----:B01----:R-:W-:Y:S05]  /*5590*/  BRA `(.L_x_686) ;  /* 0x0000000400b07947 */ /* 0x003fea0003800000 */
.L_x_693:
        /* <DEDUP_REMOVED lines=9> */
[----:B--2---:R-:W2:Y:S02]  /*5630*/  I2F.F64.U16 R2, R2 ;  /* 0x0000000200027312 */ /* 0x004ea40000101800 */
[----:B--2---:R-:W-:Y:S05]  /*5640*/  BRA `(.L_x_686) ;  /* 0x0000000400847947 */ /* 0x004fea0003800000 */
.L_x_700:
        /* <DEDUP_REMOVED lines=21> */
.L_x_702:
[----:B------:R-:W-:Y:S05]  /*57a0*/  BSYNC.RECONVERGENT B0 ;  /* 0x0000000000007941 */ /* 0x000fea0003800200 */
.L_x_701:
[----:B------:R-:W-:Y:S01]  /*57b0*/  IMAD.SHL.U32 R0, R0, 0x100000, RZ ;  /* 0x0010000000007824 */ /* 0x000fe200078e00ff */
[----:B------:R-:W-:-:S04]  /*57c0*/  LEA R2, R2, 0x3b800000, 0x17 ;  /* 0x3b80000002027811 */ /* 0x000fc800078eb8ff */
[----:B------:R-:W-:-:S05]  /*57d0*/  LOP3.LUT R0, R2, R0, R7, 0xfe, !PT ;  /* 0x0000000002007212 */ /* 0x000fca00078efe07 */
[----:B------:R-:W-:-:S04]  /*57e0*/  FMUL.FTZ R0, R0, 1 ;  /* 0x3f80000000007820 */ /* 0x000fc80000410000 */
[----:B------:R2:W3:Y:S02]  /*57f0*/  F2F.F64.F32 R2, R0 ;  /* 0x0000000000027310 */ /* 0x0004e40000201800 */
[----:B--23--:R-:W-:Y:S05]  /*5800*/  BRA `(.L_x_686) ;  /* 0x0000000400147947 */ /* 0x00cfea0003800000 */
.L_x_699:
[----:B------:R-:W2:Y:S01]  /*5810*/  LDG.E.U8 R4, desc[UR36][R4.64] ;  /* 0x0000002404047981 */ /* 0x000ea2000c1e1100 */
[----:B------:R-:W-:Y:S02]  /*5820*/  CS2R R2, SRZ ;  /* 0x0000000000027805 */ /* 0x000fe4000001ff00 */
[----:B--2---:R-:W-:-:S13]  /*5830*/  ISETP.NE.AND P0, PT, R4, RZ, PT ;  /* 0x000000ff0400720c */ /* 0x004fda0003f05270 */
[----:B------:R-:W-:Y:S05]  /*5840*/  @!P0 BRA `(.L_x_686) ;  /* 0x0000000400048947 */ /* 0x000fea0003800000 */
[----:B------:R-:W-:-:S13]  /*5850*/  ISETP.NE.AND P0, PT, R4, 0x80, PT ;  /* 0x000000800400780c */ /* 0x000fda0003f05270 */
[----:B------:R-:W-:Y:S01]  /*5860*/  @!P0 MOV R2, 0x20000000 ;  /* 0x2000000000028802 */ /* 0x000fe20000000f00 */
        /* <DEDUP_REMOVED lines=15> */
.L_x_704:
[----:B------:R-:W-:Y:S05]  /*5960*/  BSYNC.RECONVERGENT B0 ;  /* 0x0000000000007941 */ /* 0x000fea0003800200 */
.L_x_703:
[----:B------:R-:W-:Y:S01]  /*5970*/  IMAD.SHL.U32 R0, R0, 0x200000, RZ ;  /* 0x0020000000007824 */ /* 0x000fe200078e00ff */
[----:B------:R-:W-:-:S04]  /*5980*/  LEA R2, R2, 0x37800000, 0x17 ;  /* 0x3780000002027811 */ /* 0x000fc800078eb8ff */
[----:B------:R-:W-:-:S05]  /*5990*/  LOP3.LUT R0, R2, R0, R7, 0xfe, !PT ;  /* 0x0000000002007212 */ /* 0x000fca00078efe07 */
[----:B------:R-:W-:-:S04]  /*59a0*/  FMUL.FTZ R0, R0, 1 ;  /* 0x3f80000000007820 */ /* 0x000fc80000410000 */
[----:B------:R2:W3:Y:S02]  /*59b0*/  F2F.F64.F32 R2, R0 ;  /* 0x0000000000027310 */ /* 0x0004e40000201800 */
[----:B--23--:R-:W-:Y:S05]  /*59c0*/  BRA `(.L_x_686) ;  /* 0x0000000000a47947 */ /* 0x00cfea0003800000 */
.L_x_698:
[----:B------:R-:W-:-:S09]  /*59d0*/  UISETP.NE.AND UP0, UPT, UR4, 0x1c, UPT ;  /* 0x0000001c0400788c */ /* 0x000fd2000bf05270 */
[----:B------:R-:W-:Y:S05]  /*59e0*/  BRA.U !UP0, `(.L_x_705) ;  /* 0x0000000108947547 */ /* 0x000fea000b800000 */
[----:B------:R-:W-:-:S09]  /*59f0*/  UISETP.NE.AND UP0, UPT, UR4, 0x1d, UPT ;  /* 0x0000001d0400788c */ /* 0x000fd2000bf05270 */
[----:B------:R-:W-:Y:S05]  /*5a00*/  BRA.U !UP0, `(.L_x_706) ;  /* 0x0000000108807547 */ /* 0x000fea000b800000 */
[----:B------:R-:W-:-:S09]  /*5a10*/  UISETP.NE.AND UP0, UPT, UR4, 0x2c, UPT ;  /* 0x0000002c0400788c */ /* 0x000fd2000bf05270 */
[----:B------:R-:W-:Y:S05]  /*5a20*/  BRA.U UP0, `(.L_x_685) ;  /* 0x0000000100307547 */ /* 0x000fea000b800000 */
[----:B------:R-:W2:Y:S01]  /*5a30*/  LDG.E.U8 R0, desc[UR36][R4.64] ;  /* 0x0000002404007981 */ /* 0x000ea2000c1e1100 */
[----:B------:R-:W-:Y:S02]  /*5a40*/  HFMA2 R3, -RZ, RZ, 0.5, 0 ;  /* 0x38000000ff037431 */ /* 0x000fe400000001ff */
        /* <DEDUP_REMOVED lines=8> */
[----:B------:R2:W3:Y:S02]  /*5ad0*/  @P0 F2F.F64.F32 R2, R0 ;  /* 0x0000000000020310 */ /* 0x0004e40000201800 */
[----:B--23--:R-:W-:Y:S05]  /*5ae0*/  BRA `(.L_x_686) ;  /* 0x00000000005c7947 */ /* 0x00cfea0003800000 */
.L_x_685:
[----:B------:R-:W-:Y:S01]  /*5af0*/  MOV R2, 0x0 ;  /* 0x0000000000027802 */ /* 0x000fe20000000f00 */
[----:B------:R-:W0:Y:S01]  /*5b00*/  LDCU.64 UR4, c[0x4][0x108] ;  /* 0x01002100ff0477ac */ /* 0x000e220008000a00 */
[----:B------:R-:W-:Y:S02]  /*5b10*/  HFMA2 R13, -RZ, RZ, 0, 0 ;  /* 0x00000000ff0d7431 */ /* 0x000fe400000001ff */
[----:B------:R-:W-:Y:S01]  /*5b20*/  IMAD.MOV.U32 R8, RZ, RZ, 0x4e ;  /* 0x0000004eff087424 */ /* 0x000fe200078e00ff */
[----:B------:R-:W1:Y:S01]  /*5b30*/  LDCU.64 UR6, c[0x4][0x110] ;  /* 0x01002200ff0677ac */ /* 0x000e620008000a00 */
[----:B------:R-:W2:Y:S01]  /*5b40*/  LDC.64 R2, c[0x4][R2] ;  /* 0x0100000002027b82 */ /* 0x000ea20000000a00 */
[----:B------:R-:W-:Y:S01]  /*5b50*/  IMAD.MOV.U32 R12, RZ, RZ, 0x1 ;  /* 0x00000001ff0c7424 */ /* 0x000fe200078e00ff */
[----:B------:R-:W3:Y:S01]  /*5b60*/  LDCU.64 UR8, c[0x4][0x8] ;  /* 0x01000100ff0877ac */ /* 0x000ee20008000a00 */
[----:B0-----:R-:W-:Y:S02]  /*5b70*/  IMAD.U32 R4, RZ, RZ, UR4 ;  /* 0x00000004ff047e24 */ /* 0x001fe4000f8e00ff */
[----:B------:R-:W-:Y:S01]  /*5b80*/  IMAD.U32 R5, RZ, RZ, UR5 ;  /* 0x00000005ff057e24 */ /* 0x000fe2000f8e00ff */
[----:B-1----:R-:W-:Y:S01]  /*5b90*/  MOV R6, UR6 ;  /* 0x0000000600067c02 */ /* 0x002fe20008000f00 */
[----:B------:R-:W-:-:S02]  /*5ba0*/  IMAD.U32 R7, RZ, RZ, UR7 ;  /* 0x00000007ff077e24 */ /* 0x000fc4000f8e00ff */
[----:B---3--:R-:W-:Y:S01]  /*5bb0*/  IMAD.U32 R10, RZ, RZ, UR8 ;  /* 0x00000008ff0a7e24 */ /* 0x008fe2000f8e00ff */
[----:B------:R-:W-:-:S07]  /*5bc0*/  MOV R11, UR9 ;  /* 0x00000009000b7c02 */ /* 0x000fce0008000f00 */
[----:B------:R-:W-:-:S07]  /*5bd0*/  LEPC R20, `(.L_x_707) ;  /* 0x000000001014794e */ /* 0x000fce0000000000 */
[----:B--2---:R-:W-:Y:S05]  /*5be0*/  CALL.ABS.NOINC R2 ;  /* 0x0000000002007343 */ /* 0x004fea0003c00000 */
.L_x_707:
[----:B------:R-:W-:Y:S01]  /*5bf0*/  CS2R R2, SRZ ;  /* 0x0000000000027805 */ /* 0x000fe2000001ff00 */
[----:B------:R-:W-:Y:S06]  /*5c00*/  BRA `(.L_x_686) ;  /* 0x0000000000147947 */ /* 0x000fec0003800000 */
.L_x_706:
[----:B------:R-:W2:Y:S02]  /*5c10*/  LDG.E.64 R2, desc[UR36][R4.64] ;  /* 0x0000002404027981 */ /* 0x000ea4000c1e1b00 */
[----:B--2---:R-:W2:Y:S02]  /*5c20*/  I2F.F64.U64 R2, R2 ;  /* 0x0000000200027312 */ /* 0x004ea40000301800 */
[----:B--2---:R-:W-:Y:S05]  /*5c30*/  BRA `(.L_x_686) ;  /* 0x0000000000087947 */ /* 0x004fea0003800000 */
.L_x_705:
[----:B------:R-:W2:Y:S02]  /*5c40*/  LDG.E R2, desc[UR36][R4.64] ;  /* 0x0000002404027981 */ /* 0x000ea4000c1e1900 */
[----:B--2---:R-:W1:Y:S02]  /*5c50*/  I2F.F64.U32 R2, R2 ;  /* 0x0000000200027312 */ /* 0x004e640000201800 */
.L_x_686:
[----:B------:R-:W-:Y:S05]  /*5c60*/  BSYNC.RECONVERGENT B7 ;  /* 0x0000000000077941 */ /* 0x000fea0003800200 */
.L_x_680:
[----:B------:R-:W1:Y:S01]  /*5c70*/  LDC.64 R8, c[0x0][0x590] ;  /* 0x00016400ff087b82 */ /* 0x000e620000000a00 */
[----:B------:R-:W-:Y:S01]  /*5c80*/  BSSY.RECONVERGENT B0, `(.L_x_708) ;  /* 0x000003e000007945 */ /* 0x000fe20003800200 */
[----:B0-2---:R-:W-:Y:S02]  /*5c90*/  IMAD.MOV.U32 R4, RZ, RZ, 0x0 ;  /* 0x00000000ff047424 */ /* 0x005fe400078e00ff */
[----:B------:R-:W-:Y:S01]  /*5ca0*/  IMAD.MOV.U32 R5, RZ, RZ, 0x3ff00000 ;  /* 0x3ff00000ff057424 */ /* 0x000fe200078e00ff */
[----:B-1---5:R-:W0:Y:S02]  /*5cb0*/  DSETP.GT.AND P0, PT, R2, R8, PT ;  /* 0x000000080200722a */ /* 0x022e240003f04000 */
[----:B0-----:R-:W-:Y:S05]  /*5cc0*/  @!P0 BRA `(.L_x_709) ;  /* 0x0000000000e48947 */ /* 0x001fea0003800000 */
[----:B------:R-:W-:Y:S01]  /*5cd0*/  UMOV UR4, 0x9abcaf48 ;  /* 0x9abcaf4800047882 */ /* 0x000fe20000000000 */
[----:B------:R-:W-:Y:S01]  /*5ce0*/  UMOV UR5, 0x3e7ad7f2 ;  /* 0x3e7ad7f200057882 */ /* 0x000fe20000000000 */
[----:B------:R-:W0:Y:S01]  /*5cf0*/  LDC R0, c[0x0][0x594] ;  /* 0x00016500ff007b82 */ /* 0x000e220000000800 */
[----:B------:R-:W1:Y:S01]  /*5d00*/  DADD R4, R2, UR4 ;  /* 0x0000000402047e29 */ /* 0x000e620008000000 */
[----:B------:R-:W-:Y:S01]  /*5d10*/  BSSY.RECONVERGENT B1, `(.L_x_710) ;  /* 0x0000032000017945 */ /* 0x000fe20003800200 */
[----:B-1----:R-:W1:Y:S01]  /*5d20*/  MUFU.RCP64H R3, R5 ;  /* 0x0000000500037308 */ /* 0x002e620000001800 */
[----:B------:R-:W-:Y:S02]  /*5d30*/  MOV R2, 0x1 ;  /* 0x0000000100027802 */ /* 0x000fe40000000f00 */
[----:B0-----:R-:W-:-:S15]  /*5d40*/  FSETP.GEU.AND P1, PT, |R0|, 6.5827683646048100446e-37, PT ;  /* 0x036000000000780b */ /* 0x001fde0003f2e200 */
[----:B------:R-:W-:-:S15]  /*5d50*/  NOP ;  /* 0x0000000000007918 */ /* 0x000fde0000000000 */
[----:B------:R-:W-:-:S15]  /*5d60*/  NOP ;  /* 0x0000000000007918 */ /* 0x000fde0000000000 */
[----:B------:R-:W-:-:S14]  /*5d70*/  NOP ;  /* 0x0000000000007918 */ /* 0x000fdc0000000000 */
        /* <DEDUP_REMOVED lines=41> */
[----:B------:R-:W-:Y:S02]  /*6010*/  IMAD.MOV.U32 R2, RZ, RZ, R10 ;  /* 0x000000ffff027224 */ /* 0x000fe400078e000a */
[----:B------:R-:W-:-:S07]  /*6020*/  IMAD.MOV.U32 R3, RZ, RZ, R11 ;  /* 0x000000ffff037224 */ /* 0x000fce00078e000b */
.L_x_711:
[----:B------:R-:W-:Y:S05]  /*6030*/  BSYNC.RECONVERGENT B1 ;  /* 0x0000000000017941 */ /* 0x000fea0003800200 */
.L_x_710:
[----:B------:R-:W-:Y:S01]  /*6040*/  MOV R4, R2 ;  /* 0x0000000200047202 */ /* 0x000fe20000000f00 */
[----:B------:R-:W-:-:S07]  /*6050*/  IMAD.MOV.U32 R5, RZ, RZ, R3 ;  /* 0x000000ffff057224 */ /* 0x000fce00078e0003 */
.L_x_709:
[----:B------:R-:W-:Y:S05]  /*6060*/  BSYNC.RECONVERGENT B0 ;  /* 0x0000000000007941 */ /* 0x000fea0003800200 */
.L_x_708:
[----:B------:R-:W0:Y:S01]  /*6070*/  LDCU.64 UR6, c[0x0][0x580] ;  /* 0x0000b000ff0677ac */ /* 0x000e220008000a00 */
        /* <DEDUP_REMOVED lines=16> */
.L_x_715:
[----:B------:R-:W0:Y:S02]  /*6180*/  F2I.S64.F64.TRUNC R4, R4 ;  /* 0x0000000400047311 */ /* 0x000e24000030d900 */
[----:B0-----:R-:W-:-:S05]  /*6190*/  MOV R7, R4 ;  /* 0x0000000400077202 */ /* 0x001fca0000000f00 */
[----:B------:R3:W-:Y:S01]  /*61a0*/  STG.E.U8 desc[UR36][R2.64], R7 ;  /* 0x0000000702007986 */ /* 0x0007e2000c101124 */
[----:B------:R-:W-:Y:S05]  /*61b0*/  BRA `(.L_x_717) ;  /* 0x0000001000807947 */ /* 0x000fea0003800000 */
.L_x_714:
        /* <DEDUP_REMOVED lines=9> */
.L_x_719:
[----:B------:R-:W0:Y:S02]  /*6250*/  F2I.F64.TRUNC R5, R4 ;  /* 0x0000000400057311 */ /* 0x000e24000030d100 */
[----:B0-----:R2:W-:Y:S01]  /*6260*/  STG.E desc[UR36][R2.64], R5 ;  /* 0x0000000502007986 */ /* 0x0015e2000c101924 */
[----:B------:R-:W-:Y:S05]  /*6270*/  BRA `(.L_x_717) ;  /* 0x0000001000507947 */ /* 0x000fea0003800000 */
.L_x_718:
[----:B------:R-:W0:Y:S02]  /*6280*/  F2I.F64.TRUNC R5, R4 ;  /* 0x0000000400057311 */ /* 0x000e24000030d100 */
[----:B0-----:R0:W-:Y:S01]  /*6290*/  STG.E.U16 desc[UR36][R2.64], R5 ;  /* 0x0000000502007986 */ /* 0x0011e2000c101524 */
[----:B------:R-:W-:Y:S05]  /*62a0*/  BRA `(.L_x_717) ;  /* 0x0000001000447947 */ /* 0x000fea0003800000 */
.L_x_713:
        /* <DEDUP_REMOVED lines=17> */
.L_x_721:
        /* <DEDUP_REMOVED lines=12> */
.L_x_720:
        /* <DEDUP_REMOVED lines=18> */
.L_x_723:
        /* <DEDUP_REMOVED lines=13> */
.L_x_722:
[----:B------:R0:W-:Y:S01]  /*6670*/  STG.E.64 desc[UR36][R2.64], R4 ;  /* 0x0000000402007986 */ /* 0x0001e2000c101b24 */
[----:B------:R-:W-:Y:S05]  /*6680*/  BRA `(.L_x_717) ;  /* 0x0000000c004c7947 */ /* 0x000fea0003800000 */
.L_x_712:
        /* <DEDUP_REMOVED lines=13> */
.L_x_727:
        /* <DEDUP_REMOVED lines=25> */
[----:B------:R-:W-:-:S07]  /*68f0*/  MOV R0, R4 ;  /* 0x0000000400007202 */ /* 0x000fce0000000f00 */
.L_x_730:
[----:B------:R-:W-:-:S04]  /*6900*/  SHF.R.U32.HI R5, RZ, 0x18, R7 ;  /* 0x00000018ff057819 */ /* 0x000fc80000011607 */
[----:B------:R-:W-:-:S07]  /*6910*/  LOP3.LUT R0, R0, 0x80, R5, 0xf8, !PT ;  /* 0x0000008000007812 */ /* 0x000fce00078ef805 */
.L_x_729:
[----:B------:R-:W-:Y:S05]  /*6920*/  BSYNC.RECONVERGENT B0 ;  /* 0x0000000000007941 */ /* 0x000fea0003800200 */
.L_x_728:
[----:B------:R0:W-:Y:S01]  /*6930*/  STG.E.U8 desc[UR36][R2.64], R0 ;  /* 0x0000000002007986 */ /* 0x0001e2000c101124 */
[----:B------:R-:W-:Y:S05]  /*6940*/  BRA `(.L_x_717) ;  /* 0x00000008009c7947 */ /* 0x000fea0003800000 */
.L_x_726:
        /* <DEDUP_REMOVED lines=25> */
[----:B------:R-:W-:-:S07]  /*6ae0*/  IMAD.MOV.U32 R0, RZ, RZ, R4 ;  /* 0x000000ffff007224 */ /* 0x000fce00078e0004 */
.L_x_733:
[----:B------:R-:W-:-:S04]  /*6af0*/  SHF.R.U32.HI R5, RZ, 0x18, R7 ;  /* 0x00000018ff057819 */ /* 0x000fc80000011607 */
[----:B------:R-:W-:-:S07]  /*6b00*/  LOP3.LUT R0, R0, 0x80, R5, 0xf8, !PT ;  /* 0x0000008000007812 */ /* 0x000fce00078ef805 */
.L_x_732:
[----:B------:R-:W-:Y:S05]  /*6b10*/  BSYNC.RECONVERGENT B0 ;  /* 0x0000000000007941 */ /* 0x000fea0003800200 */
.L_x_731:
[----:B------:R0:W-:Y:S01]  /*6b20*/  STG.E.U8 desc[UR36][R2.64], R0 ;  /* 0x0000000002007986 */ /* 0x0001e2000c101124 */
[----:B------:R-:W-:Y:S05]  /*6b30*/  BRA `(.L_x_717) ;  /* 0x0000000800207947 */ /* 0x000fea0003800000 */
.L_x_725:
        /* <DEDUP_REMOVED lines=15> */
[----:B------:R-:W-:-:S04]  /*6c30*/  HFMA2 R5, -RZ, RZ, 0, 1.5199184417724609375e-05 ;  /* 0x000000ffff057431 */ /* 0x000fc800000001ff */
        /* <DEDUP_REMOVED lines=14> */
.L_x_735:
[----:B------:R-:W0:Y:S02]  /*6d20*/  F2I.U64.F64.TRUNC R4, R4 ;  /* 0x0000000400047311 */ /* 0x000e24000030d800 */
[----:B0-----:R0:W-:Y:S01]  /*6d30*/  STG.E.64 desc[UR36][R2.64], R4 ;  /* 0x0000000402007986 */ /* 0x0011e2000c101b24 */
[----:B------:R-:W-:Y:S05]  /*6d40*/  BRA `(.L_x_717) ;  /* 0x00000004009c7947 */ /* 0x000fea0003800000 */
.L_x_734:
[----:B------:R-:W0:Y:S02]  /*6d50*/  F2I.U32.F64.TRUNC R5, R4 ;  /* 0x0000000400057311 */ /* 0x000e24000030d000 */
[----:B0-----:R0:W-:Y:S01]  /*6d60*/  STG.E desc[UR36][R2.64], R5 ;  /* 0x0000000502007986 */ /* 0x0011e2000c101924 */
[----:B------:R-:W-:Y:S05]  /*6d70*/  BRA `(.L_x_717) ;  /* 0x0000000400907947 */ /* 0x000fea0003800000 */
.L_x_724:
        /* <DEDUP_REMOVED lines=10> */
.L_x_737:
[----:B------:R-:W-:-:S05]  /*6e20*/  CS2R R6, SRZ ;  /* 0x0000000000067805 */ /* 0x000fca000001ff00 */
[----:B------:R0:W-:Y:S01]  /*6e30*/  STG.E.128 desc[UR36][R2.64], R4 ;  /* 0x0000000402007986 */ /* 0x0001e2000c101d24 */
[----:B------:R-:W-:Y:S05]  /*6e40*/  BRA `(.L_x_717) ;  /* 0x00000004005c7947 */ /* 0x000fea0003800000 */
.L_x_736:
[----:B------:R-:W-:-:S09]  /*6e50*/  UISETP.NE.AND UP0, UPT, UR4, 0xf, UPT ;  /* 0x0000000f0400788c */ /* 0x000fd2000bf05270 */
[----:B------:R-:W-:Y:S05]  /*6e60*/  BRA.U !UP0, `(.L_x_738) ;  /* 0x0000000508287547 */ /* 0x000fea000b800000 */
[----:B------:R-:W-:-:S09]  /*6e70*/  UISETP.NE.AND UP0, UPT, UR4, 0x17, UPT ;  /* 0x000000170400788c */ /* 0x000fd2000bf05270 */
[----:B------:R-:W-:Y:S05]  /*6e80*/  BRA.U !UP0, `(.L_x_739) ;  /* 0x0000000108b07547 */ /* 0x000fea000b800000 */
[----:B------:R-:W-:-:S09]  /*6e90*/  UISETP.NE.AND UP0, UPT, UR4, 0x18, UPT ;  /* 0x000000180400788c */ /* 0x000fd2000bf05270 */
[----:B------:R-:W-:Y:S05]  /*6ea0*/  BRA.U !UP0, `(.L_x_740) ;  /* 0x0000000108447547 */ /* 0x000fea000b800000 */
.L_x_716:
        /* <DEDUP_REMOVED lines=16> */
.L_x_741:
[----:B------:R-:W-:Y:S05]  /*6fb0*/  BRA `(.L_x_717) ;  /* 0x0000000400007947 */ /* 0x000fea0003800000 */
.L_x_740:
        /* <DEDUP_REMOVED lines=11> */
[----:B------:R-:W-:Y:S02]  /*7070*/  LOP3.LUT R6, R9, 0x7fffffff, RZ, 0xc0, !PT ;  /* 0x7fffffff09067812 */ /* 0x000fe400078ec0ff */
[----:B------:R-:W-:Y:S02]  /*7080*/  SHF.R.U32.HI R7, RZ, 0x18, R9 ;  /* 0x00000018ff077819 */ /* 0x000fe40000011609 */
        /* <DEDUP_REMOVED lines=8> */
.L_x_743:
[----:B------:R-:W-:Y:S05]  /*7110*/  BSYNC.RECONVERGENT B0 ;  /* 0x0000000000007941 */ /* 0x000fea0003800200 */
.L_x_742:
[----:B------:R-:W-:-:S05]  /*7120*/  LOP3.LUT R7, R0, 0x80, R7, 0xf8, !PT ;  /* 0x0000008000077812 */ /* 0x000fca00078ef807 */
[----:B------:R0:W-:Y:S01]  /*7130*/  STG.E.U8 desc[UR36][R2.64], R7 ;  /* 0x0000000702007986 */ /* 0x0001e2000c101124 */
[----:B------:R-:W-:Y:S05]  /*7140*/  BRA `(.L_x_717) ;  /* 0x00000000009c7947 */ /* 0x000fea0003800000 */
.L_x_739:
        /* <DEDUP_REMOVED lines=10> */
[----:B------:R-:W-:-:S04]  /*71f0*/  LOP3.LUT R6, R7, 0x7fffffff, RZ, 0xc0, !PT ;  /* 0x7fffffff07067812 */ /* 0x000fc800078ec0ff */
        /* <DEDUP_REMOVED lines=9> */
.L_x_745:
[----:B------:R-:W-:Y:S01]  /*7290*/  IMAD.MOV.U32 R0, RZ, RZ, 0x7f ;  /* 0x0000007fff007424 */ /* 0x000fe200078e00ff */
[----:B------:R-:W-:-:S04]  /*72a0*/  ISETP.GT.U32.AND P0, PT, R6, 0x7f800000, PT ;  /* 0x7f8000000600780c */ /* 0x000fc80003f04070 */
[----:B------:R-:W-:-:S09]  /*72b0*/  SEL R0, R0, 0x7c, P0 ;  /* 0x0000007c00007807 */ /* 0x000fd20000000000 */
.L_x_746:
[----:B------:R-:W-:Y:S05]  /*72c0*/  BSYNC.RECONVERGENT B0 ;  /* 0x0000000000007941 */ /* 0x000fea0003800200 */
.L_x_744:
[----:B------:R-:W-:-:S04]  /*72d0*/  SHF.R.U32.HI R5, RZ, 0x18, R7 ;  /* 0x00000018ff057819 */ /* 0x000fc80000011607 */
[----:B------:R-:W-:-:S05]  /*72e0*/  LOP3.LUT R5, R0, 0x80, R5, 0xf8, !PT ;  /* 0x0000008000057812 */ /* 0x000fca00078ef805 */
[----:B------:R0:W-:Y:S01]  /*72f0*/  STG.E.U8 desc[UR36][R2.64], R5 ;  /* 0x0000000502007986 */ /* 0x0001e2000c101124 */
[----:B------:R-:W-:Y:S05]  /*7300*/  BRA `(.L_x_717) ;  /* 0x00000000002c7947 */ /* 0x000fea0003800000 */
.L_x_738:
        /* <DEDUP_REMOVED lines=10> */
[----:B------:R0:W-:Y:S02]  /*73b0*/  STG.E.U16 desc[UR36][R2.64], R0 ;  /* 0x0000000002007986 */ /* 0x0001e4000c101524 */
.L_x_717:
[----:B------:R-:W-:-:S07]  /*73c0*/  IADD3 R17, PT, PT, R17, 0x80, RZ ;  /* 0x0000008011117810 */ /* 0x000fce0007ffe0ff */
.L_x_678:
[----:B------:R-:W-:Y:S05]  /*73d0*/  BSYNC.RECONVERGENT B6 ;  /* 0x0000000000067941 */ /* 0x000fea0003800200 */
.L_x_677:
        /* <DEDUP_REMOVED lines=307> */
.L_x_749:
        /* <DEDUP_REMOVED lines=16> */
[----:B--2---:R-:W0:Y:S02]  /*8810*/  I2F.F64.S16 R2, R2 ;  /* 0x0000000200027312 */ /* 0x004e240000101c00 */
[----:B0-----:R-:W-:Y:S05]  /*8820*/  BRA `(.L_x_756) ;  /* 0x0000000c006c7947 */ /* 0x001fea0003800000 */
.L_x_754:
[----:B------:R-:W2:Y:S02]  /*8830*/  LDG.E.U8 R2, desc[UR36][R4.64] ;  /* 0x0000002404027981 */ /* 0x000ea4000c1e1100 */
[----:B--2---:R-:W0:Y:S02]  /*8840*/  I2F.F64.U16 R2, R2 ;  /* 0x0000000200027312 */ /* 0x004e240000101800 */
[----:B0-----:R-:W-:Y:S05]  /*8850*/  BRA `(.L_x_756) ;  /* 0x0000000c00607947 */ /* 0x001fea0003800000 */
.L_x_753:
[----:B------:R-:W-:-:S09]  /*8860*/  UISETP.NE.AND UP0, UPT, UR4, 0x2, UPT ;  /* 0x000000020400788c */ /* 0x000fd2000bf05270 */
[----:B------:R-:W-:Y:S05]  /*8870*/  BRA.U !UP0, `(.L_x_757) ;  /* 0x0000000108287547 */ /* 0x000fea000b800000 */
[----:B------:R-:W-:-:S09]  /*8880*/  UISETP.NE.AND UP0, UPT, UR4, 0x3, UPT ;  /* 0x000000030400788c */ /* 0x000fd2000bf05270 */
[----:B------:R-:W-:Y:S05]  /*8890*/  BRA.U !UP0, `(.L_x_758) ;  /* 0x0000000108147547 */ /* 0x000fea000b800000 */
[----:B------:R-:W-:-:S09]  /*88a0*/  UISETP.NE.AND UP0, UPT, UR4, 0x4, UPT ;  /* 0x000000040400788c */ /* 0x000fd2000bf05270 */
[----:B------:R-:W-:Y:S05]  /*88b0*/  BRA.U UP0, `(.L_x_755) ;  /* 0x0000000900ec7547 */ /* 0x000fea000b800000 */
[----:B------:R-:W2:Y:S02]  /*88c0*/  LDG.E.64 R2, desc[UR36][R4.64] ;  /* 0x0000002404027981 */ /* 0x000ea4000c1e1b00 */
[----:B--2---:R-:W0:Y:S02]  /*88d0*/  I2F.F64.S64 R2, R2 ;  /* 0x0000000200027312 */ /* 0x004e240000301c00 */
[----:B0-----:R-:W-:Y:S05]  /*88e0*/  BRA `(.L_x_756) ;  /* 0x0000000c003c7947 */ /* 0x001fea0003800000 */
.L_x_758:
[----:B------:R-:W2:Y:S02]  /*88f0*/  LDG.E R2, desc[UR36][R4.64] ;  /* 0x0000002404027981 */ /* 0x000ea4000c1e1900 */
[----:B--2---:R-:W0:Y:S02]  /*8900*/  I2F.F64 R2, R2 ;  /* 0x0000000200027312 */ /* 0x004e240000201c00 */
[----:B0-----:R-:W-:Y:S05]  /*8910*/  BRA `(.L_x_756) ;  /* 0x0000000c00307947 */ /* 0x001fea0003800000 */
.L_x_757:
[----:B------:R-:W2:Y:S02]  /*8920*/  LDG.E.U16 R2, desc[UR36][R4.64] ;  /* 0x0000002404027981 */ /* 0x000ea4000c1e1500 */
[----:B--2---:R-:W0:Y:S02]  /*8930*/  I2F.F64.S16 R2, R2 ;  /* 0x0000000200027312 */ /* 0x004e240000101c00 */
[----:B0-----:R-:W-:Y:S05]  /*8940*/  BRA `(.L_x_756) ;  /* 0x0000000c00247947 */ /* 0x001fea0003800000 */
.L_x_752:
        /* <DEDUP_REMOVED lines=8> */
[----:B------:R-:W1:Y:S02]  /*89d0*/  F2F.F64.F32 R2, R2 ;  /* 0x0000000200027310 */ /* 0x000e640000201800 */
[----:B-1----:R-:W-:Y:S05]  /*89e0*/  BRA `(.L_x_756) ;  /* 0x0000000800fc7947 */ /* 0x002fea0003800000 */
.L_x_760:
[----:B------:R-:W2:Y:S02]  /*89f0*/  LDG.E.U16 R0, desc[UR36][R4.64] ;  /* 0x0000002404007981 */ /* 0x000ea4000c1e1500 */
[----:B--2---:R-:W-:-:S05]  /*8a00*/  HADD2.F32 R0, -RZ, R0.H0_H0 ;  /* 0x20000000ff007230 */ /* 0x004fca0000004100 */
[----:B------:R-:W-:-:S04]  /*8a10*/  FMUL.FTZ R0, R0, 1 ;  /* 0x3f80000000007820 */ /* 0x000fc80000410000 */
[----:B------:R1:W2:Y:S02]  /*8a20*/  F2F.F64.F32 R2, R0 ;  /* 0x0000000000027310 */ /* 0x0002a40000201800 */
[----:B-12---:R-:W-:Y:S05]  /*8a30*/  BRA `(.L_x_756) ;  /* 0x0000000800e87947 */ /* 0x006fea0003800000 */
.L_x_759:
        /* <DEDUP_REMOVED lines=10> */
.L_x_762:
[----:B------:R-:W2:Y:S02]  /*8ae0*/  LDG.E.U16 R4, desc[UR36][R4.64] ;  /* 0x0000002404047981 */ /* 0x000ea4000c1e1500 */
[----:B--2---:R-:W-:-:S05]  /*8af0*/  HADD2.F32 R0, -RZ, R4.H0_H0 ;  /* 0x20000004ff007230 */ /* 0x004fca0000004100 */
[----:B------:R-:W-:-:S04]  /*8b00*/  FMUL.FTZ R0, R0, 1 ;  /* 0x3f80000000007820 */ /* 0x000fc80000410000 */
[----:B------:R1:W2:Y:S02]  /*8b10*/  F2F.F64.F32 R2, R0 ;  /* 0x0000000000027310 */ /* 0x0002a40000201800 */
[----:B-12---:R-:W-:Y:S05]  /*8b20*/  BRA `(.L_x_756) ;  /* 0x0000000800ac7947 */ /* 0x006fea0003800000 */
.L_x_761:
[----:B------:R0:W5:Y:S01]  /*8b30*/  LDG.E.64 R2, desc[UR36][R4.64] ;  /* 0x0000002404027981 */ /* 0x000162000c1e1b00 */
[----:B------:R-:W-:Y:S05]  /*8b40*/  BRA `(.L_x_756) ;  /* 0x0000000800a47947 */ /* 0x000fea0003800000 */
.L_x_751:
        /* <DEDUP_REMOVED lines=13> */
.L_x_765:
[----:B------:R1:W5:Y:S01]  /*8c20*/  LDG.E.64 R2, desc[UR36][R4.64] ;  /* 0x0000002404027981 */ /* 0x000362000c1e1b00 */
[----:B------:R-:W-:Y:S05]  /*8c30*/  BRA `(.L_x_756) ;  /* 0x0000000800687947 */ /* 0x000fea0003800000 */
.L_x_764:
[----:B------:R-:W-:-:S09]  /*8c40*/  UISETP.NE.AND UP0, UPT, UR4, 0xf, UPT ;  /* 0x0000000f0400788c */ /* 0x000fd2000bf05270 */
[----:B------:R-:W-:Y:S05]  /*8c50*/  BRA.U !UP0, `(.L_x_766) ;  /* 0x00000001089c7547 */ /* 0x000fea000b800000 */
[----:B------:R-:W-:-:S09]  /*8c60*/  UISETP.NE.AND UP0, UPT, UR4, 0x17, UPT ;  /* 0x000000170400788c */ /* 0x000fd2000bf05270 */
[----:B------:R-:W-:Y:S05]  /*8c70*/  BRA.U !UP0, `(.L_x_767) ;  /* 0x00000001085c7547 */ /* 0x000fea000b800000 */
[----:B------:R-:W-:-:S09]  /*8c80*/  UISETP.NE.AND UP0, UPT, UR4, 0x18, UPT ;  /* 0x000000180400788c */ /* 0x000fd2000bf05270 */
[----:B------:R-:W-:Y:S05]  /*8c90*/  BRA.U UP0, `(.L_x_755) ;  /* 0x0000000500f47547 */ /* 0x000fea000b800000 */
[----:B------:R-:W2:Y:S01]  /*8ca0*/  LDG.E.U8 R0, desc[UR36][R4.64] ;  /* 0x0000002404007981 */ /* 0x000ea2000c1e1100 */
[----:B------:R-:W-:Y:S02]  /*8cb0*/  HFMA2 R6, -RZ, RZ, 0, 1.847743988037109375e-06 ;  /* 0x0000001fff067431 */ /* 0x000fe400000001ff */
[----:B--2---:R-:W-:-:S05]  /*8cc0*/  IMAD.SHL.U32 R0, R0, 0x1000000, RZ ;  /* 0x0100000000007824 */ /* 0x004fca00078e00ff */
[C---:B------:R-:W-:Y:S02]  /*8cd0*/  LOP3.LUT R2, R0.reuse, 0x7f000000, RZ, 0xc0, !PT ;  /* 0x7f00000000027812 */ /* 0x040fe400078ec0ff */
[----:B------:R-:W-:Y:S02]  /*8ce0*/  LOP3.LUT P0, RZ, R0, 0x7f000000, RZ, 0xc0, !PT ;  /* 0x7f00000000ff7812 */ /* 0x000fe4000780c0ff */
[----:B------:R-:W0:Y:S02]  /*8cf0*/  FLO.U32 R3, R2 ;  /* 0x0000000200037300 */ /* 0x000e2400000e0000 */
[----:B0-----:R-:W-:-:S05]  /*8d00*/  IMAD.MOV R3, RZ, RZ, -R3 ;  /* 0x000000ffff037224 */ /* 0x001fca00078e0a03 */
[----:B------:R-:W-:-:S04]  /*8d10*/  VIADDMNMX.U32 R3, R3, R6, 0x4, !PT ;  /* 0x0000000403037446 */ /* 0x000fc80007800006 */
[----:B------:R-:W-:-:S04]  /*8d20*/  IADD3 R3, PT, PT, R3, -0x4, RZ ;  /* 0xfffffffc03037810 */ /* 0x000fc80007ffe0ff */
[C---:B------:R-:W-:Y:S01]  /*8d30*/  SHF.L.U32 R6, R2.reuse, R3, RZ ;  /* 0x0000000302067219 */ /* 0x040fe200000006ff */
[----:B------:R-:W-:Y:S01]  /*8d40*/  IMAD.SHL.U32 R7, R3, 0x800000, RZ ;  /* 0x0080000003077824 */ /* 0x000fe200078e00ff */
[----:B------:R-:W-:-:S04]  /*8d50*/  IADD3 R3, PT, PT, R2, 0x1000000, RZ ;  /* 0x0100000002037810 */ /* 0x000fc80007ffe0ff */
[----:B------:R-:W-:Y:S02]  /*8d60*/  LEA.HI R6, R6, -R7, RZ, 0x1c ;  /* 0x8000000706067211 */ /* 0x000fe400078fe0ff */
[----:B------:R-:W-:-:S03]  /*8d70*/  SHF.R.S32.HI R3, RZ, 0x8, R3 ;  /* 0x00000008ff037819 */ /* 0x000fc60000011403 */
[----:B------:R-:W-:-:S05]  /*8d80*/  VIADD R6, R6, 0x3c000000 ;  /* 0x3c00000006067836 */ /* 0x000fca0000000000 */
[----:B------:R-:W-:-:S04]  /*8d90*/  LOP3.LUT R3, R6, 0x7f800000, R3, 0xf8, !PT ;  /* 0x7f80000006037812 */ /* 0x000fc800078ef803 */
[----:B------:R-:W-:-:S04]  /*8da0*/  SEL R3, R3, RZ, P0 ;  /* 0x000000ff03037207 */ /* 0x000fc80000000000 */
[----:B------:R-:W-:-:S05]  /*8db0*/  LOP3.LUT R3, R3, 0x80000000, R0, 0xf8, !PT ;  /* 0x8000000003037812 */ /* 0x000fca00078ef800 */
[----:B------:R-:W-:-:S06]  /*8dc0*/  FMUL.FTZ R3, R3, 1 ;  /* 0x3f80000003037820 */ /* 0x000fcc0000410000 */
[----:B------:R-:W2:Y:S02]  /*8dd0*/  F2F.F64.F32 R2, R3 ;  /* 0x0000000300027310 */ /* 0x000ea40000201800 */
[----:B--2---:R-:W-:Y:S05]  /*8de0*/  BRA `(.L_x_756) ;  /* 0x0000000400fc7947 */ /* 0x004fea0003800000 */
.L_x_767:
[----:B------:R-:W2:Y:S02]  /*8df0*/  LDG.E.U8 R3, desc[UR36][R4.64] ;  /* 0x0000002404037981 */ /* 0x000ea4000c1e1100 */
[C---:B--2---:R-:W-:Y:S01]  /*8e00*/  SHF.L.U32 R0, R3.reuse, 0x19, RZ ;  /* 0x0000001903007819 */ /* 0x044fe200000006ff */
        /* <DEDUP_REMOVED lines=10> */
[----:B------:R2:W3:Y:S02]  /*8eb0*/  F2F.F64.F32 R2, R0 ;  /* 0x0000000000027310 */ /* 0x0004e40000201800 */
[----:B--23--:R-:W-:Y:S05]  /*8ec0*/  BRA `(.L_x_756) ;  /* 0x0000000400c47947 */ /* 0x00cfea0003800000 */
.L_x_766:
[----:B------:R-:W2:Y:S02]  /*8ed0*/  LDG.E.U16 R0, desc[UR36][R4.64] ;  /* 0x0000002404007981 */ /* 0x000ea4000c1e1500 */
[----:B--2---:R-:W-:-:S05]  /*8ee0*/  SHF.L.U32 R0, R0, 0x10, RZ ;  /* 0x0000001000007819 */ /* 0x004fca00000006ff */
[----:B------:R-:W-:-:S04]  /*8ef0*/  FMUL.FTZ R0, R0, 1 ;  /* 0x3f80000000007820 */ /* 0x000fc80000410000 */
[----:B------:R2:W3:Y:S02]  /*8f00*/  F2F.F64.F32 R2, R0 ;  /* 0x0000000000027310 */ /* 0x0004e40000201800 */
[----:B--23--:R-:W-:Y:S05]  /*8f10*/  BRA `(.L_x_756) ;  /* 0x0000000400b07947 */ /* 0x00cfea0003800000 */
.L_x_763:
        /* <DEDUP_REMOVED lines=9> */
[----:B--2---:R-:W3:Y:S02]  /*8fb0*/  I2F.F64.U16 R2, R2 ;  /* 0x0000000200027312 */ /* 0x004ee40000101800 */
[----:B---3--:R-:W-:Y:S05]  /*8fc0*/  BRA `(.L_x_756) ;  /* 0x0000000400847947 */ /* 0x008fea0003800000 */
.L_x_770:
        /* <DEDUP_REMOVED lines=21> */
.L_x_772:
[----:B------:R-:W-:Y:S05]  /*9120*/  BSYNC.RECONVERGENT B0 ;  /* 0x0000000000007941 */ /* 0x000fea0003800200 */
.L_x_771:
[----:B------:R-:W-:Y:S01]  /*9130*/  IMAD.SHL.U32 R0, R0, 0x100000, RZ ;  /* 0x0010000000007824 */ /* 0x000fe200078e00ff */
[----:B------:R-:W-:-:S04]  /*9140*/  LEA R2, R2, 0x3b800000, 0x17 ;  /* 0x3b80000002027811 */ /* 0x000fc800078eb8ff */
[----:B------:R-:W-:-:S05]  /*9150*/  LOP3.LUT R0, R2, R0, R7, 0xfe, !PT ;  /* 0x0000000002007212 */ /* 0x000fca00078efe07 */
[----:B------:R-:W-:-:S04]  /*9160*/  FMUL.FTZ R0, R0, 1 ;  /* 0x3f80000000007820 */ /* 0x000fc80000410000 */
[----:B------:R3:W4:Y:S02]  /*9170*/  F2F.F64.F32 R2, R0 ;  /* 0x0000000000027310 */ /* 0x0007240000201800 */
[----:B---34-:R-:W-:Y:S05]  /*9180*/  BRA `(.L_x_756) ;  /* 0x0000000400147947 */ /* 0x018fea0003800000 */
.L_x_769:
        /* <DEDUP_REMOVED lines=21> */
.L_x_774:
[----:B------:R-:W-:Y:S05]  /*92e0*/  BSYNC.RECONVERGENT B0 ;  /* 0x0000000000007941 */ /* 0x000fea0003800200 */
.L_x_773:
[----:B------:R-:W-:Y:S02]  /*92f0*/  SHF.L.U32 R0, R0, 0x15, RZ ;  /* 0x0000001500007819 */ /* 0x000fe400000006ff */
[----:B------:R-:W-:-:S04]  /*9300*/  LEA R2, R2, 0x37800000, 0x17 ;  /* 0x3780000002027811 */ /* 0x000fc800078eb8ff */
[----:B------:R-:W-:-:S05]  /*9310*/  LOP3.LUT R0, R2, R0, R7, 0xfe, !PT ;  /* 0x0000000002007212 */ /* 0x000fca00078efe07 */
[----:B------:R-:W-:-:S04]  /*9320*/  FMUL.FTZ R0, R0, 1 ;  /* 0x3f80000000007820 */ /* 0x000fc80000410000 */
[----:B------:R3:W4:Y:S02]  /*9330*/  F2F.F64.F32 R2, R0 ;  /* 0x0000000000027310 */ /* 0x0007240000201800 */
[----:B---34-:R-:W-:Y:S05]  /*9340*/  BRA `(.L_x_756) ;  /* 0x0000000000a47947 */ /* 0x018fea0003800000 */
.L_x_768:
        /* <DEDUP_REMOVED lines=16> */
[----:B------:R3:W4:Y:S02]  /*9450*/  @P0 F2F.F64.F32 R2, R0 ;  /* 0x0000000000020310 */ /* 0x0007240000201800 */
[----:B---34-:R-:W-:Y:S05]  /*9460*/  BRA `(.L_x_756) ;  /* 0x00000000005c7947 */ /* 0x018fea0003800000 */
.L_x_755:
[----:B------:R-:W-:Y:S01]  /*9470*/  MOV R2, 0x0 ;  /* 0x0000000000027802 */ /* 0x000fe20000000f00 */
[----:B------:R-:W0:Y:S01]  /*9480*/  LDCU.64 UR4, c[0x4][0x108] ;  /* 0x01002100ff0477ac */ /* 0x000e220008000a00 */
[----:B------:R-:W-:Y:S02]  /*9490*/  HFMA2 R8, -RZ, RZ, 0, 4.64916229248046875e-06 ;  /* 0x0000004eff087431 */ /* 0x000fe400000001ff */
[----:B------:R-:W-:Y:S01]  /*94a0*/  IMAD.MOV.U32 R12, RZ, RZ, 0x1 ;  /* 0x00000001ff0c7424 */ /* 0x000fe200078e00ff */
[----:B------:R-:W-:Y:S01]  /*94b0*/  MOV R13, RZ ;  /* 0x000000ff000d7202 */ /* 0x000fe20000000f00 */
[----:B------:R-:W1:Y:S01]  /*94c0*/  LDCU.64 UR6, c[0x4][0x110] ;  /* 0x01002200ff0677ac */ /* 0x000e620008000a00 */
[----:B------:R-:W2:Y:S01]  /*94d0*/  LDC.64 R2, c[0x4][R2] ;  /* 0x0100000002027b82 */ /* 0x000ea20000000a00 */
[----:B------:R-:W3:Y:S01]  /*94e0*/  LDCU.64 UR8, c[0x4][0x8] ;  /* 0x01000100ff0877ac */ /* 0x000ee20008000a00 */
[----:B0-----:R-:W-:Y:S01]  /*94f0*/  MOV R4, UR4 ;  /* 0x0000000400047c02 */ /* 0x001fe20008000f00 */
[----:B------:R-:W-:Y:S01]  /*9500*/  IMAD.U32 R5, RZ, RZ, UR5 ;  /* 0x00000005ff057e24 */ /* 0x000fe2000f8e00ff */
[----:B-1----:R-:W-:Y:S01]  /*9510*/  MOV R6, UR6 ;  /* 0x0000000600067c02 */ /* 0x002fe20008000f00 */
[----:B------:R-:W-:Y:S01]  /*9520*/  IMAD.U32 R7, RZ, RZ, UR7 ;  /* 0x00000007ff077e24 */ /* 0x000fe2000f8e00ff */
[----:B---3--:R-:W-:Y:S01]  /*9530*/  MOV R10, UR8 ;  /* 0x00000008000a7c02 */ /* 0x008fe20008000f00 */
[----:B------:R-:W-:-:S07]  /*9540*/  IMAD.U32 R11, RZ, RZ, UR9 ;  /* 0x00000009ff0b7e24 */ /* 0x000fce000f8e00ff */
[----:B------:R-:W-:-:S07]  /*9550*/  LEPC R20, `(.L_x_777) ;  /* 0x000000001014794e */ /* 0x000fce0000000000 */
[----:B--2---:R-:W-:Y:S05]  /*9560*/  CALL.ABS.NOINC R2 ;  /* 0x0000000002007343 */ /* 0x004fea0003c00000 */
.L_x_777:
[----:B------:R-:W-:Y:S01]  /*9570*/  CS2R R2, SRZ ;  /* 0x0000000000027805 */ /* 0x000fe2000001ff00 */
[----:B------:R-:W-:Y:S06]  /*9580*/  BRA `(.L_x_756) ;  /* 0x0000000000147947 */ /* 0x000fec0003800000 */
.L_x_776:
[----:B------:R-:W2:Y:S02]  /*9590*/  LDG.E.64 R2, desc[UR36][R4.64] ;  /* 0x0000002404027981 */ /* 0x000ea4000c1e1b00 */
[----:B--2---:R-:W3:Y:S02]  /*95a0*/  I2F.F64.U64 R2, R2 ;  /* 0x0000000200027312 */ /* 0x004ee40000301800 */
[----:B---3--:R-:W-:Y:S05]  /*95b0*/  BRA `(.L_x_756) ;  /* 0x0000000000087947 */ /* 0x008fea0003800000 */
.L_x_775:
[----:B------:R-:W2:Y:S02]  /*95c0*/  LDG.E R2, desc[UR36][R4.64] ;  /* 0x0000002404027981 */ /* 0x000ea4000c1e1900 */
[----:B--2---:R-:W2:Y:S02]  /*95d0*/  I2F.F64.U32 R2, R2 ;  /* 0x0000000200027312 */ /* 0x004ea40000201800 */
.L_x_756:
[----:B------:R-:W-:Y:S05]  /*95e0*/  BSYNC.RECONVERGENT B7 ;  /* 0x0000000000077941 */ /* 0x000fea0003800200 */
.L_x_750:
[----:B------:R-:W2:Y:S01]  /*95f0*/  LDC.64 R8, c[0x0][0x590] ;  /* 0x00016400ff087b82 */ /* 0x000ea20000000a00 */
[----:B------:R-:W-:Y:S01]  /*9600*/  BSSY.RECONVERGENT B0, `(.L_x_778) ;  /* 0x000003e000007945 */ /* 0x000fe20003800200 */
[----:B01----:R-:W-:Y:S02]  /*9610*/  HFMA2 R5, -RZ, RZ, 1.984375, 0 ;  /* 0x3ff00000ff057431 */ /* 0x003fe400000001ff */
[----:B------:R-:W-:Y:S01]  /*9620*/  IMAD.MOV.U32 R4, RZ, RZ, 0x0 ;  /* 0x00000000ff047424 */ /* 0x000fe200078e00ff */
[----:B--2--5:R-:W0:Y:S02]  /*9630*/  DSETP.GT.AND P0, PT, R2, R8, PT ;  /* 0x000000080200722a */ /* 0x024e240003f04000 */
        /* <DEDUP_REMOVED lines=53> */
[----:B------:R-:W-:Y:S01]  /*9990*/  MOV R2, R10 ;  /* 0x0000000a00027202 */ /* 0x000fe20000000f00 */
[----:B------:R-:W-:-:S07]  /*99a0*/  IMAD.MOV.U32 R3, RZ, RZ, R11 ;  /* 0x000000ffff037224 */ /* 0x000fce00078e000b */
.L_x_781:
[----:B------:R-:W-:Y:S05]  /*99b0*/  BSYNC.RECONVERGENT B1 ;  /* 0x0000000000017941 */ /* 0x000fea0003800200 */
.L_x_780:
[----:B------:R-:W-:Y:S01]  /*99c0*/  MOV R4, R2 ;  /* 0x0000000200047202 */ /* 0x000fe20000000f00 */
[----:B------:R-:W-:-:S07]  /*99d0*/  IMAD.MOV.U32 R5, RZ, RZ, R3 ;  /* 0x000000ffff057224 */ /* 0x000fce00078e0003 */
.L_x_779:
[----:B------:R-:W-:Y:S05]  /*99e0*/  BSYNC.RECONVERGENT B0 ;  /* 0x0000000000007941 */ /* 0x000fea0003800200 */
.L_x_778:
        /* <DEDUP_REMOVED lines=17> */
.L_x_785:
[----:B------:R-:W0:Y:S02]  /*9b00*/  F2I.S64.F64.TRUNC R4, R4 ;  /* 0x0000000400047311 */ /* 0x000e24000030d900 */
[----:B0-----:R-:W-:-:S05]  /*9b10*/  IMAD.MOV.U32 R7, RZ, RZ, R4 ;  /* 0x000000ffff077224 */ /* 0x001fca00078e0004 */
[----:B------:R0:W-:Y:S01]  /*9b20*/  STG.E.U8 desc[UR36][R2.64], R7 ;  /* 0x0000000702007986 */ /* 0x0001e2000c101124 */
[----:B------:R-:W-:Y:S05]  /*9b30*/  BRA `(.L_x_787) ;  /* 0x0000001000807947 */ /* 0x000fea0003800000 */
.L_x_784:
        /* <DEDUP_REMOVED lines=9> */
.L_x_789:
[----:B------:R-:W0:Y:S02]  /*9bd0*/  F2I.F64.TRUNC R5, R4 ;  /* 0x0000000400057311 */ /* 0x000e24000030d100 */
[----:B0-----:R0:W-:Y:S01]  /*9be0*/  STG.E desc[UR36][R2.64], R5 ;  /* 0x0000000502007986 */ /* 0x0011e2000c101924 */
[----:B------:R-:W-:Y:S05]  /*9bf0*/  BRA `(.L_x_787) ;  /* 0x0000001000507947 */ /* 0x000fea0003800000 */
.L_x_788:
[----:B------:R-:W0:Y:S02]  /*9c00*/  F2I.F64.TRUNC R5, R4 ;  /* 0x0000000400057311 */ /* 0x000e24000030d100 */
[----:B0-----:R0:W-:Y:S01]  /*9c10*/  STG.E.U16 desc[UR36][R2.64], R5 ;  /* 0x0000000502007986 */ /* 0x0011e2000c101524 */
[----:B------:R-:W-:Y:S05]  /*9c20*/  BRA `(.L_x_787) ;  /* 0x0000001000447947 */ /* 0x000fea0003800000 */
.L_x_783:
        /* <DEDUP_REMOVED lines=17> */
.L_x_791:
        /* <DEDUP_REMOVED lines=12> */
.L_x_790:
        /* <DEDUP_REMOVED lines=14> */
[----:B------:R-:W-:Y:S01]  /*9ee0*/  MOV R7, RZ ;  /* 0x000000ff00077202 */ /* 0x000fe20000000f00 */
[----:B0-----:R-:W-:-:S05]  /*9ef0*/  @!P0 FMUL R6, R6, 1.175494350822287508e-38 ;  /* 0x0080000006068820 */ /* 0x001fca0000400000 */
[----:B------:R0:W-:Y:S01]  /*9f00*/  STG.E.64 desc[UR36][R2.64], R6 ;  /* 0x0000000602007986 */ /* 0x0001e2000c101b24 */
[----:B------:R-:W-:Y:S05]  /*9f10*/  BRA `(.L_x_787) ;  /* 0x0000000c00887947 */ /* 0x000fea0003800000 */
.L_x_793:
        /* <DEDUP_REMOVED lines=13> */
.L_x_792:
[----:B------:R0:W-:Y:S01]  /*9ff0*/  STG.E.64 desc[UR36][R2.64], R4 ;  /* 0x0000000402007986 */ /* 0x0001e2000c101b24 */
[----:B------:R-:W-:Y:S05]  /*a000*/  BRA `(.L_x_787) ;  /* 0x0000000c004c7947 */ /* 0x000fea0003800000 */
.L_x_782:
        /* <DEDUP_REMOVED lines=13> */
.L_x_797:
        /* <DEDUP_REMOVED lines=26> */
.L_x_800:
[----:B------:R-:W-:-:S04]  /*a280*/  SHF.R.U32.HI R5, RZ, 0x18, R7 ;  /* 0x00000018ff057819 */ /* 0x000fc80000011607 */
[----:B------:R-:W-:-:S07]  /*a290*/  LOP3.LUT R0, R0, 0x80, R5, 0xf8, !PT ;  /* 0x0000008000007812 */ /* 0x000fce00078ef805 */
.L_x_799:
[----:B------:R-:W-:Y:S05]  /*a2a0*/  BSYNC.RECONVERGENT B0 ;  /* 0x0000000000007941 */ /* 0x000fea0003800200 */
.L_x_798:
[----:B------:R3:W-:Y:S01]  /*a2b0*/  STG.E.U8 desc[UR36][R2.64], R0 ;  /* 0x0000000002007986 */ /* 0x0007e2000c101124 */
[----:B------:R-:W-:Y:S05]  /*a2c0*/  BRA `(.L_x_787) ;  /* 0x00000008009c7947 */ /* 0x000fea0003800000 */
.L_x_796:
        /* <DEDUP_REMOVED lines=26> */
.L_x_803:
[----:B------:R-:W-:-:S04]  /*a470*/  SHF.R.U32.HI R5, RZ, 0x18, R7 ;  /* 0x00000018ff057819 */ /* 0x000fc80000011607 */
[----:B------:R-:W-:-:S07]  /*a480*/  LOP3.LUT R0, R0, 0x80, R5, 0xf8, !PT ;  /* 0x0000008000007812 */ /* 0x000fce00078ef805 */
.L_x_802:
[----:B------:R-:W-:Y:S05]  /*a490*/  BSYNC.RECONVERGENT B0 ;  /* 0x0000000000007941 */ /* 0x000fea0003800200 */
.L_x_801:
[----:B------:R0:W-:Y:S01]  /*a4a0*/  STG.E.U8 desc[UR36][R2.64], R0 ;  /* 0x0000000002007986 */ /* 0x0001e2000c101124 */
[----:B------:R-:W-:Y:S05]  /*a4b0*/  BRA `(.L_x_787) ;  /* 0x0000000800207947 */ /* 0x000fea0003800000 */
.L_x_795:
        /* <DEDUP_REMOVED lines=22> */
[----:B------:R-:W-:Y:S02]  /*a620*/  @P1 ISETP.EQ.U32.AND P2, PT, R0, 0x1, P0 ;  /* 0x000000010000180c */ /* 0x000fe40000742070 */
[----:B------:R-:W-:Y:S02]  /*a630*/  PLOP3.LUT P0, PT, PT, PT, PT, 0x80, 0x8 ;  /* 0x000000000008781c */ /* 0x000fe40003f0f070 */
[----:B------:R-:W-:Y:S02]  /*a640*/  @P1 PLOP3.LUT P0, PT, P2, PT, PT, 0x80, 0x8 ;  /* 0x000000000008181c */ /* 0x000fe4000170f070 */
[----:B------:R-:W-:-:S11]  /*a650*/  @P1 IADD3 R0, PT, PT, R6, 0x1, RZ ;  /* 0x0000000106001810 */ /* 0x000fd60007ffe0ff */
[----:B------:R-:W-:-:S05]  /*a660*/  @!P0 IMAD.MOV R0, RZ, RZ, R6 ;  /* 0x000000ffff008224 */ /* 0x000fca00078e0206 */
[----:B------:R-:W-:-:S05]  /*a670*/  @P1 MOV R5, R0 ;  /* 0x0000000000051202 */ /* 0x000fca0000000f00 */
[----:B------:R2:W-:Y:S01]  /*a680*/  STG.E.U8 desc[UR36][R2.64], R5 ;  /* 0x0000000502007986 */ /* 0x0005e2000c101124 */
[----:B------:R-:W-:Y:S05]  /*a690*/  BRA `(.L_x_787) ;  /* 0x0000000400a87947 */ /* 0x000fea0003800000 */
.L_x_805:
[----:B------:R-:W0:Y:S02]  /*a6a0*/  F2I.U64.F64.TRUNC R4, R4 ;  /* 0x0000000400047311 */ /* 0x000e24000030d800 */
[----:B0-----:R1:W-:Y:S01]  /*a6b0*/  STG.E.64 desc[UR36][R2.64], R4 ;  /* 0x0000000402007986 */ /* 0x0013e2000c101b24 */
[----:B------:R-:W-:Y:S05]  /*a6c0*/  BRA `(.L_x_787) ;  /* 0x00000004009c7947 */ /* 0x000fea0003800000 */
.L_x_804:
[----:B------:R-:W0:Y:S02]  /*a6d0*/  F2I.U32.F64.TRUNC R5, R4 ;  /* 0x0000000400057311 */ /* 0x000e24000030d000 */
[----:B0-----:R0:W-:Y:S01]  /*a6e0*/  STG.E desc[UR36][R2.64], R5 ;  /* 0x0000000502007986 */ /* 0x0011e2000c101924 */
[----:B------:R-:W-:Y:S05]  /*a6f0*/  BRA `(.L_x_787) ;  /* 0x0000000400907947 */ /* 0x000fea0003800000 */
.L_x_794:
        /* <DEDUP_REMOVED lines=10> */
.L_x_807:
[----:B------:R-:W-:-:S05]  /*a7a0*/  CS2R R6, SRZ ;  /* 0x0000000000067805 */ /* 0x000fca000001ff00 */
[----:B------:R0:W-:Y:S01]  /*a7b0*/  STG.E.128 desc[UR36][R2.64], R4 ;  /* 0x0000000402007986 */ /* 0x0001e2000c101d24 */
[----:B------:R-:W-:Y:S05]  /*a7c0*/  BRA `(.L_x_787) ;  /* 0x00000004005c7947 */ /* 0x000fea0003800000 */
.L_x_806:
[----:B------:R-:W-:-:S09]  /*a7d0*/  UISETP.NE.AND UP0, UPT, UR4, 0xf, UPT ;  /* 0x0000000f0400788c */ /* 0x000fd2000bf05270 */
[----:B------:R-:W-:Y:S05]  /*a7e0*/  BRA.U !UP0, `(.L_x_808) ;  /* 0x0000000508287547 */ /* 0x000fea000b800000 */
[----:B------:R-:W-:-:S09]  /*a7f0*/  UISETP.NE.AND UP0, UPT, UR4, 0x17, UPT ;  /* 0x000000170400788c */ /* 0x000fd2000bf05270 */
[----:B------:R-:W-:Y:S05]  /*a800*/  BRA.U !UP0, `(.L_x_809) ;  /* 0x0000000108b07547 */ /* 0x000fea000b800000 */
[----:B------:R-:W-:-:S09]  /*a810*/  UISETP.NE.AND UP0, UPT, UR4, 0x18, UPT ;  /* 0x000000180400788c */ /* 0x000fd2000bf05270 */
[----:B------:R-:W-:Y:S05]  /*a820*/  BRA.U !UP0, `(.L_x_810) ;  /* 0x0000000108447547 */ /* 0x000fea000b800000 */
.L_x_786:
        /* <DEDUP_REMOVED lines=16> */
.L_x_811:
[----:B------:R-:W-:Y:S05]  /*a930*/  BRA `(.L_x_787) ;  /* 0x0000000400007947 */ /* 0x000fea0003800000 */
.L_x_810:
        /* <DEDUP_REMOVED lines=21> */
.L_x_813:
[----:B------:R-:W-:Y:S05]  /*aa90*/  BSYNC.RECONVERGENT B0 ;  /* 0x0000000000007941 */ /* 0x000fea0003800200 */
.L_x_812:
[----:B------:R-:W-:-:S05]  /*aaa0*/  LOP3.LUT R7, R0, 0x80, R7, 0xf8, !PT ;  /* 0x0000008000077812 */ /* 0x000fca00078ef807 */
[----:B------:R0:W-:Y:S01]  /*aab0*/  STG.E.U8 desc[UR36][R2.64], R7 ;  /* 0x0000000702007986 */ /* 0x0001e2000c101124 */
[----:B------:R-:W-:Y:S05]  /*aac0*/  BRA `(.L_x_787) ;  /* 0x00000000009c7947 */ /* 0x000fea0003800000 */
.L_x_809:
        /* <DEDUP_REMOVED lines=20> */
.L_x_815:
[----:B------:R-:W-:Y:S01]  /*ac10*/  IMAD.MOV.U32 R0, RZ, RZ, 0x7f ;  /* 0x0000007fff007424 */ /* 0x000fe200078e00ff */
[----:B------:R-:W-:-:S04]  /*ac20*/  ISETP.GT.U32.AND P0, PT, R6, 0x7f800000, PT ;  /* 0x7f8000000600780c */ /* 0x000fc80003f04070 */
[----:B------:R-:W-:-:S09]  /*ac30*/  SEL R0, R0, 0x7c, P0 ;  /* 0x0000007c00007807 */ /* 0x000fd20000000000 */
.L_x_816:
[----:B------:R-:W-:Y:S05]  /*ac40*/  BSYNC.RECONVERGENT B0 ;  /* 0x0000000000007941 */ /* 0x000fea0003800200 */
.L_x_814:
[----:B------:R-:W-:-:S04]  /*ac50*/  SHF.R.U32.HI R5, RZ, 0x18, R7 ;  /* 0x00000018ff057819 */ /* 0x000fc80000011607 */
[----:B------:R-:W-:-:S05]  /*ac60*/  LOP3.LUT R5, R0, 0x80, R5, 0xf8, !PT ;  /* 0x0000008000057812 */ /* 0x000fca00078ef805 */
[----:B------:R0:W-:Y:S01]  /*ac70*/  STG.E.U8 desc[UR36][R2.64], R5 ;  /* 0x0000000502007986 */ /* 0x0001e2000c101124 */
[----:B------:R-:W-:Y:S05]  /*ac80*/  BRA `(.L_x_787) ;  /* 0x00000000002c7947 */ /* 0x000fea0003800000 */
.L_x_808:
        /* <DEDUP_REMOVED lines=11> */
.L_x_787:
[----:B------:R-:W-:-:S07]  /*ad40*/  IADD3 R17, PT, PT, R17, 0x80, RZ ;  /* 0x0000008011117810 */ /* 0x000fce0007ffe0ff */
.L_x_748:
[----:B------:R-:W-:Y:S05]  /*ad50*/  BSYNC.RECONVERGENT B6 ;  /* 0x0000000000067941 */ /* 0x000fea0003800200 */
.L_x_747:
[----:B------:R-:W5:Y:S02]  /*ad60*/  LDCU UR4, c[0x0][0x380] ;  /* 0x00007000ff0477ac */ /* 0x000f640008000800 */
[----:B-----5:R-:W-:-:S13]  /*ad70*/  ISETP.GE.AND P0, PT, R17, UR4, PT ;  /* 0x0000000411007c0c */ /* 0x020fda000bf06270 */
[----:B------:R-:W-:Y:S05]  /*ad80*/  @P0 EXIT ;  /* 0x000000000000094d */ /* 0x000fea0003800000 */
[----:B------:R-:W5:Y:S01]  /*ad90*/  LDCU UR4, c[0x0][0x388] ;  /* 0x00007100ff0477ac */ /* 0x000f620008000800 */
[----:B0--34-:R-:W-:Y:S01]  /*ada0*/  IMAD.MOV.U32 R0, RZ, RZ, RZ ;  /* 0x000000ffff007224 */ /* 0x019fe200078e00ff */
[----:B------:R-:W-:Y:S01]  /*adb0*/  MOV R16, RZ ;  /* 0x000000ff00107202 */ /* 0x000fe20000000f00 */
        /* <DEDUP_REMOVED lines=300> */
.L_x_817:
[----:B------:R-:W0:Y:S01]  /*c080*/  LDCU.128 UR8, c[0x0][0x580] ;  /* 0x0000b000ff0877ac */ /* 0x000e220008000c00 */
[----:B------:R-:W-:Y:S01]  /*c090*/  BSSY.RECONVERGENT B6, `(.L_x_818) ;  /* 0x00000ee000067945 */ /* 0x000fe20003800200 */
[----:B------:R-:W-:-:S04]  /*c0a0*/  UPRMT UR4, UR44, 0x9910, URZ ;  /* 0x000099102c047896 */ /* 0x000fc800080000ff */
[----:B------:R-:W-:Y:S01]  /*c0b0*/  UISETP.GT.AND UP0, UPT, UR4, 0x9, UPT ;  /* 0x000000090400788c */ /* 0x000fe2000bf04270 */
[----:B0-----:R-:W-:Y:S02]  /*c0c0*/  IADD3 R16, P0, PT, R16, UR8, RZ ;  /* 0x0000000810107c10 */ /* 0x001fe4000ff1e0ff */
[----:B-1----:R-:W-:-:S03]  /*c0d0*/  IADD3 R4, P1, PT, R0, UR10, RZ ;  /* 0x0000000a00047c10 */ /* 0x002fc6000ff3e0ff */
[----:B------:R-:W-:Y:S01]  /*c0e0*/  IMAD.X R17, RZ, RZ, UR9, P0 ;  /* 0x00000009ff117e24 */ /* 0x000fe200080e06ff */
[----:B--2---:R-:W-:Y:S02]  /*c0f0*/  IADD3.X R5, PT, PT, RZ, UR11, RZ, P1, !PT ;  /* 0x0000000bff057c10 */ /* 0x004fe40008ffe4ff */
        /* <DEDUP_REMOVED lines=12> */
.L_x_822:
[----:B------:R-:W2:Y:S02]  /*c1c0*/  LDG.E.U8 R2, desc[UR36][R4.64] ;  /* 0x0000002404027981 */ /* 0x000ea4000c1e1100 */
[----:B--2---:R-:W0:Y:S02]  /*c1d0*/  I2F.F64.U16 R2, R2 ;  /* 0x0000000200027312 */ /* 0x004e240000101800 */
[----:B0-----:R-:W-:Y:S05]  /*c1e0*/  BRA `(.L_x_824) ;  /* 0x0000000c00607947 */ /* 0x001fea0003800000 */
.L_x_821:
        /* <DEDUP_REMOVED lines=9> */
.L_x_826:
[----:B------:R-:W2:Y:S02]  /*c280*/  LDG.E R2, desc[UR36][R4.64] ;  /* 0x0000002404027981 */ /* 0x000ea4000c1e1900 */
[----:B--2---:R-:W0:Y:S02]  /*c290*/  I2F.F64 R2, R2 ;  /* 0x0000000200027312 */ /* 0x004e240000201c00 */
[----:B0-----:R-:W-:Y:S05]  /*c2a0*/  BRA `(.L_x_824) ;  /* 0x0000000c00307947 */ /* 0x001fea0003800000 */
.L_x_825:
[----:B------:R-:W2:Y:S02]  /*c2b0*/  LDG.E.U16 R2, desc[UR36][R4.64] ;  /* 0x0000002404027981 */ /* 0x000ea4000c1e1500 */
[----:B--2---:R-:W0:Y:S02]  /*c2c0*/  I2F.F64.S16 R2, R2 ;  /* 0x0000000200027312 */ /* 0x004e240000101c00 */
[----:B0-----:R-:W-:Y:S05]  /*c2d0*/  BRA `(.L_x_824) ;  /* 0x0000000c00247947 */ /* 0x001fea0003800000 */
.L_x_820:
        /* <DEDUP_REMOVED lines=10> */
.L_x_828:
[----:B------:R-:W2:Y:S02]  /*c380*/  LDG.E.U16 R0, desc[UR36][R4.64] ;  /* 0x0000002404007981 */ /* 0x000ea4000c1e1500 */
[----:B--2---:R-:W-:-:S05]  /*c390*/  HADD2.F32 R0, -RZ, R0.H0_H0 ;  /* 0x20000000ff007230 */ /* 0x004fca0000004100 */
[----:B------:R-:W-:-:S04]  /*c3a0*/  FMUL.FTZ R0, R0, 1 ;  /* 0x3f80000000007820 */ /* 0x000fc80000410000 */
[----:B------:R1:W2:Y:S02]  /*c3b0*/  F2F.F64.F32 R2, R0 ;  /* 0x0000000000027310 */ /* 0x0002a40000201800 */
[----:B-12---:R-:W-:Y:S05]  /*c3c0*/  BRA `(.L_x_824) ;  /* 0x0000000800e87947 */ /* 0x006fea0003800000 */
.L_x_827:
        /* <DEDUP_REMOVED lines=10> */
.L_x_830:
[----:B------:R-:W2:Y:S02]  /*c470*/  LDG.E.U16 R4, desc[UR36][R4.64] ;  /* 0x0000002404047981 */ /* 0x000ea4000c1e1500 */
[----:B--2---:R-:W-:-:S05]  /*c480*/  HADD2.F32 R0, -RZ, R4.H0_H0 ;  /* 0x20000004ff007230 */ /* 0x004fca0000004100 */
[----:B------:R-:W-:-:S04]  /*c490*/  FMUL.FTZ R0, R0, 1 ;  /* 0x3f80000000007820 */ /* 0x000fc80000410000 */
[----:B------:R1:W2:Y:S02]  /*c4a0*/  F2F.F64.F32 R2, R0 ;  /* 0x0000000000027310 */ /* 0x0002a40000201800 */
[----:B-12---:R-:W-:Y:S05]  /*c4b0*/  BRA `(.L_x_824) ;  /* 0x0000000800ac7947 */ /* 0x006fea0003800000 */
.L_x_829:
[----:B------:R0:W5:Y:S01]  /*c4c0*/  LDG.E.64 R2, desc[UR36][R4.64] ;  /* 0x0000002404027981 */ /* 0x000162000c1e1b00 */
[----:B------:R-:W-:Y:S05]  /*c4d0*/  BRA `(.L_x_824) ;  /* 0x0000000800a47947 */ /* 0x000fea0003800000 */
.L_x_819:
        /* <DEDUP_REMOVED lines=13> */
.L_x_833:
[----:B------:R2:W5:Y:S01]  /*c5b0*/  LDG.E.64 R2, desc[UR36][R4.64] ;  /* 0x0000002404027981 */ /* 0x000562000c1e1b00 */
[----:B------:R-:W-:Y:S05]  /*c5c0*/  BRA `(.L_x_824) ;  /* 0x0000000800687947 */ /* 0x000fea0003800000 */
.L_x_832:
        /* <DEDUP_REMOVED lines=25> */
[----:B------:R-:W3:Y:S02]  /*c760*/  F2F.F64.F32 R2, R3 ;  /* 0x0000000300027310 */ /* 0x000ee40000201800 */
[----:B---3--:R-:W-:Y:S05]  /*c770*/  BRA `(.L_x_824) ;  /* 0x0000000400fc7947 */ /* 0x008fea0003800000 */
.L_x_835:
        /* <DEDUP_REMOVED lines=12> */
[----:B------:R3:W4:Y:S02]  /*c840*/  F2F.F64.F32 R2, R0 ;  /* 0x0000000000027310 */ /* 0x0007240000201800 */
[----:B---34-:R-:W-:Y:S05]  /*c850*/  BRA `(.L_x_824) ;  /* 0x0000000400c47947 */ /* 0x018fea0003800000 */
.L_x_834:
[----:B------:R-:W2:Y:S02]  /*c860*/  LDG.E.U16 R0, desc[UR36][R4.64] ;  /* 0x0000002404007981 */ /* 0x000ea4000c1e1500 */
[----:B--2---:R-:W-:-:S04]  /*c870*/  IMAD.U32 R0, R0, 0x10000, RZ ;  /* 0x0001000000007824 */ /* 0x004fc800078e00ff */
[----:B------:R-:W-:-:S04]  /*c880*/  FMUL.FTZ R0, R0, 1 ;  /* 0x3f80000000007820 */ /* 0x000fc80000410000 */
[----:B------:R3:W4:Y:S02]  /*c890*/  F2F.F64.F32 R2, R0 ;  /* 0x0000000000027310 */ /* 0x0007240000201800 */
[----:B---34-:R-:W-:Y:S05]  /*c8a0*/  BRA `(.L_x_824) ;  /* 0x0000000400b07947 */ /* 0x018fea0003800000 */
.L_x_831:
        /* <DEDUP_REMOVED lines=11> */
.L_x_838:
        /* <DEDUP_REMOVED lines=21> */
.L_x_840:
[----:B------:R-:W-:Y:S05]  /*cab0*/  BSYNC.RECONVERGENT B0 ;  /* 0x0000000000007941 */ /* 0x000fea0003800200 */
.L_x_839:
[----:B------:R-:W-:Y:S02]  /*cac0*/  SHF.L.U32 R0, R0, 0x14, RZ ;  /* 0x0000001400007819 */ /* 0x000fe400000006ff */
[----:B------:R-:W-:-:S04]  /*cad0*/  LEA R2, R2, 0x3b800000, 0x17 ;  /* 0x3b80000002027811 */ /* 0x000fc800078eb8ff */
[----:B------:R-:W-:-:S05]  /*cae0*/  LOP3.LUT R0, R2, R0, R7, 0xfe, !PT ;  /* 0x0000000002007212 */ /* 0x000fca00078efe07 */
[----:B------:R-:W-:-:S04]  /*caf0*/  FMUL.FTZ R0, R0, 1 ;  /* 0x3f80000000007820 */ /* 0x000fc80000410000 */
[----:B------:R2:W3:Y:S02]  /*cb00*/  F2F.F64.F32 R2, R0 ;  /* 0x0000000000027310 */ /* 0x0004e40000201800 */
[----:B--23--:R-:W-:Y:S05]  /*cb10*/  BRA `(.L_x_824) ;  /* 0x0000000400147947 */ /* 0x00cfea0003800000 */
.L_x_837:
        /* <DEDUP_REMOVED lines=21> */
.L_x_842:
[----:B------:R-:W-:Y:S05]  /*cc70*/  BSYNC.RECONVERGENT B0 ;  /* 0x0000000000007941 */ /* 0x000fea0003800200 */
.L_x_841:
[----:B------:R-:W-:Y:S01]  /*cc80*/  IMAD.SHL.U32 R0, R0, 0x200000, RZ ;  /* 0x0020000000007824 */ /* 0x000fe200078e00ff */
[----:B------:R-:W-:-:S04]  /*cc90*/  LEA R2, R2, 0x37800000, 0x17 ;  /* 0x3780000002027811 */ /* 0x000fc800078eb8ff */
[----:B------:R-:W-:-:S05]  /*cca0*/  LOP3.LUT R0, R2, R0, R7, 0xfe, !PT ;  /* 0x0000000002007212 */ /* 0x000fca00078efe07 */
[----:B------:R-:W-:-:S04]  /*ccb0*/  FMUL.FTZ R0, R0, 1 ;  /* 0x3f80000000007820 */ /* 0x000fc80000410000 */
[----:B------:R2:W3:Y:S02]  /*ccc0*/  F2F.F64.F32 R2, R0 ;  /* 0x0000000000027310 */ /* 0x0004e40000201800 */
[----:B--23--:R-:W-:Y:S05]  /*ccd0*/  BRA `(.L_x_824) ;  /* 0x0000000000a47947 */ /* 0x00cfea0003800000 */
.L_x_836:
[----:B------:R-:W-:-:S09]  /*cce0*/  UISETP.NE.AND UP0, UPT, UR4, 0x1c, UPT ;  /* 0x0000001c0400788c */ /* 0x000fd2000bf05270 */
[----:B------:R-:W-:Y:S05]  /*ccf0*/  BRA.U !UP0, `(.L_x_843) ;  /* 0x0000000108947547 */ /* 0x000fea000b800000 */
[----:B------:R-:W-:-:S09]  /*cd00*/  UISETP.NE.AND UP0, UPT, UR4, 0x1d, UPT ;  /* 0x0000001d0400788c */ /* 0x000fd2000bf05270 */
[----:B------:R-:W-:Y:S05]  /*cd10*/  BRA.U !UP0, `(.L_x_844) ;  /* 0x0000000108807547 */ /* 0x000fea000b800000 */
[----:B------:R-:W-:-:S09]  /*cd20*/  UISETP.NE.AND UP0, UPT, UR4, 0x2c, UPT ;  /* 0x0000002c0400788c */ /* 0x000fd2000bf05270 */
[----:B------:R-:W-:Y:S05]  /*cd30*/  BRA.U UP0, `(.L_x_823) ;  /* 0x0000000100307547 */ /* 0x000fea000b800000 */
[----:B------:R-:W2:Y:S01]  /*cd40*/  LDG.E.U8 R0, desc[UR36][R4.64] ;  /* 0x0000002404007981 */ /* 0x000ea2000c1e1100 */
[----:B------:R-:W-:Y:S02]  /*cd50*/  HFMA2 R2, -RZ, RZ, 0, 0 ;  /* 0x00000000ff027431 */ /* 0x000fe400000001ff */
[----:B------:R-:W-:Y:S01]  /*cd60*/  IMAD.MOV.U32 R3, RZ, RZ, 0x38000000 ;  /* 0x38000000ff037424 */ /* 0x000fe200078e00ff */
[----:B--2---:R-:W-:-:S13]  /*cd70*/  ISETP.NE.AND P0, PT, R0, RZ, PT ;  /* 0x000000ff0000720c */ /* 0x004fda0003f05270 */
[----:B------:R-:W-:Y:S05]  /*cd80*/  @!P0 BRA `(.L_x_824) ;  /* 0x0000000000788947 */ /* 0x000fea0003800000 */
[----:B------:R-:W-:-:S13]  /*cd90*/  ISETP.NE.AND P0, PT, R0, 0xff, PT ;  /* 0x000000ff0000780c */ /* 0x000fda0003f05270 */
[----:B------:R-:W-:Y:S01]  /*cda0*/  @P0 SHF.L.U32 R0, R0, 0x17, RZ ;  /* 0x0000001700000819 */ /* 0x000fe200000006ff */
[----:B------:R-:W-:Y:S01]  /*cdb0*/  @!P0 IMAD.MOV.U32 R2, RZ, RZ, 0x20000000 ;  /* 0x20000000ff028424 */ /* 0x000fe200078e00ff */
[----:B------:R-:W-:-:S03]  /*cdc0*/  @!P0 MOV R3, 0x7ff80000 ;  /* 0x7ff8000000038802 */ /* 0x000fc60000000f00 */
[----:B------:R-:W-:-:S04]  /*cdd0*/  @P0 FMUL.FTZ R0, R0, 1 ;  /* 0x3f80000000000820 */ /* 0x000fc80000410000 */
[----:B------:R2:W3:Y:S02]  /*cde0*/  @P0 F2F.F64.F32 R2, R0 ;  /* 0x0000000000020310 */ /* 0x0004e40000201800 */
[----:B--23--:R-:W-:Y:S05]  /*cdf0*/  BRA `(.L_x_824) ;  /* 0x00000000005c7947 */ /* 0x00cfea0003800000 */
.L_x_823:
        /* <DEDUP_REMOVED lines=16> */
.L_x_845:
[----:B------:R-:W-:Y:S01]  /*cf00*/  CS2R R2, SRZ ;  /* 0x0000000000027805 */ /* 0x000fe2000001ff00 */
[----:B------:R-:W-:Y:S06]  /*cf10*/  BRA `(.L_x_824) ;  /* 0x0000000000147947 */ /* 0x000fec0003800000 */
.L_x_844:
[----:B------:R-:W2:Y:S02]  /*cf20*/  LDG.E.64 R2, desc[UR36][R4.64] ;  /* 0x0000002404027981 */ /* 0x000ea4000c1e1b00 */
[----:B--2---:R-:W2:Y:S02]  /*cf30*/  I2F.F64.U64 R2, R2 ;  /* 0x0000000200027312 */ /* 0x004ea40000301800 */
[----:B--2---:R-:W-:Y:S05]  /*cf40*/  BRA `(.L_x_824) ;  /* 0x0000000000087947 */ /* 0x004fea0003800000 */
.L_x_843:
[----:B------:R-:W2:Y:S02]  /*cf50*/  LDG.E R2, desc[UR36][R4.64] ;  /* 0x0000002404027981 */ /* 0x000ea4000c1e1900 */
[----:B--2---:R-:W1:Y:S02]  /*cf60*/  I2F.F64.U32 R2, R2 ;  /* 0x0000000200027312 */ /* 0x004e640000201800 */
.L_x_824:
[----:B------:R-:W-:Y:S05]  /*cf70*/  BSYNC.RECONVERGENT B6 ;  /* 0x0000000000067941 */ /* 0x000fea0003800200 */
.L_x_818:
[----:B------:R-:W1:Y:S01]  /*cf80*/  LDC.64 R8, c[0x0][0x590] ;  /* 0x00016400ff087b82 */ /* 0x000e620000000a00 */
[----:B------:R-:W-:Y:S01]  /*cf90*/  BSSY.RECONVERGENT B0, `(.L_x_846) ;  /* 0x000003e000007945 */ /* 0x000fe20003800200 */
[----:B0-2---:R-:W-:Y:S01]  /*cfa0*/  MOV R4, 0x0 ;  /* 0x0000000000047802 */ /* 0x005fe20000000f00 */
        /* <DEDUP_REMOVED lines=57> */
.L_x_849:
[----:B------:R-:W-:Y:S05]  /*d340*/  BSYNC.RECONVERGENT B1 ;  /* 0x0000000000017941 */ /* 0x000fea0003800200 */
.L_x_848:
[----:B------:R-:W-:Y:S01]  /*d350*/  IMAD.MOV.U32 R4, RZ, RZ, R2 ;  /* 0x000000ffff047224 */ /* 0x000fe200078e0002 */
[----:B------:R-:W-:-:S07]  /*d360*/  MOV R5, R3 ;  /* 0x0000000300057202 */ /* 0x000fce0000000f00 */
.L_x_847:
[----:B------:R-:W-:Y:S05]  /*d370*/  BSYNC.RECONVERGENT B0 ;  /* 0x0000000000007941 */ /* 0x000fea0003800200 */
.L_x_846:
[----:B------:R-:W-:-:S04]  /*d380*/  UPRMT UR4, UR39, 0x9910, URZ ;  /* 0x0000991027047896 */ /* 0x000fc800080000ff */
[----:B------:R-:W-:-:S09]  /*d390*/  UISETP.GT.AND UP0, UPT, UR4, 0x9, UPT ;  /* 0x000000090400788c */ /* 0x000fd2000bf04270 */
        /* <DEDUP_REMOVED lines=10> */
[----:B0-----:R-:W-:Y:S01]  /*d440*/  STG.E.U8 desc[UR36][R16.64], R5 ;  /* 0x0000000510007986 */ /* 0x001fe2000c101124 */
[----:B------:R-:W-:Y:S05]  /*d450*/  EXIT ;  /* 0x000000000000794d */ /* 0x000fea0003800000 */
.L_x_853:
[----:B------:R-:W0:Y:S02]  /*d460*/  F2I.S64.F64.TRUNC R4, R4 ;  /* 0x0000000400047311 */ /* 0x000e24000030d900 */
[----:B0-----:R-:W-:-:S05]  /*d470*/  IMAD.MOV.U32 R3, RZ, RZ, R4 ;  /* 0x000000ffff037224 */ /* 0x001fca00078e0004 */
[----:B------:R-:W-:Y:S01]  /*d480*/  STG.E.U8 desc[UR36][R16.64], R3 ;  /* 0x0000000310007986 */ /* 0x000fe2000c101124 */
[----:B------:R-:W-:Y:S05]  /*d490*/  EXIT ;  /* 0x000000000000794d */ /* 0x000fea0003800000 */
.L_x_852:
[----:B------:R-:W-:-:S09]  /*d4a0*/  UISETP.NE.AND UP0, UPT, UR4, 0x2, UPT ;  /* 0x000000020400788c */ /* 0x000fd2000bf05270 */
[----:B------:R-:W-:Y:S05]  /*d4b0*/  BRA.U !UP0, `(.L_x_855) ;  /* 0x0000000108287547 */ /* 0x000fea000b800000 */
[----:B------:R-:W-:-:S09]  /*d4c0*/  UISETP.NE.AND UP0, UPT, UR4, 0x3, UPT ;  /* 0x000000030400788c */ /* 0x000fd2000bf05270 */
[----:B------:R-:W-:Y:S05]  /*d4d0*/  BRA.U !UP0, `(.L_x_856) ;  /* 0x0000000108147547 */ /* 0x000fea000b800000 */
[----:B------:R-:W-:-:S09]  /*d4e0*/  UISETP.NE.AND UP0, UPT, UR4, 0x4, UPT ;  /* 0x000000040400788c */ /* 0x000fd2000bf05270 */
[----:B------:R-:W-:Y:S05]  /*d4f0*/  BRA.U UP0, `(.L_x_854) ;  /* 0x0000000d00247547 */ /* 0x000fea000b800000 */
[----:B------:R-:W0:Y:S02]  /*d500*/  F2I.S64.F64.TRUNC R4, R4 ;  /* 0x0000000400047311 */ /* 0x000e24000030d900 */
[----:B0-----:R-:W-:Y:S01]  /*d510*/  STG.E.64 desc[UR36][R16.64], R4 ;  /* 0x0000000410007986 */ /* 0x001fe2000c101b24 */
[----:B------:R-:W-:Y:S05]  /*d520*/  EXIT ;  /* 0x000000000000794d */ /* 0x000fea0003800000 */
.L_x_856:
[----:B------:R-:W0:Y:S02]  /*d530*/  F2I.F64.TRUNC R5, R4 ;  /* 0x0000000400057311 */ /* 0x000e24000030d100 */
[----:B0-----:R-:W-:Y:S01]  /*d540*/  STG.E desc[UR36][R16.64], R5 ;  /* 0x0000000510007986 */ /* 0x001fe2000c101924 */
[----:B------:R-:W-:Y:S05]  /*d550*/  EXIT ;  /* 0x000000000000794d */ /* 0x000fea0003800000 */
.L_x_855:
[----:B------:R-:W0:Y:S02]  /*d560*/  F2I.F64.TRUNC R5, R4 ;  /* 0x0000000400057311 */ /* 0x000e24000030d100 */
[----:B0-----:R-:W-:Y:S01]  /*d570*/  STG.E.U16 desc[UR36][R16.64], R5 ;  /* 0x0000000510007986 */ /* 0x001fe2000c101524 */
[----:B------:R-:W-:Y:S05]  /*d580*/  EXIT ;  /* 0x000000000000794d */ /* 0x000fea0003800000 */
.L_x_851:
        /* <DEDUP_REMOVED lines=15> */
[----:B------:R-:W-:Y:S01]  /*d680*/  STG.E desc[UR36][R16.64], R3 ;  /* 0x0000000310007986 */ /* 0x000fe2000c101924 */
[----:B------:R-:W-:Y:S05]  /*d690*/  EXIT ;  /* 0x000000000000794d */ /* 0x000fea0003800000 */
.L_x_858:
        /* <DEDUP_REMOVED lines=10> */
[----:B------:R-:W-:Y:S01]  /*d740*/  STG.E.U16 desc[UR36][R16.64], R0 ;  /* 0x0000000010007986 */ /* 0x000fe2000c101524 */
[----:B------:R-:W-:Y:S05]  /*d750*/  EXIT ;  /* 0x000000000000794d */ /* 0x000fea0003800000 */
.L_x_857:
        /* <DEDUP_REMOVED lines=16> */
[----:B------:R-:W-:Y:S01]  /*d860*/  STG.E.64 desc[UR36][R16.64], R2 ;  /* 0x0000000210007986 */ /* 0x000fe2000c101b24 */
[----:B------:R-:W-:Y:S05]  /*d870*/  EXIT ;  /* 0x000000000000794d */ /* 0x000fea0003800000 */
.L_x_860:
        /* <DEDUP_REMOVED lines=11> */
[----:B------:R-:W-:Y:S01]  /*d930*/  STG.E desc[UR36][R16.64], R3 ;  /* 0x0000000310007986 */ /* 0x000fe2000c101924 */
[----:B------:R-:W-:Y:S05]  /*d940*/  EXIT ;  /* 0x000000000000794d */ /* 0x000fea0003800000 */
.L_x_859:
[----:B------:R-:W-:Y:S01]  /*d950*/  STG.E.64 desc[UR36][R16.64], R4 ;  /* 0x0000000410007986 */ /* 0x000fe2000c101b24 */
[----:B------:R-:W-:Y:S05]  /*d960*/  EXIT ;  /* 0x000000000000794d */ /* 0x000fea0003800000 */
.L_x_850:
        /* <DEDUP_REMOVED lines=11> */
[----:B0-----:R-:W-:Y:S01]  /*da20*/  STG.E.U16 desc[UR36][R16.64], R5 ;  /* 0x0000000510007986 */ /* 0x001fe2000c101524 */
[----:B------:R-:W-:Y:S05]  /*da30*/  EXIT ;  /* 0x000000000000794d */ /* 0x000fea0003800000 */
.L_x_864:
        /* <DEDUP_REMOVED lines=25> */
.L_x_867:
[----:B------:R-:W-:-:S04]  /*dbd0*/  SHF.R.U32.HI R3, RZ, 0x18, R3 ;  /* 0x00000018ff037819 */ /* 0x000fc80000011603 */
[----:B------:R-:W-:-:S04]  /*dbe0*/  LOP3.LUT R0, R0, 0x80, R3, 0xf8, !PT ;  /* 0x0000008000007812 */ /* 0x000fc800078ef803 */
[----:B------:R-:W-:-:S07]  /*dbf0*/  PRMT R8, R0, 0x7610, R8 ;  /* 0x0000761000087816 */ /* 0x000fce0000000008 */
.L_x_866:
[----:B------:R-:W-:Y:S05]  /*dc00*/  BSYNC.RECONVERGENT B0 ;  /* 0x0000000000007941 */ /* 0x000fea0003800200 */
.L_x_865:
[----:B------:R-:W-:Y:S01]  /*dc10*/  STG.E.U8 desc[UR36][R16.64], R8 ;  /* 0x0000000810007986 */ /* 0x000fe2000c101124 */
[----:B------:R-:W-:Y:S05]  /*dc20*/  EXIT ;  /* 0x000000000000794d */ /* 0x000fea0003800000 */
.L_x_863:
        /* <DEDUP_REMOVED lines=25> */
.L_x_870:
[----:B------:R-:W-:-:S04]  /*ddc0*/  SHF.R.U32.HI R3, RZ, 0x18, R3 ;  /* 0x00000018ff037819 */ /* 0x000fc80000011603 */
[----:B------:R-:W-:-:S04]  /*ddd0*/  LOP3.LUT R0, R0, 0x80, R3, 0xf8, !PT ;  /* 0x0000008000007812 */ /* 0x000fc800078ef803 */
[----:B------:R-:W-:-:S07]  /*dde0*/  PRMT R8, R0, 0x7610, R8 ;  /* 0x0000761000087816 */ /* 0x000fce0000000008 */
.L_x_869:
[----:B------:R-:W-:Y:S05]  /*ddf0*/  BSYNC.RECONVERGENT B0 ;  /* 0x0000000000007941 */ /* 0x000fea0003800200 */
.L_x_868:
[----:B------:R-:W-:Y:S01]  /*de00*/  STG.E.U8 desc[UR36][R16.64], R8 ;  /* 0x0000000810007986 */ /* 0x000fe2000c101124 */
[----:B------:R-:W-:Y:S05]  /*de10*/  EXIT ;  /* 0x000000000000794d */ /* 0x000fea0003800000 */
.L_x_862:
        /* <DEDUP_REMOVED lines=26> */
[----:B------:R-:W-:-:S05]  /*dfc0*/  @!P0 IMAD.MOV R0, RZ, RZ, R2 ;  /* 0x000000ffff008224 */ /* 0x000fca00078e0202 */
[----:B------:R-:W-:-:S05]  /*dfd0*/  @P1 MOV R3, R0 ;  /* 0x0000000000031202 */ /* 0x000fca0000000f00 */
[----:B------:R-:W-:Y:S01]  /*dfe0*/  STG.E.U8 desc[UR36][R16.64], R3 ;  /* 0x0000000310007986 */ /* 0x000fe2000c101124 */
[----:B------:R-:W-:Y:S05]  /*dff0*/  EXIT ;  /* 0x000000000000794d */ /* 0x000fea0003800000 */
.L_x_872:
[----:B------:R-:W0:Y:S02]  /*e000*/  F2I.U64.F64.TRUNC R4, R4 ;  /* 0x0000000400047311 */ /* 0x000e24000030d800 */
[----:B0-----:R-:W-:Y:S01]  /*e010*/  STG.E.64 desc[UR36][R16.64], R4 ;  /* 0x0000000410007986 */ /* 0x001fe2000c101b24 */
[----:B------:R-:W-:Y:S05]  /*e020*/  EXIT ;  /* 0x000000000000794d */ /* 0x000fea0003800000 */
.L_x_871:
[----:B------:R-:W0:Y:S02]  /*e030*/  F2I.U32.F64.TRUNC R5, R4 ;  /* 0x0000000400057311 */ /* 0x000e24000030d000 */
[----:B0-----:R-:W-:Y:S01]  /*e040*/  STG.E desc[UR36][R16.64], R5 ;  /* 0x0000000510007986 */ /* 0x001fe2000c101924 */
[----:B------:R-:W-:Y:S05]  /*e050*/  EXIT ;  /* 0x000000000000794d */ /* 0x000fea0003800000 */
.L_x_861:
        /* <DEDUP_REMOVED lines=8> */
[----:B------:R-:W-:Y:S01]  /*e0e0*/  STG.E.U8 desc[UR36][R16.64], R3 ;  /* 0x0000000310007986 */ /* 0x000fe2000c101124 */
[----:B------:R-:W-:Y:S05]  /*e0f0*/  EXIT ;  /* 0x000000000000794d */ /* 0x000fea0003800000 */
.L_x_874:
[----:B------:R-:W-:-:S05]  /*e100*/  CS2R R6, SRZ ;  /* 0x0000000000067805 */ /* 0x000fca000001ff00 */
[----:B------:R-:W-:Y:S01]  /*e110*/  STG.E.128 desc[UR36][R16.64], R4 ;  /* 0x0000000410007986 */ /* 0x000fe2000c101d24 */
[----:B------:R-:W-:Y:S05]  /*e120*/  EXIT ;  /* 0x000000000000794d */ /* 0x000fea0003800000 */
.L_x_873:
[----:B------:R-:W-:-:S09]  /*e130*/  UISETP.NE.AND UP0, UPT, UR4, 0xf, UPT ;  /* 0x0000000f0400788c */ /* 0x000fd2000bf05270 */
[----:B------:R-:W-:Y:S05]  /*e140*/  BRA.U !UP0, `(.L_x_875) ;  /* 0x0000000508287547 */ /* 0x000fea000b800000 */
[----:B------:R-:W-:-:S09]  /*e150*/  UISETP.NE.AND UP0, UPT, UR4, 0x17, UPT ;  /* 0x000000170400788c */ /* 0x000fd2000bf05270 */
[----:B------:R-:W-:Y:S05]  /*e160*/  BRA.U !UP0, `(.L_x_876) ;  /* 0x0000000108b07547 */ /* 0x000fea000b800000 */
[----:B------:R-:W-:-:S09]  /*e170*/  UISETP.NE.AND UP0, UPT, UR4, 0x18, UPT ;  /* 0x000000180400788c */ /* 0x000fd2000bf05270 */
[----:B------:R-:W-:Y:S05]  /*e180*/  BRA.U !UP0, `(.L_x_877) ;  /* 0x0000000108447547 */ /* 0x000fea000b800000 */
.L_x_854:
        /* <DEDUP_REMOVED lines=16> */
.L_x_878:
[----:B------:R-:W-:Y:S05]  /*e290*/  EXIT ;  /* 0x000000000000794d */ /* 0x000fea0003800000 */
.L_x_877:
        /* <DEDUP_REMOVED lines=21> */
.L_x_880:
[----:B------:R-:W-:Y:S05]  /*e3f0*/  BSYNC.RECONVERGENT B0 ;  /* 0x0000000000007941 */ /* 0x000fea0003800200 */
.L_x_879:
[----:B------:R-:W-:-:S05]  /*e400*/  LOP3.LUT R3, R0, 0x80, R3, 0xf8, !PT ;  /* 0x0000008000037812 */ /* 0x000fca00078ef803 */
[----:B------:R-:W-:Y:S01]  /*e410*/  STG.E.U8 desc[UR36][R16.64], R3 ;  /* 0x0000000310007986 */ /* 0x000fe2000c101124 */
[----:B------:R-:W-:Y:S05]  /*e420*/  EXIT ;  /* 0x000000000000794d */ /* 0x000fea0003800000 */
.L_x_876:
        /* <DEDUP_REMOVED lines=20> */
.L_x_882:
[----:B------:R-:W-:Y:S01]  /*e570*/  IMAD.MOV.U32 R0, RZ, RZ, 0x7f ;  /* 0x0000007fff007424 */ /* 0x000fe200078e00ff */
[----:B------:R-:W-:-:S04]  /*e580*/  ISETP.GT.U32.AND P0, PT, R2, 0x7f800000, PT ;  /* 0x7f8000000200780c */ /* 0x000fc80003f04070 */
[----:B------:R-:W-:-:S09]  /*e590*/  SEL R0, R0, 0x7c, P0 ;  /* 0x0000007c00007807 */ /* 0x000fd20000000000 */
.L_x_883:
[----:B------:R-:W-:Y:S05]  /*e5a0*/  BSYNC.RECONVERGENT B0 ;  /* 0x0000000000007941 */ /* 0x000fea0003800200 */
.L_x_881:
[----:B------:R-:W-:-:S04]  /*e5b0*/  SHF.R.U32.HI R3, RZ, 0x18, R3 ;  /* 0x00000018ff037819 */ /* 0x000fc80000011603 */
[----:B------:R-:W-:-:S05]  /*e5c0*/  LOP3.LUT R3, R0, 0x80, R3, 0xf8, !PT ;  /* 0x0000008000037812 */ /* 0x000fca00078ef803 */
[----:B------:R-:W-:Y:S01]  /*e5d0*/  STG.E.U8 desc[UR36][R16.64], R3 ;  /* 0x0000000310007986 */ /* 0x000fe2000c101124 */
[----:B------:R-:W-:Y:S05]  /*e5e0*/  EXIT ;  /* 0x000000000000794d */ /* 0x000fea0003800000 */
.L_x_875:
        /* <DEDUP_REMOVED lines=10> */
[----:B------:R-:W-:Y:S01]  /*e690*/  STG.E.U16 desc[UR36][R16.64], R0 ;  /* 0x0000000010007986 */ /* 0x000fe2000c101524 */
[----:B------:R-:W-:Y:S05]  /*e6a0*/  EXIT ;  /* 0x000000000000794d */ /* 0x000fea0003800000 */
        .weak           $__internal_0_$__cuda_sm20_div_rn_f64_full
        .type           $__internal_0_$__cuda_sm20_div_rn_f64_full,@function
        .size           $__internal_0_$__cuda_sm20_div_rn_f64_full,(.L_x_1382 - $__internal_0_$__cuda_sm20_div_rn_f64_full)
$__internal_0_$__cuda_sm20_div_rn_f64_full:
[C---:B------:R-:W-:Y:S01]  /*e6b0*/  FSETP.GEU.AND P0, PT, |R5|.reuse, 1.469367938527859385e-39, PT ;  /* 0x001000000500780b */ /* 0x040fe20003f0e200 */
[----:B------:R-:W-:Y:S01]  /*e6c0*/  IMAD.MOV.U32 R6, RZ, RZ, 0x1 ;  /* 0x00000001ff067424 */ /* 0x000fe200078e00ff */
[C---:B------:R-:W-:Y:S02]  /*e6d0*/  LOP3.LUT R2, R5.reuse, 0x800fffff, RZ, 0xc0, !PT ;  /* 0x800fffff05027812 */ /* 0x040fe400078ec0ff */
[----:B------:R-:W-:Y:S02]  /*e6e0*/  LOP3.LUT R21, R5, 0x7ff00000, RZ, 0xc0, !PT ;  /* 0x7ff0000005157812 */ /* 0x000fe400078ec0ff */
[----:B------:R-:W-:Y:S02]  /*e6f0*/  LOP3.LUT R3, R2, 0x3ff00000, RZ, 0xfc, !PT ;  /* 0x3ff0000002037812 */ /* 0x000fe400078efcff */
[----:B------:R-:W-:Y:S02]  /*e700*/  MOV R2, R4 ;  /* 0x0000000400027202 */ /* 0x000fe40000000f00 */
[----:B------:R-:W-:-:S04]  /*e710*/  MOV R19, 0x1ca00000 ;  /* 0x1ca0000000137802 */ /* 0x000fc80000000f00 */
[----:B------:R-:W0:Y:S02]  /*e720*/  @!P0 DMUL R2, R4, 8.98846567431157953865e+307 ;  /* 0x7fe0000004028828 */ /* 0x000e240000000000 */
[----:B0-----:R-:W0:-:S15]  /*e730*/  MUFU.RCP64H R7, R3 ;  /* 0x0000000300077308 */ /* 0x001e1e0000001800 */
[----:B------:R-:W-:-:S15]  /*e740*/  NOP ;  /* 0x0000000000007918 */ /* 0x000fde0000000000 */
[----:B------:R-:W-:-:S15]  /*e750*/  NOP ;  /* 0x0000000000007918 */ /* 0x000fde0000000000 */
[----:B------:R-:W-:-:S15]  /*e760*/  NOP ;  /* 0x0000000000007918 */ /* 0x000fde0000000000 */
[----:B------:R-:W-:-:S02]  /*e770*/  NOP ;  /* 0x0000000000007918 */ /* 0x000fc40000000000 */
[----:B0-----:R-:W0:-:S15]  /*e780*/  DFMA R8, R6, -R2, 1 ;  /* 0x3ff000000608742b */ /* 0x001e1e0000000802 */
        /* <DEDUP_REMOVED lines=9> */
[----:B0-----:R0:W1:Y:S02]  /*e820*/  DFMA R8, R6, R8, R6 ;  /* 0x000000080608722b */ /* 0x0010640000000006 */
[----:B0-----:R-:W-:Y:S01]  /*e830*/  IMAD.U32 R7, RZ, RZ, UR41 ;  /* 0x00000029ff077e24 */ /* 0x001fe2000f8e00ff */
[----:B------:R-:W-:-:S04]  /*e840*/  MOV R6, UR40 ;  /* 0x0000002800067c02 */ /* 0x000fc80008000f00 */
[----:B------:R-:W-:-:S04]  /*e850*/  LOP3.LUT R20, R7, 0x7ff00000, RZ, 0xc0, !PT ;  /* 0x7ff0000007147812 */ /* 0x000fc800078ec0ff */
[----:B------:R-:W-:Y:S01]  /*e860*/  ISETP.GE.U32.AND P1, PT, R20, R21, PT ;  /* 0x000000151400720c */ /* 0x000fe20003f26070 */
[----:B------:R-:W-:-:S15]  /*e870*/  IMAD.MOV.U32 R18, RZ, RZ, R20 ;  /* 0x000000ffff127224 */ /* 0x000fde00078e0014 */
[----:B------:R-:W-:-:S15]  /*e880*/  NOP ;  /* 0x0000000000007918 */ /* 0x000fde0000000000 */
[----:B------:R-:W-:-:S15]  /*e890*/  NOP ;  /* 0x0000000000007918 */ /* 0x000fde0000000000 */
[----:B------:R-:W-:-:S07]  /*e8a0*/  NOP ;  /* 0x0000000000007918 */ /* 0x000fce0000000000 */
[----:B-1----:R-:W0:-:S15]  /*e8b0*/  DFMA R10, R8, -R2, 1 ;  /* 0x3ff00000080a742b */ /* 0x002e1e0000000802 */
[----:B------:R-:W-:-:S15]  /*e8c0*/  NOP ;  /* 0x0000000000007918 */ /* 0x000fde0000000000 */
[----:B------:R-:W-:-:S15]  /*e8d0*/  NOP ;  /* 0x0000000000007918 */ /* 0x000fde0000000000 */
[----:B------:R-:W-:-:S15]  /*e8e0*/  NOP ;  /* 0x0000000000007918 */ /* 0x000fde0000000000 */
[----:B------:R-:W-:-:S04]  /*e8f0*/  NOP ;  /* 0x0000000000007918 */ /* 0x000fc80000000000 */
[----:B0-----:R0:W1:Y:S02]  /*e900*/  DFMA R10, R8, R10, R8 ;  /* 0x0000000a080a722b */ /* 0x0010640000000008 */
[----:B0-----:R-:W-:Y:S02]  /*e910*/  SEL R9, R19, 0x63400000, !P1 ;  /* 0x6340000013097807 */ /* 0x001fe40004800000 */
[----:B------:R-:W-:Y:S02]  /*e920*/  FSETP.GEU.AND P1, PT, |R7|, 1.469367938527859385e-39, PT ;  /* 0x001000000700780b */ /* 0x000fe40003f2e200 */
[----:B------:R-:W-:Y:S02]  /*e930*/  LOP3.LUT R9, R9, 0x800fffff, R7, 0xf8, !PT ;  /* 0x800fffff09097812 */ /* 0x000fe400078ef807 */
[----:B------:R-:W-:-:S09]  /*e940*/  MOV R8, R6 ;  /* 0x0000000600087202 */ /* 0x000fd20000000f00 */
[----:B-1----:R-:W-:Y:S05]  /*e950*/  @P1 BRA `(.L_x_884) ;  /* 0x0000000000201947 */ /* 0x002fea0003800000 */
[----:B------:R-:W-:Y:S01]  /*e960*/  LOP3.LUT R13, R5, 0x7ff00000, RZ, 0xc0, !PT ;  /* 0x7ff00000050d7812 */ /* 0x000fe200078ec0ff */
[----:B------:R-:W-:-:S03]  /*e970*/  IMAD.MOV.U32 R12, RZ, RZ, RZ ;  /* 0x000000ffff0c7224 */ /* 0x000fc600078e00ff */
[----:B------:R-:W-:-:S04]  /*e980*/  ISETP.GE.U32.AND P1, PT, R20, R13, PT ;  /* 0x0000000d1400720c */ /* 0x000fc80003f26070 */
[----:B------:R-:W-:-:S04]  /*e990*/  SEL R13, R19, 0x63400000, !P1 ;  /* 0x63400000130d7807 */ /* 0x000fc80004800000 */
[----:B------:R-:W-:-:S04]  /*e9a0*/  LOP3.LUT R13, R13, 0x80000000, R7, 0xf8, !PT ;  /* 0x800000000d0d7812 */ /* 0x000fc800078ef807 */
[----:B------:R-:W-:-:S06]  /*e9b0*/  LOP3.LUT R13, R13, 0x100000, RZ, 0xfc, !PT ;  /* 0x001000000d0d7812 */ /* 0x000fcc00078efcff */
[----:B------:R-:W0:Y:S02]  /*e9c0*/  DFMA R8, R8, 2, -R12 ;  /* 0x400000000808782b */ /* 0x000e24000000080c */
[----:B0-----:R-:W-:-:S07]  /*e9d0*/  LOP3.LUT R18, R9, 0x7ff00000, RZ, 0xc0, !PT ;  /* 0x7ff0000009127812 */ /* 0x001fce00078ec0ff */
.L_x_884:
[----:B------:R-:W-:Y:S01]  /*e9e0*/  @!P0 LOP3.LUT R21, R3, 0x7ff00000, RZ, 0xc0, !PT ;  /* 0x7ff0000003158812 */ /* 0x000fe200078ec0ff */
[----:B------:R-:W0:Y:S01]  /*e9f0*/  DMUL R12, R10, R8 ;  /* 0x000000080a0c7228 */ /* 0x000e220000000000 */
[----:B------:R-:W-:Y:S01]  /*ea00*/  IADD3 R22, PT, PT, R18, -0x1, RZ ;  /* 0xffffffff12167810 */ /* 0x000fe20007ffe0ff */
[----:B------:R-:W-:Y:S02]  /*ea10*/  BSSY.RECONVERGENT B2, `(.L_x_885) ;  /* 0x0000042000027945 */ /* 0x000fe40003800200 */
[----:B------:R-:W-:Y:S01]  /*ea20*/  VIADD R23, R21, 0xffffffff ;  /* 0xffffffff15177836 */ /* 0x000fe20000000000 */
[----:B------:R-:W-:-:S04]  /*ea30*/  ISETP.GT.U32.AND P0, PT, R22, 0x7feffffe, PT ;  /* 0x7feffffe1600780c */ /* 0x000fc80003f04070 */
[----:B------:R-:W-:-:S15]  /*ea40*/  ISETP.GT.U32.OR P0, PT, R23, 0x7feffffe, P0 ;  /* 0x7feffffe1700780c */ /* 0x000fde0000704470 */
[----:B------:R-:W-:-:S15]  /*ea50*/  NOP ;  /* 0x0000000000007918 */ /* 0x000fde0000000000 */
[----:B------:R-:W-:-:S15]  /*ea60*/  NOP ;  /* 0x0000000000007918 */ /* 0x000fde0000000000 */
[----:B------:R-:W-:-:S10]  /*ea70*/  NOP ;  /* 0x0000000000007918 */ /* 0x000fd40000000000 */
[----:B0-----:R-:W0:-:S15]  /*ea80*/  DFMA R14, R12, -R2, R8 ;  /* 0x800000020c0e722b */ /* 0x001e1e0000000008 */
[----:B------:R-:W-:-:S15]  /*ea90*/  NOP ;  /* 0x0000000000007918 */ /* 0x000fde0000000000 */
[----:B------:R-:W-:-:S15]  /*eaa0*/  NOP ;  /* 0x0000000000007918 */ /* 0x000fde0000000000 */
[----:B------:R-:W-:-:S15]  /*eab0*/  NOP ;  /* 0x0000000000007918 */ /* 0x000fde0000000000 */
[----:B------:R-:W-:-:S04]  /*eac0*/  NOP ;  /* 0x0000000000007918 */ /* 0x000fc80000000000 */
[----:B0-----:R0:W1:Y:S02]  /*ead0*/  DFMA R14, R10, R14, R12 ;  /* 0x0000000e0a0e722b */ /* 0x001064000000000c */
[----:B01----:R-:W-:Y:S05]  /*eae0*/  @P0 BRA `(.L_x_886) ;  /* 0x00000000007c0947 */ /* 0x003fea0003800000 */
[----:B------:R-:W-:-:S04]  /*eaf0*/  LOP3.LUT R7, R5, 0x7ff00000, RZ, 0xc0, !PT ;  /* 0x7ff0000005077812 */ /* 0x000fc800078ec0ff */
[CC--:B------:R-:W-:Y:S02]  /*eb00*/  VIADDMNMX R6, R20.reuse, -R7.reuse, 0xb9600000, !PT ;  /* 0xb960000014067446 */ /* 0x0c0fe40007800907 */
[----:B------:R-:W-:Y:S02]  /*eb10*/  ISETP.GE.U32.AND P0, PT, R20, R7, PT ;  /* 0x000000071400720c */ /* 0x000fe40003f06070 */
[----:B------:R-:W-:Y:S02]  /*eb20*/  VIMNMX R6, PT, PT, R6, 0x46a00000, PT ;  /* 0x46a0000006067848 */ /* 0x000fe40003fe0100 */
[----:B------:R-:W-:-:S04]  /*eb30*/  SEL R19, R19, 0x63400000, !P0 ;  /* 0x6340000013137807 */ /* 0x000fc80004000000 */
[----:B------:R-:W-:Y:S02]  /*eb40*/  IADD3 R12, PT, PT, -R19, R6, RZ ;  /* 0x00000006130c7210 */ /* 0x000fe40007ffe1ff */
[----:B------:R-:W-:-:S03]  /*eb50*/  MOV R6, RZ ;  /* 0x000000ff00067202 */ /* 0x000fc60000000f00 */
[----:B------:R-:W-:-:S06]  /*eb60*/  VIADD R7, R12, 0x7fe00000 ;  /* 0x7fe000000c077836 */ /* 0x000fcc0000000000 */
[----:B------:R-:W0:Y:S02]  /*eb70*/  DMUL R10, R14, R6 ;  /* 0x000000060e0a7228 */ /* 0x000e240000000000 */
[----:B0-----:R-:W-:-:S13]  /*eb80*/  FSETP.GTU.AND P0, PT, |R11|, 1.469367938527859385e-39, PT ;  /* 0x001000000b00780b */ /* 0x001fda0003f0c200 */
[----:B------:R-:W-:Y:S05]  /*eb90*/  @P0 BRA `(.L_x_887) ;  /* 0x0000000000a40947 */ /* 0x000fea0003800000 */
[----:B------:R-:W0:Y:S01]  /*eba0*/  DFMA R2, R14, -R2, R8 ;  /* 0x800000020e02722b */ /* 0x000e220000000008 */
[----:B------:R-:W-:Y:S01]  /*ebb0*/  IMAD.MOV.U32 R6, RZ, RZ, RZ ;  /* 0x000000ffff067224 */ /* 0x000fe200078e00ff */
[C---:B0-----:R-:W-:Y:S02]  /*ebc0*/  FSETP.NEU.AND P0, PT, R3.reuse, RZ, PT ;  /* 0x000000ff0300720b */ /* 0x041fe40003f0d000 */
[----:B------:R-:W-:-:S04]  /*ebd0*/  LOP3.LUT R5, R3, 0x80000000, R5, 0x48, !PT ;  /* 0x8000000003057812 */ /* 0x000fc800078e4805 */
[----:B------:R-:W-:-:S07]  /*ebe0*/  LOP3.LUT R7, R5, R7, RZ, 0xfc, !PT ;  /* 0x0000000705077212 */ /* 0x000fce00078efcff */
[----:B------:R-:W-:Y:S05]  /*ebf0*/  @!P0 BRA `(.L_x_887) ;  /* 0x00000000008c8947 */ /* 0x000fea0003800000 */
[----:B------:R-:W-:Y:S01]  /*ec00*/  IADD3 R3, PT, PT, -R12, RZ, RZ ;  /* 0x000000ff0c037210 */ /* 0x000fe20007ffe1ff */
[----:B------:R-:W-:Y:S01]  /*ec10*/  IMAD.MOV.U32 R2, RZ, RZ, RZ ;  /* 0x000000ffff027224 */ /* 0x000fe200078e00ff */
[----:B------:R-:W0:Y:S02]  /*ec20*/  DMUL.RP R6, R14, R6 ;  /* 0x000000060e067228 */ /* 0x000e240000008000 */
[----:B0-----:R-:W-:-:S15]  /*ec30*/  LOP3.LUT R5, R7, R5, RZ, 0x3c, !PT ;  /* 0x0000000507057212 */ /* 0x001fde00078e3cff */
[----:B------:R-:W-:-:S15]  /*ec40*/  NOP ;  /* 0x0000000000007918 */ /* 0x000fde0000000000 */
[----:B------:R-:W-:-:S15]  /*ec50*/  NOP ;  /* 0x0000000000007918 */ /* 0x000fde0000000000 */
[----:B------:R-:W-:-:S15]  /*ec60*/  NOP ;  /* 0x0000000000007918 */ /* 0x000fde0000000000 */
[----:B------:R-:W-:-:S02]  /*ec70*/  NOP ;  /* 0x0000000000007918 */ /* 0x000fc40000000000 */
[----:B------:R-:W0:Y:S02]  /*ec80*/  DFMA R2, R10, -R2, R14 ;  /* 0x800000020a02722b */ /* 0x000e24000000000e */
[----:B0-----:R-:W-:-:S04]  /*ec90*/  IADD3 R2, PT, PT, -R12, -0x43300000, RZ ;  /* 0xbcd000000c027810 */ /* 0x001fc80007ffe1ff */
[----:B------:R-:W-:-:S04]  /*eca0*/  FSETP.NEU.AND P0, PT, |R3|, R2, PT ;  /* 0x000000020300720b */ /* 0x000fc80003f0d200 */
[----:B------:R-:W-:Y:S02]  /*ecb0*/  FSEL R10, R6, R10, !P0 ;  /* 0x0000000a060a7208 */ /* 0x000fe40004000000 */
[----:B------:R-:W-:Y:S01]  /*ecc0*/  FSEL R11, R5, R11, !P0 ;  /* 0x0000000b050b7208 */ /* 0x000fe20004000000 */
[----:B------:R-:W-:Y:S06]  /*ecd0*/  BRA `(.L_x_887) ;  /* 0x0000000000547947 */ /* 0x000fec0003800000 */
.L_x_886:
[----:B------:R-:W0:Y:S02]  /*ece0*/  DSETP.NAN.AND P0, PT, R6, R6, PT ;  /* 0x000000060600722a */ /* 0x000e240003f08000 */
[----:B0-----:R-:W-:Y:S05]  /*ecf0*/  @P0 BRA `(.L_x_888) ;  /* 0x0000000000440947 */ /* 0x001fea0003800000 */
[----:B------:R-:W0:Y:S02]  /*ed00*/  DSETP.NAN.AND P0, PT, R4, R4, PT ;  /* 0x000000040400722a */ /* 0x000e240003f08000 */
[----:B0-----:R-:W-:Y:S05]  /*ed10*/  @P0 BRA `(.L_x_889) ;  /* 0x0000000000300947 */ /* 0x001fea0003800000 */
[----:B------:R-:W-:Y:S01]  /*ed20*/  ISETP.NE.AND P0, PT, R18, R21, PT ;  /* 0x000000151200720c */ /* 0x000fe20003f05270 */
[----:B------:R-:W-:Y:S01]  /*ed30*/  IMAD.MOV.U32 R11, RZ, RZ, -0x80000 ;  /* 0xfff80000ff0b7424 */ /* 0x000fe200078e00ff */
[----:B------:R-:W-:-:S11]  /*ed40*/  MOV R10, 0x0 ;  /* 0x00000000000a7802 */ /* 0x000fd60000000f00 */
[----:B------:R-:W-:Y:S05]  /*ed50*/  @!P0 BRA `(.L_x_887) ;  /* 0x0000000000348947 */ /* 0x000fea0003800000 */
[----:B------:R-:W-:Y:S02]  /*ed60*/  ISETP.NE.AND P0, PT, R18, 0x7ff00000, PT ;  /* 0x7ff000001200780c */ /* 0x000fe40003f05270 */
[----:B------:R-:W-:Y:S02]  /*ed70*/  LOP3.LUT R11, R7, 0x80000000, R5, 0x48, !PT ;  /* 0x80000000070b7812 */ /* 0x000fe400078e4805 */
[----:B------:R-:W-:-:S13]  /*ed80*/  ISETP.EQ.OR P0, PT, R21, RZ, !P0 ;  /* 0x000000ff1500720c */ /* 0x000fda0004702670 */
[----:B------:R-:W-:Y:S02]  /*ed90*/  @P0 LOP3.LUT R2, R11, 0x7ff00000, RZ, 0xfc, !PT ;  /* 0x7ff000000b020812 */ /* 0x000fe400078efcff */
[----:B------:R-:W-:Y:S01]  /*eda0*/  @!P0 MOV R10, RZ ;  /* 0x000000ff000a8202 */ /* 0x000fe20000000f00 */
[----:B------:R-:W-:Y:S01]  /*edb0*/  @P0 IMAD.MOV.U32 R10, RZ, RZ, RZ ;  /* 0x000000ffff0a0224 */ /* 0x000fe200078e00ff */
[----:B------:R-:W-:Y:S01]  /*edc0*/  @P0 MOV R11, R2 ;  /* 0x00000002000b0202 */ /* 0x000fe20000000f00 */
[----:B------:R-:W-:Y:S06]  /*edd0*/  BRA `(.L_x_887) ;  /* 0x0000000000147947 */ /* 0x000fec0003800000 */
.L_x_889:
[----:B------:R-:W-:Y:S01]  /*ede0*/  LOP3.LUT R11, R5, 0x80000, RZ, 0xfc, !PT ;  /* 0x00080000050b7812 */ /* 0x000fe200078efcff */
[----:B------:R-:W-:Y:S01]  /*edf0*/  IMAD.MOV.U32 R10, RZ, RZ, R4 ;  /* 0x000000ffff0a7224 */ /* 0x000fe200078e0004 */
[----:B------:R-:W-:Y:S06]  /*ee00*/  BRA `(.L_x_887) ;  /* 0x0000000000087947 */ /* 0x000fec0003800000 */
.L_x_888:
[----:B------:R-:W-:Y:S02]  /*ee10*/  LOP3.LUT R11, R7, 0x80000, RZ, 0xfc, !PT ;  /* 0x00080000070b7812 */ /* 0x000fe400078efcff */
[----:B------:R-:W-:-:S07]  /*ee20*/  MOV R10, R6 ;  /* 0x00000006000a7202 */ /* 0x000fce0000000f00 */
.L_x_887:
[----:B------:R-:W-:Y:S05]  /*ee30*/  BSYNC.RECONVERGENT B2 ;  /* 0x0000000000027941 */ /* 0x000fea0003800200 */
.L_x_885:
[----:B------:R-:W-:Y:S02]  /*ee40*/  IMAD.MOV.U32 R2, RZ, RZ, R0 ;  /* 0x000000ffff027224 */ /* 0x000fe400078e0000 */
[----:B------:R-:W-:-:S04]  /*ee50*/  HFMA2 R3, -RZ, RZ, 0, 0 ;  /* 0x00000000ff037431 */ /* 0x000fc800000001ff */
[----:B------:R-:W-:Y:S05]  /*ee60*/  RET.REL.NODEC R2 `(_ZN2at6native18elementwise_kernelILi128ELi4EZNS0_15gpu_kernel_implIZZZNS0_53_GLOBAL__N__52d73765_15_RenormKernel_cu_7dd49032_322024renorm_scale_factor_implERNS_18TensorIteratorBaseEdENKUlvE_clEvENKUlvE_clEvEUldE_EEvS5_RKT_EUliE_EEviT1_) ;  /* 0xffffff1002647950 */ /* 0x000fea0003c3ffff */
.L_x_890:
        /* <DEDUP_REMOVED lines=9> */
.L_x_1382:


//--------------------- .text._ZN2at6native27unrolled_elementwise_kernelIZZZNS0_53_GLOBAL__N__52d73765_15_RenormKernel_cu_7dd49032_322024renorm_scale_factor_implERNS_18TensorIteratorBaseEdENKUlvE_clEvENKUlvE_clEvEUldE_St5arrayIPcLm2EELi4E23TrivialOffsetCalculatorILi1EjESC_NS0_6memory12LoadWithCastILi1EEENSD_13StoreWithCastILi1EEEEEviT_T0_T2_T3_T4_T5_ --------------------------
	.section	.text._ZN2at6native27unrolled_elementwise_kernelIZZZNS0_53_GLOBAL__N__52d73765_15_RenormKernel_cu_7dd49032_322024renorm_scale_factor_implERNS_18TensorIteratorBaseEdENKUlvE_clEvENKUlvE_clEvEUldE_St5arrayIPcLm2EELi4E23TrivialOffsetCalculatorILi1EjESC_NS0_6memory12LoadWithCastILi1EEENSD_13StoreWithCastILi1EEEEEviT_T0_T2_T3_T4_T5_,"ax",@progbits
	.align	128
        .global         _ZN2at6native27unrolled_elementwise_kernelIZZZNS0_53_GLOBAL__N__52d73765_15_RenormKernel_cu_7dd49032_322024renorm_scale_factor_implERNS_18TensorIteratorBaseEdENKUlvE_clEvENKUlvE_clEvEUldE_St5arrayIPcLm2EELi4E23TrivialOffsetCalculatorILi1EjESC_NS0_6memory12LoadWithCastILi1EEENSD_13StoreWithCastILi1EEEEEviT_T0_T2_T3_T4_T5_
        .type           _ZN2at6native27unrolled_elementwise_kernelIZZZNS0_53_GLOBAL__N__52d73765_15_RenormKernel_cu_7dd49032_322024renorm_scale_factor_implERNS_18TensorIteratorBaseEdENKUlvE_clEvENKUlvE_clEvEUldE_St5arrayIPcLm2EELi4E23TrivialOffsetCalculatorILi1EjESC_NS0_6memory12LoadWithCastILi1EEENSD_13StoreWithCastILi1EEEEEviT_T0_T2_T3_T4_T5_,@function
        .size           _ZN2at6native27unrolled_elementwise_kernelIZZZNS0_53_GLOBAL__N__52d73765_15_RenormKernel_cu_7dd49032_322024renorm_scale_factor_implERNS_18TensorIteratorBaseEdENKUlvE_clEvENKUlvE_clEvEUldE_St5arrayIPcLm2EELi4E23TrivialOffsetCalculatorILi1EjESC_NS0_6memory12LoadWithCastILi1EEENSD_13StoreWithCastILi1EEEEEviT_T0_T2_T3_T4_T5_,(.L_x_1383 - _ZN2at6native27unrolled_elementwise_kernelIZZZNS0_53_GLOBAL__N__52d73765_15_RenormKernel_cu_7dd49032_322024renorm_scale_factor_implERNS_18TensorIteratorBaseEdENKUlvE_clEvENKUlvE_clEvEUldE_St5arrayIPcLm2EELi4E23TrivialOffsetCalculatorILi1EjESC_NS0_6memory12LoadWithCastILi1EEENSD_13StoreWithCastILi1EEEEEviT_T0_T2_T3_T4_T5_)
        .other          _ZN2at6native27unrolled_elementwise_kernelIZZZNS0_53_GLOBAL__N__52d73765_15_RenormKernel_cu_7dd49032_322024renorm_scale_factor_implERNS_18TensorIteratorBaseEdENKUlvE_clEvENKUlvE_clEvEUldE_St5arrayIPcLm2EELi4E23TrivialOffsetCalculatorILi1EjESC_NS0_6memory12LoadWithCastILi1EEENSD_13StoreWithCastILi1EEEEEviT_T0_T2_T3_T4_T5_,@"STO_CUDA_ENTRY STV_DEFAULT"
_ZN2at6native27unrolled_elementwise_kernelIZZZNS0_53_GLOBAL__N__52d73765_15_RenormKernel_cu_7dd49032_322024renorm_scale_factor_implERNS_18TensorIteratorBaseEdENKUlvE_clEvENKUlvE_clEvEUldE_St5arrayIPcLm2EELi4E23TrivialOffsetCalculatorILi1EjESC_NS0_6memory12LoadWithCastILi1EEENSD_13StoreWithCastILi1EEEEEviT_T0_T2_T3_T4_T5_:
.text._ZN2at6native27unrolled_elementwise_kernelIZZZNS0_53_GLOBAL__N__52d73765_15_RenormKernel_cu_7dd49032_322024renorm_scale_factor_implERNS_18TensorIteratorBaseEdENKUlvE_clEvENKUlvE_clEvEUldE_St5arrayIPcLm2EELi4E23TrivialOffsetCalculatorILi1EjESC_NS0_6memory12LoadWithCastILi1EEENSD_13StoreWithCastILi1EEEEEviT_T0_T2_T3_T4_T5_:
[----:B------:R-:W0:Y:S01]  /*0000*/  LDC R1, c[0x0][0x37c] ;  /* 0x0000df00ff017b82 */ /* 0x000e220000000800 */
[----:B------:R-:W1:Y:S07]  /*0010*/  S2R R22, SR_CTAID.X ;  /* 0x0000000000167919 */ /* 0x000e6e0000002500 */
[----:B------:R-:W1:Y:S01]  /*0020*/  LDC R3, c[0x0][0x380] ;  /* 0x0000e000ff037b82 */ /* 0x000e620000000800 */
[----:B------:R-:W2:Y:S01]  /*0030*/  LDCU.64 UR36, c[0x0][0x358] ;  /* 0x00006b00ff2477ac */ /* 0x000ea20008000a00 */
[----:B------:R-:W-:Y:S01]  /*0040*/  BSSY.RECONVERGENT B7, `(.L_x_891) ;  /* 0x00000fb000077945 */ /* 0x000fe20003800200 */
[----:B------:R-:W3:Y:S01]  /*0050*/  S2R R29, SR_TID.X ;  /* 0x00000000001d7919 */ /* 0x000ee20000002100 */
[----:B------:R-:W-:Y:S01]  /*0060*/  CS2R R26, SRZ ;  /* 0x00000000001a7805 */ /* 0x000fe2000001ff00 */
        /* <DEDUP_REMOVED lines=24> */
[----:B--2---:R0:W1:Y:S02]  /*01f0*/  I2F.F64.S16 R26, R4 ;  /* 0x00000004001a7312 */ /* 0x0040640000101c00 */
[----:B01----:R-:W-:Y:S05]  /*0200*/  BRA `(.L_x_899) ;  /* 0x0000000c00707947 */ /* 0x003fea0003800000 */
.L_x_897:
[----:B------:R-:W2:Y:S02]  /*0210*/  LDG.E.U8 R4, desc[UR36][R4.64] ;  /* 0x0000002404047981 */ /* 0x000ea4000c1e1100 */
[----:B--2---:R0:W1:Y:S02]  /*0220*/  I2F.F64.U16 R26, R4 ;  /* 0x00000004001a7312 */ /* 0x0040640000101800 */
[----:B01----:R-:W-:Y:S05]  /*0230*/  BRA `(.L_x_899) ;  /* 0x0000000c00647947 */ /* 0x003fea0003800000 */
.L_x_896:
        /* <DEDUP_REMOVED lines=9> */
.L_x_901:
[----:B------:R-:W2:Y:S02]  /*02d0*/  LDG.E R4, desc[UR36][R4.64] ;  /* 0x0000002404047981 */ /* 0x000ea4000c1e1900 */
[----:B--2---:R0:W1:Y:S02]  /*02e0*/  I2F.F64 R26, R4 ;  /* 0x00000004001a7312 */ /* 0x0040640000201c00 */
[----:B01----:R-:W-:Y:S05]  /*02f0*/  BRA `(.L_x_899) ;  /* 0x0000000c00347947 */ /* 0x003fea0003800000 */
.L_x_900:
[----:B------:R-:W2:Y:S02]  /*0300*/  LDG.E.U16 R4, desc[UR36][R4.64] ;  /* 0x0000002404047981 */ /* 0x000ea4000c1e1500 */
[----:B--2---:R0:W1:Y:S02]  /*0310*/  I2F.F64.S16 R26, R4 ;  /* 0x00000004001a7312 */ /* 0x0040640000101c00 */
[----:B01----:R-:W-:Y:S05]  /*0320*/  BRA `(.L_x_899) ;  /* 0x0000000c00287947 */ /* 0x003fea0003800000 */
.L_x_895:
        /* <DEDUP_REMOVED lines=10> */
.L_x_903:
[----:B------:R-:W2:Y:S02]  /*03d0*/  LDG.E.U16 R0, desc[UR36][R4.64] ;  /* 0x0000002404007981 */ /* 0x000ea4000c1e1500 */
[----:B--2---:R-:W-:-:S05]  /*03e0*/  HADD2.F32 R0, -RZ, R0.H0_H0 ;  /* 0x20000000ff007230 */ /* 0x004fca0000004100 */
[----:B------:R-:W-:-:S04]  /*03f0*/  FMUL.FTZ R0, R0, 1 ;  /* 0x3f80000000007820 */ /* 0x000fc80000410000 */
[----:B------:R1:W2:Y:S02]  /*0400*/  F2F.F64.F32 R26, R0 ;  /* 0x00000000001a7310 */ /* 0x0002a40000201800 */
[----:B-12---:R-:W-:Y:S05]  /*0410*/  BRA `(.L_x_899) ;  /* 0x0000000800ec7947 */ /* 0x006fea0003800000 */
.L_x_902:
        /* <DEDUP_REMOVED lines=10> */
.L_x_905:
[----:B------:R-:W2:Y:S02]  /*04c0*/  LDG.E.U16 R4, desc[UR36][R4.64] ;  /* 0x0000002404047981 */ /* 0x000ea4000c1e1500 */
[----:B--2---:R-:W-:-:S05]  /*04d0*/  HADD2.F32 R0, -RZ, R4.H0_H0 ;  /* 0x20000004ff007230 */ /* 0x004fca0000004100 */
[----:B------:R-:W-:-:S04]  /*04e0*/  FMUL.FTZ R0, R0, 1 ;  /* 0x3f80000000007820 */ /* 0x000fc80000410000 */
[----:B------:R1:W2:Y:S02]  /*04f0*/  F2F.F64.F32 R26, R0 ;  /* 0x00000000001a7310 */ /* 0x0002a40000201800 */
[----:B-12---:R-:W-:Y:S05]  /*0500*/  BRA `(.L_x_899) ;  /* 0x0000000800b07947 */ /* 0x006fea0003800000 */
.L_x_904:
[----:B------:R0:W5:Y:S01]  /*0510*/  LDG.E.64 R26, desc[UR36][R4.64] ;  /* 0x00000024041a7981 */ /* 0x000162000c1e1b00 */
[----:B------:R-:W-:Y:S05]  /*0520*/  BRA `(.L_x_899) ;  /* 0x0000000800a87947 */ /* 0x000fea0003800000 */
.L_x_894:
        /* <DEDUP_REMOVED lines=13> */
.L_x_908:
[----:B------:R1:W5:Y:S01]  /*0600*/  LDG.E.64 R26, desc[UR36][R4.64] ;  /* 0x00000024041a7981 */ /* 0x000362000c1e1b00 */
[----:B------:R-:W-:Y:S05]  /*0610*/  BRA `(.L_x_899) ;  /* 0x00000008006c7947 */ /* 0x000fea0003800000 */
.L_x_907:
        /* <DEDUP_REMOVED lines=23> */
[----:B------:R-:W-:-:S05]  /*0790*/  LOP3.LUT R3, R3, 0x80000000, R0, 0xf8, !PT ;  /* 0x8000000003037812 */ /* 0x000fca00078ef800 */
[----:B------:R-:W-:-:S04]  /*07a0*/  FMUL.FTZ R3, R3, 1 ;  /* 0x3f80000003037820 */ /* 0x000fc80000410000 */
[----:B------:R2:W3:Y:S02]  /*07b0*/  F2F.F64.F32 R26, R3 ;  /* 0x00000003001a7310 */ /* 0x0004e40000201800 */
[----:B--23--:R-:W-:Y:S05]  /*07c0*/  BRA `(.L_x_899) ;  /* 0x0000000800007947 */ /* 0x00cfea0003800000 */
.L_x_910:
        /* <DEDUP_REMOVED lines=11> */
[----:B------:R-:W-:-:S05]  /*0880*/  LOP3.LUT R0, R0, 0x80000000, R3, 0xf8, !PT ;  /* 0x8000000000007812 */ /* 0x000fca00078ef803 */
[----:B------:R-:W-:-:S04]  /*0890*/  FMUL.FTZ R0, R0, 1 ;  /* 0x3f80000000007820 */ /* 0x000fc80000410000 */
[----:B------:R2:W3:Y:S02]  /*08a0*/  F2F.F64.F32 R26, R0 ;  /* 0x00000000001a7310 */ /* 0x0004e40000201800 */
[----:B--23--:R-:W-:Y:S05]  /*08b0*/  BRA `(.L_x_899) ;  /* 0x0000000400c47947 */ /* 0x00cfea0003800000 */
.L_x_909:
[----:B------:R-:W2:Y:S02]  /*08c0*/  LDG.E.U16 R0, desc[UR36][R4.64] ;  /* 0x0000002404007981 */ /* 0x000ea4000c1e1500 */
[----:B--2---:R-:W-:-:S04]  /*08d0*/  IMAD.U32 R0, R0, 0x10000, RZ ;  /* 0x0001000000007824 */ /* 0x004fc800078e00ff */
[----:B------:R-:W-:-:S04]  /*08e0*/  FMUL.FTZ R0, R0, 1 ;  /* 0x3f80000000007820 */ /* 0x000fc80000410000 */
[----:B------:R2:W3:Y:S02]  /*08f0*/  F2F.F64.F32 R26, R0 ;  /* 0x00000000001a7310 */ /* 0x0004e40000201800 */
[----:B--23--:R-:W-:Y:S05]  /*0900*/  BRA `(.L_x_899) ;  /* 0x0000000400b07947 */ /* 0x00cfea0003800000 */
.L_x_906:
        /* <DEDUP_REMOVED lines=9> */
[----:B--2---:R4:W0:Y:S02]  /*09a0*/  I2F.F64.U16 R26, R4 ;  /* 0x00000004001a7312 */ /* 0x0048240000101800 */
[----:B0---4-:R-:W-:Y:S05]  /*09b0*/  BRA `(.L_x_899) ;  /* 0x0000000400847947 */ /* 0x011fea0003800000 */
.L_x_913:
        /* <DEDUP_REMOVED lines=21> */
.L_x_915:
[----:B------:R-:W-:Y:S05]  /*0b10*/  BSYNC.RECONVERGENT B0 ;  /* 0x0000000000007941 */ /* 0x000fea0003800200 */
.L_x_914:
[----:B------:R-:W-:Y:S01]  /*0b20*/  IMAD.SHL.U32 R0, R0, 0x100000, RZ ;  /* 0x0010000000007824 */ /* 0x000fe200078e00ff */
[----:B------:R-:W-:-:S04]  /*0b30*/  LEA R3, R3, 0x3b800000, 0x17 ;  /* 0x3b80000003037811 */ /* 0x000fc800078eb8ff */
[----:B------:R-:W-:-:S05]  /*0b40*/  LOP3.LUT R0, R3, R0, R7, 0xfe, !PT ;  /* 0x0000000003007212 */ /* 0x000fca00078efe07 */
[----:B------:R-:W-:-:S04]  /*0b50*/  FMUL.FTZ R0, R0, 1 ;  /* 0x3f80000000007820 */ /* 0x000fc80000410000 */
[----:B------:R4:W0:Y:S02]  /*0b60*/  F2F.F64.F32 R26, R0 ;  /* 0x00000000001a7310 */ /* 0x0008240000201800 */
[----:B0---4-:R-:W-:Y:S05]  /*0b70*/  BRA `(.L_x_899) ;  /* 0x0000000400147947 */ /* 0x011fea0003800000 */
.L_x_912:
        /* <DEDUP_REMOVED lines=21> */
.L_x_917:
[----:B------:R-:W-:Y:S05]  /*0cd0*/  BSYNC.RECONVERGENT B0 ;  /* 0x0000000000007941 */ /* 0x000fea0003800200 */
.L_x_916:
[----:B------:R-:W-:Y:S01]  /*0ce0*/  IMAD.SHL.U32 R0, R0, 0x200000, RZ ;  /* 0x0020000000007824 */ /* 0x000fe200078e00ff */
[----:B------:R-:W-:-:S04]  /*0cf0*/  LEA R3, R3, 0x37800000, 0x17 ;  /* 0x3780000003037811 */ /* 0x000fc800078eb8ff */
[----:B------:R-:W-:-:S05]  /*0d00*/  LOP3.LUT R0, R3, R0, R7, 0xfe, !PT ;  /* 0x0000000003007212 */ /* 0x000fca00078efe07 */
[----:B------:R-:W-:-:S04]  /*0d10*/  FMUL.FTZ R0, R0, 1 ;  /* 0x3f80000000007820 */ /* 0x000fc80000410000 */
[----:B------:R4:W0:Y:S02]  /*0d20*/  F2F.F64.F32 R26, R0 ;  /* 0x00000000001a7310 */ /* 0x0008240000201800 */
[----:B0---4-:R-:W-:Y:S05]  /*0d30*/  BRA `(.L_x_899) ;  /* 0x0000000000a47947 */ /* 0x011fea0003800000 */
.L_x_911:
[----:B------:R-:W-:-:S09]  /*0d40*/  UISETP.NE.AND UP0, UPT, UR4, 0x1c, UPT ;  /* 0x0000001c0400788c */ /* 0x000fd2000bf05270 */
[----:B------:R-:W-:Y:S05]  /*0d50*/  BRA.U !UP0, `(.L_x_918) ;  /* 0x0000000108947547 */ /* 0x000fea000b800000 */
[----:B------:R-:W-:-:S09]  /*0d60*/  UISETP.NE.AND UP0, UPT, UR4, 0x1d, UPT ;  /* 0x0000001d0400788c */ /* 0x000fd2000bf05270 */
[----:B------:R-:W-:Y:S05]  /*0d70*/  BRA.U !UP0, `(.L_x_919) ;  /* 0x0000000108807547 */ /* 0x000fea000b800000 */
[----:B------:R-:W-:-:S09]  /*0d80*/  UISETP.NE.AND UP0, UPT, UR4, 0x2c, UPT ;  /* 0x0000002c0400788c */ /* 0x000fd2000bf05270 */
[----:B------:R-:W-:Y:S05]  /*0d90*/  BRA.U !UP0, `(.L_x_920) ;  /* 0x0000000108487547 */ /* 0x000fea000b800000 */
.L_x_898:
        /* <DEDUP_REMOVED lines=15> */
[----:B--2---:R-:W-:Y:S05]  /*0e90*/  CALL.ABS.NOINC R14 ;  /* 0x000000000e007343 */ /* 0x004fea0003c00000 */
.L_x_921:
[----:B------:R-:W-:Y:S01]  /*0ea0*/  CS2R R26, SRZ ;  /* 0x00000000001a7805 */ /* 0x000fe2000001ff00 */
[----:B------:R-:W-:Y:S06]  /*0eb0*/  BRA `(.L_x_899) ;  /* 0x0000000000447947 */ /* 0x000fec0003800000 */
.L_x_920:
[----:B------:R-:W2:Y:S01]  /*0ec0*/  LDG.E.U8 R0, desc[UR36][R4.64] ;  /* 0x0000002404007981 */ /* 0x000ea2000c1e1100 */
[----:B------:R-:W-:Y:S02]  /*0ed0*/  IMAD.MOV.U32 R26, RZ, RZ, 0x0 ;  /* 0x00000000ff1a7424 */ /* 0x000fe400078e00ff */
[----:B------:R-:W-:Y:S01]  /*0ee0*/  IMAD.MOV.U32 R27, RZ, RZ, 0x38000000 ;  /* 0x38000000ff1b7424 */ /* 0x000fe200078e00ff */
[----:B--2---:R-:W-:-:S13]  /*0ef0*/  ISETP.NE.AND P0, PT, R0, RZ, PT ;  /* 0x000000ff0000720c */ /* 0x004fda0003f05270 */
[----:B------:R-:W-:Y:S05]  /*0f00*/  @!P0 BRA `(.L_x_899) ;  /* 0x0000000000308947 */ /* 0x000fea0003800000 */
[----:B------:R-:W-:-:S13]  /*0f10*/  ISETP.NE.AND P0, PT, R0, 0xff, PT ;  /* 0x000000ff0000780c */ /* 0x000fda0003f05270 */
[----:B------:R-:W-:Y:S02]  /*0f20*/  @P0 IMAD.SHL.U32 R0, R0, 0x800000, RZ ;  /* 0x0080000000000824 */ /* 0x000fe400078e00ff */
[----:B------:R-:W-:Y:S02]  /*0f30*/  @!P0 IMAD.MOV.U32 R26, RZ, RZ, 0x20000000 ;  /* 0x20000000ff1a8424 */ /* 0x000fe400078e00ff */
[----:B------:R-:W-:Y:S02]  /*0f40*/  @!P0 IMAD.MOV.U32 R27, RZ, RZ, 0x7ff80000 ;  /* 0x7ff80000ff1b8424 */ /* 0x000fe400078e00ff */
[----:B------:R-:W-:-:S04]  /*0f50*/  @P0 FMUL.FTZ R0, R0, 1 ;  /* 0x3f80000000000820 */ /* 0x000fc80000410000 */
[----:B------:R4:W0:Y:S02]  /*0f60*/  @P0 F2F.F64.F32 R26, R0 ;  /* 0x00000000001a0310 */ /* 0x0008240000201800 */
[----:B0---4-:R-:W-:Y:S05]  /*0f70*/  BRA `(.L_x_899) ;  /* 0x0000000000147947 */ /* 0x011fea0003800000 */
.L_x_919:
[----:B------:R-:W2:Y:S02]  /*0f80*/  LDG.E.64 R26, desc[UR36][R4.64] ;  /* 0x00000024041a7981 */ /* 0x000ea4000c1e1b00 */
[----:B--2---:R-:W4:Y:S02]  /*0f90*/  I2F.F64.U64 R26, R26 ;  /* 0x0000001a001a7312 */ /* 0x004f240000301800 */
[----:B----4-:R-:W-:Y:S05]  /*0fa0*/  BRA `(.L_x_899) ;  /* 0x0000000000087947 */ /* 0x010fea0003800000 */
.L_x_918:
[----:B------:R-:W2:Y:S02]  /*0fb0*/  LDG.E R4, desc[UR36][R4.64] ;  /* 0x0000002404047981 */ /* 0x000ea4000c1e1900 */
[----:B--2---:R2:W3:Y:S02]  /*0fc0*/  I2F.F64.U32 R26, R4 ;  /* 0x00000004001a7312 */ /* 0x0044e40000201800 */
.L_x_899:
[----:B------:R-:W-:Y:S05]  /*0fd0*/  BSYNC.RECONVERGENT B6 ;  /* 0x0000000000067941 */ /* 0x000fea0003800200 */
.L_x_893:
[----:B------:R-:W-:-:S07]  /*0fe0*/  VIADD R29, R23, 0x80 ;  /* 0x00000080171d7836 */ /* 0x000fce0000000000 */
.L_x_892:
[----:B------:R-:W-:Y:S05]  /*0ff0*/  BSYNC.RECONVERGENT B7 ;  /* 0x0000000000077941 */ /* 0x000fea0003800200 */
.L_x_891:
[----:B------:R-:W-:Y:S01]  /*1000*/  ISETP.GE.AND P0, PT, R29, R2, PT ;  /* 0x000000021d00720c */ /* 0x000fe20003f06270 */
[----:B------:R-:W-:Y:S01]  /*1010*/  BSSY.RECONVERGENT B7, `(.L_x_922) ;  /* 0x00000f6000077945 */ /* 0x000fe20003800200 */
[----:B------:R-:W-:-:S11]  /*1020*/  CS2R R24, SRZ ;  /* 0x0000000000187805 */ /* 0x000fd6000001ff00 */
[----:B------:R-:W-:Y:S05]  /*1030*/  @P0 BRA `(.L_x_923) ;  /* 0x0000000c00cc0947 */ /* 0x000fea0003800000 */
[----:B012---:R-:W0:Y:S01]  /*1040*/  LDC.64 R4, c[0x0][0x3a0] ;  /* 0x0000e800ff047b82 */ /* 0x007e220000000a00 */
        /* <DEDUP_REMOVED lines=18> */
[----:B--2---:R1:W2:Y:S02]  /*1170*/  I2F.F64.S16 R24, R4 ;  /* 0x0000000400187312 */ /* 0x0042a40000101c00 */
[----:B-12---:R-:W-:Y:S05]  /*1180*/  BRA `(.L_x_930) ;  /* 0x0000000c00707947 */ /* 0x006fea0003800000 */
.L_x_928:
[----:B------:R-:W2:Y:S02]  /*1190*/  LDG.E.U8 R4, desc[UR36][R4.64] ;  /* 0x0000002404047981 */ /* 0x000ea4000c1e1100 */
[----:B--2---:R1:W2:Y:S02]  /*11a0*/  I2F.F64.U16 R24, R4 ;  /* 0x0000000400187312 */ /* 0x0042a40000101800 */
[----:B-12---:R-:W-:Y:S05]  /*11b0*/  BRA `(.L_x_930) ;  /* 0x0000000c00647947 */ /* 0x006fea0003800000 */
.L_x_927:
[----:B------:R-:W-:-:S09]  /*11c0*/  UISETP.NE.AND UP0, UPT, UR4, 0x2, UPT ;  /* 0x000000020400788c */ /* 0x000fd2000bf05270 */
[----:B------:R-:W-:Y:S05]  /*11d0*/  BRA.U !UP0, `(.L_x_931) ;  /* 0x0000000108287547 */ /* 0x000fea000b800000 */
[----:B------:R-:W-:-:S09]  /*11e0*/  UISETP.NE.AND UP0, UPT, UR4, 0x3, UPT ;  /* 0x000000030400788c */ /* 0x000fd2000bf05270 */
[----:B------:R-:W-:Y:S05]  /*11f0*/  BRA.U !UP0, `(.L_x_932) ;  /* 0x0000000108147547 */ /* 0x000fea000b800000 */
[----:B------:R-:W-:-:S09]  /*1200*/  UISETP.NE.AND UP0, UPT, UR4, 0x4, UPT ;  /* 0x000000040400788c */ /* 0x000fd2000bf05270 */
[----:B------:R-:W-:Y:S05]  /*1210*/  BRA.U UP0, `(.L_x_929) ;  /* 0x0000000900f07547 */ /* 0x000fea000b800000 */
[----:B------:R-:W2:Y:S02]  /*1220*/  LDG.E.64 R24, desc[UR36][R4.64] ;  /* 0x0000002404187981 */ /* 0x000ea4000c1e1b00 */
[----:B--2---:R-:W1:Y:S02]  /*1230*/  I2F.F64.S64 R24, R24 ;  /* 0x0000001800187312 */ /* 0x004e640000301c00 */
[----:B-1----:R-:W-:Y:S05]  /*1240*/  BRA `(.L_x_930) ;  /* 0x0000000c00407947 */ /* 0x002fea0003800000 */
.L_x_932:
[----:B------:R-:W2:Y:S02]  /*1250*/  LDG.E R4, desc[UR36][R4.64] ;  /* 0x0000002404047981 */ /* 0x000ea4000c1e1900 */
[----:B--2---:R1:W2:Y:S02]  /*1260*/  I2F.F64 R24, R4 ;  /* 0x0000000400187312 */ /* 0x0042a40000201c00 */
[----:B-12---:R-:W-:Y:S05]  /*1270*/  BRA `(.L_x_930) ;  /* 0x0000000c00347947 */ /* 0x006fea0003800000 */
.L_x_931:
[----:B------:R-:W2:Y:S02]  /*1280*/  LDG.E.U16 R4, desc[UR36][R4.64] ;  /* 0x0000002404047981 */ /* 0x000ea4000c1e1500 */
[----:B--2---:R1:W2:Y:S02]  /*1290*/  I2F.F64.S16 R24, R4 ;  /* 0x0000000400187312 */ /* 0x0042a40000101c00 */
[----:B-12---:R-:W-:Y:S05]  /*12a0*/  BRA `(.L_x_930) ;  /* 0x0000000c00287947 */ /* 0x006fea0003800000 */
.L_x_926:
        /* <DEDUP_REMOVED lines=8> */
[----:B------:R-:W0:Y:S02]  /*1330*/  F2F.F64.F32 R24, R24 ;  /* 0x0000001800187310 */ /* 0x000e240000201800 */
[----:B0-----:R-:W-:Y:S05]  /*1340*/  BRA `(.L_x_930) ;  /* 0x0000000c00007947 */ /* 0x001fea0003800000 */
.L_x_934:
[----:B------:R-:W2:Y:S02]  /*1350*/  LDG.E.U16 R0, desc[UR36][R4.64] ;  /* 0x0000002404007981 */ /* 0x000ea4000c1e1500 */
[----:B--2---:R-:W-:-:S05]  /*1360*/  HADD2.F32 R0, -RZ, R0.H0_H0 ;  /* 0x20000000ff007230 */ /* 0x004fca0000004100 */
[----:B------:R-:W-:-:S04]  /*1370*/  FMUL.FTZ R0, R0, 1 ;  /* 0x3f80000000007820 */ /* 0x000fc80000410000 */
[----:B------:R0:W1:Y:S02]  /*1380*/  F2F.F64.F32 R24, R0 ;  /* 0x0000000000187310 */ /* 0x0000640000201800 */
[----:B01----:R-:W-:Y:S05]  /*1390*/  BRA `(.L_x_930) ;  /* 0x0000000800ec7947 */ /* 0x003fea0003800000 */
.L_x_933:
        /* <DEDUP_REMOVED lines=10> */
.L_x_936:
[----:B------:R-:W2:Y:S02]  /*1440*/  LDG.E.U16 R4, desc[UR36][R4.64] ;  /* 0x0000002404047981 */ /* 0x000ea4000c1e1500 */
[----:B--2---:R-:W-:-:S05]  /*1450*/  HADD2.F32 R0, -RZ, R4.H0_H0 ;  /* 0x20000004ff007230 */ /* 0x004fca0000004100 */
[----:B------:R-:W-:-:S04]  /*1460*/  FMUL.FTZ R0, R0, 1 ;  /* 0x3f80000000007820 */ /* 0x000fc80000410000 */
[----:B------:R0:W1:Y:S02]  /*1470*/  F2F.F64.F32 R24, R0 ;  /* 0x0000000000187310 */ /* 0x0000640000201800 */
[----:B01----:R-:W-:Y:S05]  /*1480*/  BRA `(.L_x_930) ;  /* 0x0000000800b07947 */ /* 0x003fea0003800000 */
.L_x_935:
[----:B------:R0:W5:Y:S01]  /*1490*/  LDG.E.64 R24, desc[UR36][R4.64] ;  /* 0x0000002404187981 */ /* 0x000162000c1e1b00 */
[----:B------:R-:W-:Y:S05]  /*14a0*/  BRA `(.L_x_930) ;  /* 0x0000000800a87947 */ /* 0x000fea0003800000 */
.L_x_925:
        /* <DEDUP_REMOVED lines=13> */
.L_x_939:
[----:B------:R4:W5:Y:S01]  /*1580*/  LDG.E.64 R24, desc[UR36][R4.64] ;  /* 0x0000002404187981 */ /* 0x000962000c1e1b00 */
[----:B------:R-:W-:Y:S05]  /*1590*/  BRA `(.L_x_930) ;  /* 0x00000008006c7947 */ /* 0x000fea0003800000 */
.L_x_938:
        /* <DEDUP_REMOVED lines=25> */
[----:B------:R4:W0:Y:S02]  /*1730*/  F2F.F64.F32 R24, R3 ;  /* 0x0000000300187310 */ /* 0x0008240000201800 */
[----:B0---4-:R-:W-:Y:S05]  /*1740*/  BRA `(.L_x_930) ;  /* 0x0000000800007947 */ /* 0x011fea0003800000 */
.L_x_941:
        /* <DEDUP_REMOVED lines=11> */
[----:B------:R-:W-:-:S05]  /*1800*/  LOP3.LUT R0, R0, 0x80000000, R3, 0xf8, !PT ;  /* 0x8000000000007812 */ /* 0x000fca00078ef803 */
[----:B------:R-:W-:-:S04]  /*1810*/  FMUL.FTZ R0, R0, 1 ;  /* 0x3f80000000007820 */ /* 0x000fc80000410000 */
[----:B------:R4:W0:Y:S02]  /*1820*/  F2F.F64.F32 R24, R0 ;  /* 0x0000000000187310 */ /* 0x0008240000201800 */
[----:B0---4-:R-:W-:Y:S05]  /*1830*/  BRA `(.L_x_930) ;  /* 0x0000000400c47947 */ /* 0x011fea0003800000 */
.L_x_940:
[----:B------:R-:W2:Y:S02]  /*1840*/  LDG.E.U16 R0, desc[UR36][R4.64] ;  /* 0x0000002404007981 */ /* 0x000ea4000c1e1500 */
[----:B--2---:R-:W-:-:S04]  /*1850*/  IMAD.U32 R0, R0, 0x10000, RZ ;  /* 0x0001000000007824 */ /* 0x004fc800078e00ff */
[----:B------:R-:W-:-:S04]  /*1860*/  FMUL.FTZ R0, R0, 1 ;  /* 0x3f80000000007820 */ /* 0x000fc80000410000 */
[----:B------:R4:W0:Y:S02]  /*1870*/  F2F.F64.F32 R24, R0 ;  /* 0x0000000000187310 */ /* 0x0008240000201800 */
[----:B0---4-:R-:W-:Y:S05]  /*1880*/  BRA `(.L_x_930) ;  /* 0x0000000400b07947 */ /* 0x011fea0003800000 */
.L_x_937:
        /* <DEDUP_REMOVED lines=11> */
.L_x_944:
        /* <DEDUP_REMOVED lines=21> */
.L_x_946:
[----:B------:R-:W-:Y:S05]  /*1a90*/  BSYNC.RECONVERGENT B0 ;  /* 0x0000000000007941 */ /* 0x000fea0003800200 */
.L_x_945:
[----:B------:R-:W-:Y:S01]  /*1aa0*/  IMAD.SHL.U32 R0, R0, 0x100000, RZ ;  /* 0x0010000000007824 */ /* 0x000fe200078e00ff */
[----:B------:R-:W-:-:S04]  /*1ab0*/  LEA R3, R3, 0x3b800000, 0x17 ;  /* 0x3b80000003037811 */ /* 0x000fc800078eb8ff */
[----:B------:R-:W-:-:S05]  /*1ac0*/  LOP3.LUT R0, R3, R0, R7, 0xfe, !PT ;  /* 0x0000000003007212 */ /* 0x000fca00078efe07 */
[----:B------:R-:W-:-:S04]  /*1ad0*/  FMUL.FTZ R0, R0, 1 ;  /* 0x3f80000000007820 */ /* 0x000fc80000410000 */
[----:B------:R4:W0:Y:S02]  /*1ae0*/  F2F.F64.F32 R24, R0 ;  /* 0x0000000000187310 */ /* 0x0008240000201800 */
[----:B0---4-:R-:W-:Y:S05]  /*1af0*/  BRA `(.L_x_930) ;  /* 0x0000000400147947 */ /* 0x011fea0003800000 */
.L_x_943:
        /* <DEDUP_REMOVED lines=21> */
.L_x_948:
[----:B------:R-:W-:Y:S05]  /*1c50*/  BSYNC.RECONVERGENT B0 ;  /* 0x0000000000007941 */ /* 0x000fea0003800200 */
.L_x_947:
[----:B------:R-:W-:Y:S01]  /*1c60*/  IMAD.SHL.U32 R0, R0, 0x200000, RZ ;  /* 0x0020000000007824 */ /* 0x000fe200078e00ff */
[----:B------:R-:W-:-:S04]  /*1c70*/  LEA R3, R3, 0x37800000, 0x17 ;  /* 0x3780000003037811 */ /* 0x000fc800078eb8ff */
[----:B------:R-:W-:-:S05]  /*1c80*/  LOP3.LUT R0, R3, R0, R7, 0xfe, !PT ;  /* 0x0000000003007212 */ /* 0x000fca00078efe07 */
[----:B------:R-:W-:-:S04]  /*1c90*/  FMUL.FTZ R0, R0, 1 ;  /* 0x3f80000000007820 */ /* 0x000fc80000410000 */
[----:B------:R4:W0:Y:S02]  /*1ca0*/  F2F.F64.F32 R24, R0 ;  /* 0x0000000000187310 */ /* 0x0008240000201800 */
[----:B0---4-:R-:W-:Y:S05]  /*1cb0*/  BRA `(.L_x_930) ;  /* 0x0000000000a47947 */ /* 0x011fea0003800000 */
.L_x_942:
        /* <DEDUP_REMOVED lines=16> */
[----:B------:R1:W2:Y:S02]  /*1dc0*/  @P0 F2F.F64.F32 R24, R0 ;  /* 0x0000000000180310 */ /* 0x0002a40000201800 */
[----:B-12---:R-:W-:Y:S05]  /*1dd0*/  BRA `(.L_x_930) ;  /* 0x00000000005c7947 */ /* 0x006fea0003800000 */
.L_x_929:
[----:B------:R-:W-:Y:S01]  /*1de0*/  MOV R0, 0x0 ;  /* 0x0000000000007802 */ /* 0x000fe20000000f00 */
[----:B------:R-:W0:Y:S01]  /*1df0*/  LDCU.64 UR4, c[0x4][0x108] ;  /* 0x01002100ff0477ac */ /* 0x000e220008000a00 */
[----:B------:R-:W-:Y:S02]  /*1e00*/  IMAD.MOV.U32 R8, RZ, RZ, 0x4e ;  /* 0x0000004eff087424 */ /* 0x000fe400078e00ff */
[----:B------:R1:W2:Y:S01]  /*1e10*/  LDC.64 R14, c[0x4][R0] ;  /* 0x01000000000e7b82 */ /* 0x0002a20000000a00 */
[----:B------:R-:W4:Y:S01]  /*1e20*/  LDCU.64 UR6, c[0x4][0x110] ;  /* 0x01002200ff0677ac */ /* 0x000f220008000a00 */
[----:B------:R-:W-:Y:S02]  /*1e30*/  IMAD.MOV.U32 R12, RZ, RZ, 0x1 ;  /* 0x00000001ff0c7424 */ /* 0x000fe400078e00ff */
[----:B------:R-:W-:Y:S01]  /*1e40*/  IMAD.MOV.U32 R13, RZ, RZ, RZ ;  /* 0x000000ffff0d7224 */ /* 0x000fe200078e00ff */
[----:B------:R-:W3:Y:S01]  /*1e50*/  LDCU.64 UR8, c[0x4][0x8] ;  /* 0x01000100ff0877ac */ /* 0x000ee20008000a00 */
[----:B0-----:R-:W-:-:S02]  /*1e60*/  IMAD.U32 R4, RZ, RZ, UR4 ;  /* 0x00000004ff047e24 */ /* 0x001fc4000f8e00ff */
[----:B------:R-:W-:Y:S02]  /*1e70*/  IMAD.U32 R5, RZ, RZ, UR5 ;  /* 0x00000005ff057e24 */ /* 0x000fe4000f8e00ff */
[----:B----4-:R-:W-:Y:S02]  /*1e80*/  IMAD.U32 R6, RZ, RZ, UR6 ;  /* 0x00000006ff067e24 */ /* 0x010fe4000f8e00ff */
[----:B------:R-:W-:Y:S02]  /*1e90*/  IMAD.U32 R7, RZ, RZ, UR7 ;  /* 0x00000007ff077e24 */ /* 0x000fe4000f8e00ff */
[----:B---3--:R-:W-:Y:S02]  /*1ea0*/  IMAD.U32 R10, RZ, RZ, UR8 ;  /* 0x00000008ff0a7e24 */ /* 0x008fe4000f8e00ff */
[----:B-1----:R-:W-:-:S07]  /*1eb0*/  IMAD.U32 R11, RZ, RZ, UR9 ;  /* 0x00000009ff0b7e24 */ /* 0x002fce000f8e00ff */
[----:B------:R-:W-:-:S07]  /*1ec0*/  LEPC R20, `(.L_x_951) ;  /* 0x000000001014794e */ /* 0x000fce0000000000 */
[----:B--2--5:R-:W-:Y:S05]  /*1ed0*/  CALL.ABS.NOINC R14 ;  /* 0x000000000e007343 */ /* 0x024fea0003c00000 */
.L_x_951:
[----:B------:R-:W-:Y:S01]  /*1ee0*/  CS2R R24, SRZ ;  /* 0x0000000000187805 */ /* 0x000fe2000001ff00 */
[----:B------:R-:W-:Y:S06]  /*1ef0*/  BRA `(.L_x_930) ;  /* 0x0000000000147947 */ /* 0x000fec0003800000 */
.L_x_950:
[----:B------:R-:W2:Y:S02]  /*1f00*/  LDG.E.64 R24, desc[UR36][R4.64] ;  /* 0x0000002404187981 */ /* 0x000ea4000c1e1b00 */
[----:B--2---:R-:W1:Y:S02]  /*1f10*/  I2F.F64.U64 R24, R24 ;  /* 0x0000001800187312 */ /* 0x004e640000301800 */
[----:B-1----:R-:W-:Y:S05]  /*1f20*/  BRA `(.L_x_930) ;  /* 0x0000000000087947 */ /* 0x002fea0003800000 */
.L_x_949:
[----:B------:R-:W2:Y:S02]  /*1f30*/  LDG.E R4, desc[UR36][R4.64] ;  /* 0x0000002404047981 */ /* 0x000ea4000c1e1900 */
[----:B--2---:R1:W2:Y:S02]  /*1f40*/  I2F.F64.U32 R24, R4 ;  /* 0x0000000400187312 */ /* 0x0042a40000201800 */
.L_x_930:
[----:B------:R-:W-:Y:S05]  /*1f50*/  BSYNC.RECONVERGENT B6 ;  /* 0x0000000000067941 */ /* 0x000fea0003800200 */
.L_x_924:
[----:B------:R-:W-:-:S07]  /*1f60*/  VIADD R29, R29, 0x80 ;  /* 0x000000801d1d7836 */ /* 0x000fce0000000000 */
.L_x_923:
[----:B------:R-:W-:Y:S05]  /*1f70*/  BSYNC.RECONVERGENT B7 ;  /* 0x0000000000077941 */ /* 0x000fea0003800200 */
.L_x_922:
[----:B------:R-:W-:Y:S01]  /*1f80*/  ISETP.GE.AND P0, PT, R29, R2, PT ;  /* 0x000000021d00720c */ /* 0x000fe20003f06270 */
[----:B------:R-:W-:Y:S01]  /*1f90*/  BSSY.RECONVERGENT B7, `(.L_x_952) ;  /* 0x00000f6000077945 */ /* 0x000fe20003800200 */
[----:B------:R-:W-:-:S11]  /*1fa0*/  CS2R R16, SRZ ;  /* 0x0000000000107805 */ /* 0x000fd6000001ff00 */
[----:B------:R-:W-:Y:S05]  /*1fb0*/  @P0 BRA `(.L_x_953) ;  /* 0x0000000c00cc0947 */ /* 0x000fea0003800000 */
[----:B012-4-:R-:W0:Y:S01]  /*1fc0*/  LDC.64 R4, c[0x0][0x3a0] ;  /* 0x0000e800ff047b82 */ /* 0x017e220000000a00 */
        /* <DEDUP_REMOVED lines=20> */
.L_x_958:
[----:B------:R-:W2:Y:S02]  /*2110*/  LDG.E.U8 R4, desc[UR36][R4.64] ;  /* 0x0000002404047981 */ /* 0x000ea4000c1e1100 */
[----:B--2---:R0:W1:Y:S02]  /*2120*/  I2F.F64.U16 R16, R4 ;  /* 0x0000000400107312 */ /* 0x0040640000101800 */
[----:B01----:R-:W-:Y:S05]  /*2130*/  BRA `(.L_x_960) ;  /* 0x0000000c00647947 */ /* 0x003fea0003800000 */
.L_x_957:
        /* <DEDUP_REMOVED lines=9> */
.L_x_962:
[----:B------:R-:W2:Y:S02]  /*21d0*/  LDG.E R4, desc[UR36][R4.64] ;  /* 0x0000002404047981 */ /* 0x000ea4000c1e1900 */
[----:B--2---:R0:W1:Y:S02]  /*21e0*/  I2F.F64 R16, R4 ;  /* 0x0000000400107312 */ /* 0x0040640000201c00 */
[----:B01----:R-:W-:Y:S05]  /*21f0*/  BRA `(.L_x_960) ;  /* 0x0000000c00347947 */ /* 0x003fea0003800000 */
.L_x_961:
[----:B------:R-:W2:Y:S02]  /*2200*/  LDG.E.U16 R4, desc[UR36][R4.64] ;  /* 0x0000002404047981 */ /* 0x000ea4000c1e1500 */
[----:B--2---:R0:W1:Y:S02]  /*2210*/  I2F.F64.S16 R16, R4 ;  /* 0x0000000400107312 */ /* 0x0040640000101c00 */
[----:B01----:R-:W-:Y:S05]  /*2220*/  BRA `(.L_x_960) ;  /* 0x0000000c00287947 */ /* 0x003fea0003800000 */
.L_x_956:
        /* <DEDUP_REMOVED lines=10> */
.L_x_964:
[----:B------:R-:W2:Y:S02]  /*22d0*/  LDG.E.U16 R0, desc[UR36][R4.64] ;  /* 0x0000002404007981 */ /* 0x000ea4000c1e1500 */
[----:B--2---:R-:W-:-:S05]  /*22e0*/  HADD2.F32 R0, -RZ, R0.H0_H0 ;  /* 0x20000000ff007230 */ /* 0x004fca0000004100 */
[----:B------:R-:W-:-:S04]  /*22f0*/  FMUL.FTZ R0, R0, 1 ;  /* 0x3f80000000007820 */ /* 0x000fc80000410000 */
[----:B------:R1:W2:Y:S02]  /*2300*/  F2F.F64.F32 R16, R0 ;  /* 0x0000000000107310 */ /* 0x0002a40000201800 */
[----:B-12---:R-:W-:Y:S05]  /*2310*/  BRA `(.L_x_960) ;  /* 0x0000000800ec7947 */ /* 0x006fea0003800000 */
.L_x_963:
        /* <DEDUP_REMOVED lines=10> */
.L_x_966:
[----:B------:R-:W2:Y:S02]  /*23c0*/  LDG.E.U16 R4, desc[UR36][R4.64] ;  /* 0x0000002404047981 */ /* 0x000ea4000c1e1500 */
[----:B--2---:R-:W-:-:S05]  /*23d0*/  HADD2.F32 R0, -RZ, R4.H0_H0 ;  /* 0x20000004ff007230 */ /* 0x004fca0000004100 */
[----:B------:R-:W-:-:S04]  /*23e0*/  FMUL.FTZ R0, R0, 1 ;  /* 0x3f80000000007820 */ /* 0x000fc80000410000 */
[----:B------:R1:W2:Y:S02]  /*23f0*/  F2F.F64.F32 R16, R0 ;  /* 0x0000000000107310 */ /* 0x0002a40000201800 */
[----:B-12---:R-:W-:Y:S05]  /*2400*/  BRA `(.L_x_960) ;  /* 0x0000000800b07947 */ /* 0x006fea0003800000 */
.L_x_965:
[----:B------:R0:W5:Y:S01]  /*2410*/  LDG.E.64 R16, desc[UR36][R4.64] ;  /* 0x0000002404107981 */ /* 0x000162000c1e1b00 */
[----:B------:R-:W-:Y:S05]  /*2420*/  BRA `(.L_x_960) ;  /* 0x0000000800a87947 */ /* 0x000fea0003800000 */
.L_x_955:
        /* <DEDUP_REMOVED lines=13> */
.L_x_969:
[----:B------:R1:W5:Y:S01]  /*2500*/  LDG.E.64 R16, desc[UR36][R4.64] ;  /* 0x0000002404107981 */ /* 0x000362000c1e1b00 */
[----:B------:R-:W-:Y:S05]  /*2510*/  BRA `(.L_x_960) ;  /* 0x00000008006c7947 */ /* 0x000fea0003800000 */
.L_x_968:
        /* <DEDUP_REMOVED lines=25> */
[----:B------:R2:W4:Y:S02]  /*26b0*/  F2F.F64.F32 R16, R3 ;  /* 0x0000000300107310 */ /* 0x0005240000201800 */
[----:B--2-4-:R-:W-:Y:S05]  /*26c0*/  BRA `(.L_x_960) ;  /* 0x0000000800007947 */ /* 0x014fea0003800000 */
.L_x_971:
        /* <DEDUP_REMOVED lines=13> */
[----:B------:R2:W4:Y:S02]  /*27a0*/  F2F.F64.F32 R16, R0 ;  /* 0x0000000000107310 */ /* 0x0005240000201800 */
[----:B--2-4-:R-:W-:Y:S05]  /*27b0*/  BRA `(.L_x_960) ;  /* 0x0000000400c47947 */ /* 0x014fea0003800000 */
.L_x_970:
[----:B------:R-:W2:Y:S02]  /*27c0*/  LDG.E.U16 R0, desc[UR36][R4.64] ;  /* 0x0000002404007981 */ /* 0x000ea4000c1e1500 */
[----:B--2---:R-:W-:-:S04]  /*27d0*/  IMAD.U32 R0, R0, 0x10000, RZ ;  /* 0x0001000000007824 */ /* 0x004fc800078e00ff */
[----:B------:R-:W-:-:S04]  /*27e0*/  FMUL.FTZ R0, R0, 1 ;  /* 0x3f80000000007820 */ /* 0x000fc80000410000 */
[----:B------:R2:W4:Y:S02]  /*27f0*/  F2F.F64.F32 R16, R0 ;  /* 0x0000000000107310 */ /* 0x0005240000201800 */
[----:B--2-4-:R-:W-:Y:S05]  /*2800*/  BRA `(.L_x_960) ;  /* 0x0000000400b07947 */ /* 0x014fea0003800000 */
.L_x_967:
        /* <DEDUP_REMOVED lines=9> */
[----:B--2---:R0:W1:Y:S02]  /*28a0*/  I2F.F64.U16 R16, R4 ;  /* 0x0000000400107312 */ /* 0x0040640000101800 */
[----:B01----:R-:W-:Y:S05]  /*28b0*/  BRA `(.L_x_960) ;  /* 0x0000000400847947 */ /* 0x003fea0003800000 */
.L_x_974:
        /* <DEDUP_REMOVED lines=21> */
.L_x_976:
[----:B------:R-:W-:Y:S05]  /*2a10*/  BSYNC.RECONVERGENT B0 ;  /* 0x0000000000007941 */ /* 0x000fea0003800200 */
.L_x_975:
[----:B------:R-:W-:Y:S01]  /*2a20*/  IMAD.SHL.U32 R0, R0, 0x100000, RZ ;  /* 0x0010000000007824 */ /* 0x000fe200078e00ff */
[----:B------:R-:W-:-:S04]  /*2a30*/  LEA R3, R3, 0x3b800000, 0x17 ;  /* 0x3b80000003037811 */ /* 0x000fc800078eb8ff */
[----:B------:R-:W-:-:S05]  /*2a40*/  LOP3.LUT R0, R3, R0, R7, 0xfe, !PT ;  /* 0x0000000003007212 */ /* 0x000fca00078efe07 */
[----:B------:R-:W-:-:S04]  /*2a50*/  FMUL.FTZ R0, R0, 1 ;  /* 0x3f80000000007820 */ /* 0x000fc80000410000 */
[----:B------:R0:W1:Y:S02]  /*2a60*/  F2F.F64.F32 R16, R0 ;  /* 0x0000000000107310 */ /* 0x0000640000201800 */
[----:B01----:R-:W-:Y:S05]  /*2a70*/  BRA `(.L_x_960) ;  /* 0x0000000400147947 */ /* 0x003fea0003800000 */
.L_x_973:
        /* <DEDUP_REMOVED lines=21> */
.L_x_978:
[----:B------:R-:W-:Y:S05]  /*2bd0*/  BSYNC.RECONVERGENT B0 ;  /* 0x0000000000007941 */ /* 0x000fea0003800200 */
.L_x_977:
[----:B------:R-:W-:Y:S01]  /*2be0*/  IMAD.SHL.U32 R0, R0, 0x200000, RZ ;  /* 0x0020000000007824 */ /* 0x000fe200078e00ff */
[----:B------:R-:W-:-:S04]  /*2bf0*/  LEA R3, R3, 0x37800000, 0x17 ;  /* 0x3780000003037811 */ /* 0x000fc800078eb8ff */
[----:B------:R-:W-:-:S05]  /*2c00*/  LOP3.LUT R0, R3, R0, R7, 0xfe, !PT ;  /* 0x0000000003007212 */ /* 0x000fca00078efe07 */
[----:B------:R-:W-:-:S04]  /*2c10*/  FMUL.FTZ R0, R0, 1 ;  /* 0x3f80000000007820 */ /* 0x000fc80000410000 */
[----:B------:R0:W1:Y:S02]  /*2c20*/  F2F.F64.F32 R16, R0 ;  /* 0x0000000000107310 */ /* 0x0000640000201800 */
[----:B01----:R-:W-:Y:S05]  /*2c30*/  BRA `(.L_x_960) ;  /* 0x0000000000a47947 */ /* 0x003fea0003800000 */
.L_x_972:
        /* <DEDUP_REMOVED lines=16> */
[----:B------:R0:W1:Y:S02]  /*2d40*/  @P0 F2F.F64.F32 R16, R0 ;  /* 0x0000000000100310 */ /* 0x0000640000201800 */
[----:B01----:R-:W-:Y:S05]  /*2d50*/  BRA `(.L_x_960) ;  /* 0x00000000005c7947 */ /* 0x003fea0003800000 */
.L_x_959:
        /* <DEDUP_REMOVED lines=16> */
.L_x_981:
[----:B------:R-:W-:Y:S01]  /*2e60*/  CS2R R16, SRZ ;  /* 0x0000000000107805 */ /* 0x000fe2000001ff00 */
[----:B------:R-:W-:Y:S06]  /*2e70*/  BRA `(.L_x_960) ;  /* 0x0000000000147947 */ /* 0x000fec0003800000 */
.L_x_980:
[----:B------:R-:W2:Y:S02]  /*2e80*/  LDG.E.64 R16, desc[UR36][R4.64] ;  /* 0x0000002404107981 */ /* 0x000ea4000c1e1b00 */
[----:B--2---:R-:W0:Y:S02]  /*2e90*/  I2F.F64.U64 R16, R16 ;  /* 0x0000001000107312 */ /* 0x004e240000301800 */
[----:B0-----:R-:W-:Y:S05]  /*2ea0*/  BRA `(.L_x_960) ;  /* 0x0000000000087947 */ /* 0x001fea0003800000 */
.L_x_979:
[----:B------:R-:W2:Y:S02]  /*2eb0*/  LDG.E R4, desc[UR36][R4.64] ;  /* 0x0000002404047981 */ /* 0x000ea4000c1e1900 */
[----:B--2---:R2:W4:Y:S02]  /*2ec0*/  I2F.F64.U32 R16, R4 ;  /* 0x0000000400107312 */ /* 0x0045240000201800 */
.L_x_960:
[----:B------:R-:W-:Y:S05]  /*2ed0*/  BSYNC.RECONVERGENT B6 ;  /* 0x0000000000067941 */ /* 0x000fea0003800200 */
.L_x_954:
[----:B------:R-:W-:-:S07]  /*2ee0*/  VIADD R29, R29, 0x80 ;  /* 0x000000801d1d7836 */ /* 0x000fce0000000000 */
.L_x_953:
[----:B------:R-:W-:Y:S05]  /*2ef0*/  BSYNC.RECONVERGENT B7 ;  /* 0x0000000000077941 */ /* 0x000fea0003800200 */
.L_x_952:
[----:B------:R-:W-:Y:S01]  /*2f00*/  ISETP.GE.AND P0, PT, R29, R2, PT ;  /* 0x000000021d00720c */ /* 0x000fe20003f06270 */
[----:B------:R-:W-:Y:S01]  /*2f10*/  BSSY.RECONVERGENT B6, `(.L_x_982) ;  /* 0x00000f0000067945 */ /* 0x000fe20003800200 */
[----:B------:R-:W-:-:S11]  /*2f20*/  CS2R R18, SRZ ;  /* 0x0000000000127805 */ /* 0x000fd6000001ff00 */
[----:B------:R-:W-:Y:S05]  /*2f30*/  @P0 BRA `(.L_x_983) ;  /* 0x0000000c00b40947 */ /* 0x000fea0003800000 */
[----:B012-4-:R-:W0:Y:S01]  /*2f40*/  LDC.64 R4, c[0x0][0x3a0] ;  /* 0x0000e800ff047b82 */ /* 0x017e220000000a00 */
[----:B------:R-:W1:Y:S01]  /*2f50*/  LDCU UR5, c[0x0][0x3b0] ;  /* 0x00007600ff0577ac */ /* 0x000e620008000800 */
[----:B------:R-:W-:Y:S01]  /*2f60*/  IMAD R0, R22, 0x200, R29 ;  /* 0x0000020016007824 */ /* 0x000fe200078e021d */
        /* <DEDUP_REMOVED lines=17> */
.L_x_987:
[----:B------:R-:W2:Y:S02]  /*3080*/  LDG.E.U8 R4, desc[UR36][R4.64] ;  /* 0x0000002404047981 */ /* 0x000ea4000c1e1100 */
[----:B--2---:R0:W1:Y:S02]  /*3090*/  I2F.F64.U16 R18, R4 ;  /* 0x0000000400127312 */ /* 0x0040640000101800 */
[----:B01----:R-:W-:Y:S05]  /*30a0*/  BRA `(.L_x_983) ;  /* 0x0000000c00587947 */ /* 0x003fea0003800000 */
.L_x_986:
        /* <DEDUP_REMOVED lines=9> */
.L_x_990:
[----:B------:R-:W2:Y:S02]  /*3140*/  LDG.E R4, desc[UR36][R4.64] ;  /* 0x0000002404047981 */ /* 0x000ea4000c1e1900 */
[----:B--2---:R0:W1:Y:S02]  /*3150*/  I2F.F64 R18, R4 ;  /* 0x0000000400127312 */ /* 0x0040640000201c00 */
[----:B01----:R-:W-:Y:S05]  /*3160*/  BRA `(.L_x_983) ;  /* 0x0000000c00287947 */ /* 0x003fea0003800000 */
.L_x_989:
[----:B------:R-:W2:Y:S02]  /*3170*/  LDG.E.U16 R4, desc[UR36][R4.64] ;  /* 0x0000002404047981 */ /* 0x000ea4000c1e1500 */
[----:B--2---:R0:W1:Y:S02]  /*3180*/  I2F.F64.S16 R18, R4 ;  /* 0x0000000400127312 */ /* 0x0040640000101c00 */
[----:B01----:R-:W-:Y:S05]  /*3190*/  BRA `(.L_x_983) ;  /* 0x0000000c001c7947 */ /* 0x003fea0003800000 */
.L_x_985:
        /* <DEDUP_REMOVED lines=10> */
.L_x_992:
[----:B------:R-:W2:Y:S02]  /*3240*/  LDG.E.U16 R0, desc[UR36][R4.64] ;  /* 0x0000002404007981 */ /* 0x000ea4000c1e1500 */
[----:B--2---:R-:W-:-:S05]  /*3250*/  HADD2.F32 R0, -RZ, R0.H0_H0 ;  /* 0x20000000ff007230 */ /* 0x004fca0000004100 */
[----:B------:R-:W-:-:S04]  /*3260*/  FMUL.FTZ R0, R0, 1 ;  /* 0x3f80000000007820 */ /* 0x000fc80000410000 */
[----:B------:R0:W1:Y:S02]  /*3270*/  F2F.F64.F32 R18, R0 ;  /* 0x0000000000127310 */ /* 0x0000640000201800 */
[----:B01----:R-:W-:Y:S05]  /*3280*/  BRA `(.L_x_983) ;  /* 0x0000000800e07947 */ /* 0x003fea0003800000 */
.L_x_991:
        /* <DEDUP_REMOVED lines=10> */
.L_x_994:
[----:B------:R-:W2:Y:S02]  /*3330*/  LDG.E.U16 R4, desc[UR36][R4.64] ;  /* 0x0000002404047981 */ /* 0x000ea4000c1e1500 */
[----:B--2---:R-:W-:-:S05]  /*3340*/  HADD2.F32 R0, -RZ, R4.H0_H0 ;  /* 0x20000004ff007230 */ /* 0x004fca0000004100 */
[----:B------:R-:W-:-:S04]  /*3350*/  FMUL.FTZ R0, R0, 1 ;  /* 0x3f80000000007820 */ /* 0x000fc80000410000 */
[----:B------:R0:W1:Y:S02]  /*3360*/  F2F.F64.F32 R18, R0 ;  /* 0x0000000000127310 */ /* 0x0000640000201800 */
[----:B01----:R-:W-:Y:S05]  /*3370*/  BRA `(.L_x_983) ;  /* 0x0000000800a47947 */ /* 0x003fea0003800000 */
.L_x_993:
[----:B------:R0:W5:Y:S01]  /*3380*/  LDG.E.64 R18, desc[UR36][R4.64] ;  /* 0x0000002404127981 */ /* 0x000162000c1e1b00 */
[----:B------:R-:W-:Y:S05]  /*3390*/  BRA `(.L_x_983) ;  /* 0x00000008009c7947 */ /* 0x000fea0003800000 */
.L_x_984:
        /* <DEDUP_REMOVED lines=13> */
.L_x_997:
[----:B------:R0:W5:Y:S01]  /*3470*/  LDG.E.64 R18, desc[UR36][R4.64] ;  /* 0x0000002404127981 */ /* 0x000162000c1e1b00 */
[----:B------:R-:W-:Y:S05]  /*3480*/  BRA `(.L_x_983) ;  /* 0x0000000800607947 */ /* 0x000fea0003800000 */
.L_x_996:
        /* <DEDUP_REMOVED lines=25> */
[----:B------:R0:W1:Y:S02]  /*3620*/  F2F.F64.F32 R18, R3 ;  /* 0x0000000300127310 */ /* 0x0000640000201800 */
[----:B01----:R-:W-:Y:S05]  /*3630*/  BRA `(.L_x_983) ;  /* 0x0000000400f47947 */ /* 0x003fea0003800000 */
.L_x_999:
        /* <DEDUP_REMOVED lines=13> */
[----:B------:R0:W1:Y:S02]  /*3710*/  F2F.F64.F32 R18, R0 ;  /* 0x0000000000127310 */ /* 0x0000640000201800 */
[----:B01----:R-:W-:Y:S05]  /*3720*/  BRA `(.L_x_983) ;  /* 0x0000000400b87947 */ /* 0x003fea0003800000 */
.L_x_998:
[----:B------:R-:W2:Y:S02]  /*3730*/  LDG.E.U16 R0, desc[UR36][R4.64] ;  /* 0x0000002404007981 */ /* 0x000ea4000c1e1500 */
[----:B--2---:R-:W-:-:S04]  /*3740*/  IMAD.U32 R0, R0, 0x10000, RZ ;  /* 0x0001000000007824 */ /* 0x004fc800078e00ff */
[----:B------:R-:W-:-:S04]  /*3750*/  FMUL.FTZ R0, R0, 1 ;  /* 0x3f80000000007820 */ /* 0x000fc80000410000 */
[----:B------:R0:W1:Y:S02]  /*3760*/  F2F.F64.F32 R18, R0 ;  /* 0x0000000000127310 */ /* 0x0000640000201800 */
[----:B01----:R-:W-:Y:S05]  /*3770*/  BRA `(.L_x_983) ;  /* 0x0000000400a47947 */ /* 0x003fea0003800000 */
.L_x_995:
        /* <DEDUP_REMOVED lines=11> */
.L_x_1002:
[----:B------:R-:W2:Y:S02]  /*3830*/  LDG.E.U8 R4, desc[UR36][R4.64] ;  /* 0x0000002404047981 */ /* 0x000ea4000c1e1100 */
        /* <DEDUP_REMOVED lines=19> */
.L_x_1004:
[----:B------:R-:W-:Y:S05]  /*3970*/  BSYNC.RECONVERGENT B0 ;  /* 0x0000000000007941 */ /* 0x000fea0003800200 */
.L_x_1003:
[----:B------:R-:W-:Y:S01]  /*3980*/  IMAD.SHL.U32 R0, R0, 0x100000, RZ ;  /* 0x0010000000007824 */ /* 0x000fe200078e00ff */
[----:B------:R-:W-:-:S04]  /*3990*/  LEA R3, R3, 0x3b800000, 0x17 ;  /* 0x3b80000003037811 */ /* 0x000fc800078eb8ff */
[----:B------:R-:W-:-:S05]  /*39a0*/  LOP3.LUT R0, R3, R0, R7, 0xfe, !PT ;  /* 0x0000000003007212 */ /* 0x000fca00078efe07 */
[----:B------:R-:W-:-:S04]  /*39b0*/  FMUL.FTZ R0, R0, 1 ;  /* 0x3f80000000007820 */ /* 0x000fc80000410000 */
[----:B------:R0:W1:Y:S02]  /*39c0*/  F2F.F64.F32 R18, R0 ;  /* 0x0000000000127310 */ /* 0x0000640000201800 */
[----:B01----:R-:W-:Y:S05]  /*39d0*/  BRA `(.L_x_983) ;  /* 0x00000004000c7947 */ /* 0x003fea0003800000 */
.L_x_1001:
        /* <DEDUP_REMOVED lines=20> */
.L_x_1006:
[----:B------:R-:W-:Y:S05]  /*3b20*/  BSYNC.RECONVERGENT B0 ;  /* 0x0000000000007941 */ /* 0x000fea0003800200 */
.L_x_1005:
[----:B------:R-:W-:Y:S01]  /*3b30*/  IMAD.SHL.U32 R0, R0, 0x200000, RZ ;  /* 0x0020000000007824 */ /* 0x000fe200078e00ff */
[----:B------:R-:W-:-:S04]  /*3b40*/  LEA R3, R3, 0x37800000, 0x17 ;  /* 0x3780000003037811 */ /* 0x000fc800078eb8ff */
[----:B------:R-:W-:-:S05]  /*3b50*/  LOP3.LUT R0, R3, R0, R7, 0xfe, !PT ;  /* 0x0000000003007212 */ /* 0x000fca00078efe07 */
[----:B------:R-:W-:-:S04]  /*3b60*/  FMUL.FTZ R0, R0, 1 ;  /* 0x3f80000000007820 */ /* 0x000fc80000410000 */
[----:B------:R0:W1:Y:S02]  /*3b70*/  F2F.F64.F32 R18, R0 ;  /* 0x0000000000127310 */ /* 0x0000640000201800 */
[----:B01----:R-:W-:Y:S05]  /*3b80*/  BRA `(.L_x_983) ;  /* 0x0000000000a07947 */ /* 0x003fea0003800000 */
.L_x_1000:
        /* <DEDUP_REMOVED lines=18> */
.L_x_988:
        /* <DEDUP_REMOVED lines=16> */
.L_x_1009:
[----:B------:R-:W-:Y:S05]  /*3db0*/  BRA `(.L_x_983) ;  /* 0x0000000000147947 */ /* 0x000fea0003800000 */
.L_x_1008:
[----:B------:R-:W2:Y:S02]  /*3dc0*/  LDG.E.64 R18, desc[UR36][R4.64] ;  /* 0x0000002404127981 */ /* 0x000ea4000c1e1b00 */
[----:B--2---:R-:W0:Y:S02]  /*3dd0*/  I2F.F64.U64 R18, R18 ;  /* 0x0000001200127312 */ /* 0x004e240000301800 */
[----:B0-----:R-:W-:Y:S05]  /*3de0*/  BRA `(.L_x_983) ;  /* 0x0000000000087947 */ /* 0x001fea0003800000 */
.L_x_1007:
[----:B------:R-:W2:Y:S02]  /*3df0*/  LDG.E R4, desc[UR36][R4.64] ;  /* 0x0000002404047981 */ /* 0x000ea4000c1e1900 */
[----:B--2---:R0:W1:Y:S02]  /*3e00*/  I2F.F64.U32 R18, R4 ;  /* 0x0000000400127312 */ /* 0x0040640000201800 */
.L_x_983:
[----:B------:R-:W-:Y:S05]  /*3e10*/  BSYNC.RECONVERGENT B6 ;  /* 0x0000000000067941 */ /* 0x000fea0003800200 */
.L_x_982:
[----:B------:R-:W0:Y:S01]  /*3e20*/  LDC R0, c[0x0][0x388] ;  /* 0x0000e200ff007b82 */ /* 0x000e220000000800 */
[----:B------:R-:W-:Y:S01]  /*3e30*/  ISETP.GE.AND P0, PT, R23, R2, PT ;  /* 0x000000021700720c */ /* 0x000fe20003f06270 */
[----:B------:R-:W-:Y:S06]  /*3e40*/  BSSY.RECONVERGENT B0, `(.L_x_1010) ;  /* 0x0000041000007945 */ /* 0x000fec0003800200 */
[----:B------:R-:W0:Y:S06]  /*3e50*/  LDC R3, c[0x0][0x38c] ;  /* 0x0000e300ff037b82 */ /* 0x000e2c0000000800 */
[----:B------:R-:W-:Y:S05]  /*3e60*/  @P0 BRA `(.L_x_1011) ;  /* 0x0000000000f80947 */ /* 0x000fea0003800000 */
[----:B------:R-:W3:Y:S01]  /*3e70*/  LDC.64 R6, c[0x0][0x388] ;  /* 0x0000e200ff067b82 */ /* 0x000ee20000000a00 */
[----:B012-4-:R-:W-:Y:S02]  /*3e80*/  IMAD.MOV.U32 R4, RZ, RZ, 0x0 ;  /* 0x00000000ff047424 */ /* 0x017fe400078e00ff */
[----:B------:R-:W-:Y:S01]  /*3e90*/  IMAD.MOV.U32 R5, RZ, RZ, 0x3ff00000 ;  /* 0x3ff00000ff057424 */ /* 0x000fe200078e00ff */
[----:B---3-5:R-:W0:Y:S02]  /*3ea0*/  DSETP.GT.AND P0, PT, R26, R6, PT ;  /* 0x000000061a00722a */ /* 0x028e240003f04000 */
[----:B0-----:R-:W-:Y:S05]  /*3eb0*/  @!P0 BRA `(.L_x_1011) ;  /* 0x0000000000e48947 */ /* 0x001fea0003800000 */
[----:B------:R-:W-:Y:S01]  /*3ec0*/  UMOV UR4, 0x9abcaf48 ;  /* 0x9abcaf4800047882 */ /* 0x000fe20000000000 */
[----:B------:R-:W-:Y:S01]  /*3ed0*/  UMOV UR5, 0x3e7ad7f2 ;  /* 0x3e7ad7f200057882 */ /* 0x000fe20000000000 */
[----:B------:R-:W0:Y:S01]  /*3ee0*/  LDC R10, c[0x0][0x38c] ;  /* 0x0000e300ff0a7b82 */ /* 0x000e220000000800 */
[----:B------:R-:W1:Y:S01]  /*3ef0*/  DADD R26, R26, UR4 ;  /* 0x000000041a1a7e29 */ /* 0x000e620008000000 */
[----:B------:R-:W-:Y:S01]  /*3f00*/  IMAD.MOV.U32 R4, RZ, RZ, 0x1 ;  /* 0x00000001ff047424 */ /* 0x000fe200078e00ff */
[----:B-1----:R-:W1:Y:S01]  /*3f10*/  MUFU.RCP64H R5, R27 ;  /* 0x0000001b00057308 */ /* 0x002e620000001800 */
[----:B------:R-:W-:Y:S01]  /*3f20*/  BSSY.RECONVERGENT B1, `(.L_x_1011) ;  /* 0x0000032000017945 */ /* 0x000fe20003800200 */
        /* <DEDUP_REMOVED lines=43> */
[----:B------:R-:W-:Y:S01]  /*41e0*/  IMAD.MOV.U32 R8, RZ, RZ, R26 ;  /* 0x000000ffff087224 */ /* 0x000fe200078e001a */
[----:B------:R-:W-:Y:S01]  /*41f0*/  MOV R34, 0x4220 ;  /* 0x0000422000227802 */ /* 0x000fe20000000f00 */
[----:B------:R-:W-:-:S07]  /*4200*/  IMAD.MOV.U32 R9, RZ, RZ, R27 ;  /* 0x000000ffff097224 */ /* 0x000fce00078e001b */
[----:B------:R-:W-:Y:S05]  /*4210*/  CALL.REL.NOINC `($__internal_1_$__cuda_sm20_div_rn_f64_full) ;  /* 0x0000005c005c7944 */ /* 0x000fea0003c00000 */
[----:B------:R-:W-:Y:S02]  /*4220*/  IMAD.MOV.U32 R4, RZ, RZ, R10 ;  /* 0x000000ffff047224 */ /* 0x000fe400078e000a */
[----:B------:R-:W-:-:S07]  /*4230*/  IMAD.MOV.U32 R5, RZ, RZ, R11 ;  /* 0x000000ffff057224 */ /* 0x000fce00078e000b */
.L_x_1012:
[----:B------:R-:W-:Y:S05]  /*4240*/  BSYNC.RECONVERGENT B1 ;  /* 0x0000000000017941 */ /* 0x000fea0003800200 */
.L_x_1011:
[----:B------:R-:W-:Y:S05]  /*4250*/  BSYNC.RECONVERGENT B0 ;  /* 0x0000000000007941 */ /* 0x000fea0003800200 */
.L_x_1010:
[----:B---3-5:R-:W-:Y:S01]  /*4260*/  VIADD R27, R23, 0x80 ;  /* 0x00000080171b7836 */ /* 0x028fe20000000000 */
[----:B------:R-:W-:Y:S04]  /*4270*/  BSSY.RECONVERGENT B0, `(.L_x_1013) ;  /* 0x0000041000007945 */ /* 0x000fe80003800200 */
[----:B------:R-:W-:-:S13]  /*4280*/  ISETP.GE.AND P0, PT, R27, R2, PT ;  /* 0x000000021b00720c */ /* 0x000fda0003f06270 */
[----:B------:R-:W-:Y:S05]  /*4290*/  @P0 BRA `(.L_x_1014) ;  /* 0x0000000000f80947 */ /* 0x000fea0003800000 */
[----:B------:R-:W2:Y:S01]  /*42a0*/  LDC.64 R6, c[0x0][0x388] ;  /* 0x0000e200ff067b82 */ /* 0x000ea20000000a00 */
[----:B------:R-:W-:Y:S02]  /*42b0*/  IMAD.MOV.U32 R28, RZ, RZ, 0x0 ;  /* 0x00000000ff1c7424 */ /* 0x000fe400078e00ff */
[----:B------:R-:W-:Y:S01]  /*42c0*/  IMAD.MOV.U32 R29, RZ, RZ, 0x3ff00000 ;  /* 0x3ff00000ff1d7424 */ /* 0x000fe200078e00ff */
[----:B--2---:R-:W2:Y:S02]  /*42d0*/  DSETP.GT.AND P0, PT, R24, R6, PT ;  /* 0x000000061800722a */ /* 0x004ea40003f04000 */
[----:B--2---:R-:W-:Y:S05]  /*42e0*/  @!P0 BRA `(.L_x_1014) ;  /* 0x0000000000e48947 */ /* 0x004fea0003800000 */
[----:B------:R-:W-:Y:S01]  /*42f0*/  UMOV UR4, 0x9abcaf48 ;  /* 0x9abcaf4800047882 */ /* 0x000fe20000000000 */
[----:B------:R-:W-:Y:S01]  /*4300*/  UMOV UR5, 0x3e7ad7f2 ;  /* 0x3e7ad7f200057882 */ /* 0x000fe20000000000 */
[----:B------:R-:W-:Y:S01]  /*4310*/  IMAD.MOV.U32 R8, RZ, RZ, 0x1 ;  /* 0x00000001ff087424 */ /* 0x000fe200078e00ff */
[----:B------:R-:W2:Y:S01]  /*4320*/  DADD R24, R24, UR4 ;  /* 0x0000000418187e29 */ /* 0x000ea20008000000 */
[----:B------:R-:W-:Y:S01]  /*4330*/  BSSY.RECONVERGENT B1, `(.L_x_1014) ;  /* 0x0000034000017945 */ /* 0x000fe20003800200 */
[----:B--2---:R-:W2:-:S15]  /*4340*/  MUFU.RCP64H R9, R25 ;  /* 0x0000001900097308 */ /* 0x004e9e0000001800 */
[----:B------:R-:W-:-:S15]  /*4350*/  NOP ;  /* 0x0000000000007918 */ /* 0x000fde0000000000 */
[----:B------:R-:W-:-:S15]  /*4360*/  NOP ;  /* 0x0000000000007918 */ /* 0x000fde0000000000 */
[----:B------:R-:W-:-:S15]  /*4370*/  NOP ;  /* 0x0000000000007918 */ /* 0x000fde0000000000 */
[----:B------:R-:W-:-:S02]  /*4380*/  NOP ;  /* 0x0000000000007918 */ /* 0x000fc40000000000 */
[----:B--2---:R-:W2:-:S15]  /*4390*/  DFMA R10, -R24, R8, 1 ;  /* 0x3ff00000180a742b */ /* 0x004e9e0000000108 */
[----:B------:R-:W-:-:S15]  /*43a0*/  NOP ;  /* 0x0000000000007918 */ /* 0x000fde0000000000 */
[----:B------:R-:W-:-:S15]  /*43b0*/  NOP ;  /* 0x0000000000007918 */ /* 0x000fde0000000000 */
[----:B------:R-:W-:-:S15]  /*43c0*/  NOP ;  /* 0x0000000000007918 */ /* 0x000fde0000000000 */
[----:B------:R-:W-:-:S04]  /*43d0*/  NOP ;  /* 0x0000000000007918 */ /* 0x000fc80000000000 */
[----:B--2---:R-:W2:-:S15]  /*43e0*/  DFMA R10, R10, R10, R10 ;  /* 0x0000000a0a0a722b */ /* 0x004e9e000000000a */
        /* <DEDUP_REMOVED lines=9> */
[----:B--2---:R-:W2:-:S15]  /*4480*/  DFMA R8, -R24, R10, 1 ;  /* 0x3ff000001808742b */ /* 0x004e9e000000010a */
[----:B------:R-:W-:-:S15]  /*4490*/  NOP ;  /* 0x0000000000007918 */ /* 0x000fde0000000000 */
[----:B------:R-:W-:-:S15]  /*44a0*/  NOP ;  /* 0x0000000000007918 */ /* 0x000fde0000000000 */
[----:B------:R-:W-:-:S15]  /*44b0*/  NOP ;  /* 0x0000000000007918 */ /* 0x000fde0000000000 */
[----:B------:R-:W-:-:S04]  /*44c0*/  NOP ;  /* 0x0000000000007918 */ /* 0x000fc80000000000 */
[----:B--2---:R2:W3:Y:S02]  /*44d0*/  DFMA R8, R10, R8, R10 ;  /* 0x000000080a08722b */ /* 0x0044e4000000000a */
[----:B--2---:R-:W2:Y:S02]  /*44e0*/  LDC R10, c[0x0][0x38c] ;  /* 0x0000e300ff0a7b82 */ /* 0x004ea40000000800 */
[----:B--2---:R-:W-:-:S15]  /*44f0*/  FSETP.GEU.AND P1, PT, |R10|, 6.5827683646048100446e-37, PT ;  /* 0x036000000a00780b */ /* 0x004fde0003f2e200 */
[----:B------:R-:W-:-:S15]  /*4500*/  NOP ;  /* 0x0000000000007918 */ /* 0x000fde0000000000 */
[----:B------:R-:W-:-:S15]  /*4510*/  NOP ;  /* 0x0000000000007918 */ /* 0x000fde0000000000 */
[----:B------:R-:W-:-:S15]  /*4520*/  NOP ;  /* 0x0000000000007918 */ /* 0x000fde0000000000 */
[----:B---3--:R-:W2:-:S15]  /*4530*/  DMUL R28, R8, R6 ;  /* 0x00000006081c7228 */ /* 0x008e9e0000000000 */
[----:B------:R-:W-:-:S15]  /*4540*/  NOP ;  /* 0x0000000000007918 */ /* 0x000fde0000000000 */
[----:B------:R-:W-:-:S15]  /*4550*/  NOP ;  /* 0x0000000000007918 */ /* 0x000fde0000000000 */
[----:B------:R-:W-:-:S15]  /*4560*/  NOP ;  /* 0x0000000000007918 */ /* 0x000fde0000000000 */
[----:B------:R-:W-:-:S04]  /*4570*/  NOP ;  /* 0x0000000000007918 */ /* 0x000fc80000000000 */
[----:B--2---:R-:W2:-:S15]  /*4580*/  DFMA R6, -R24, R28, R6 ;  /* 0x0000001c1806722b */ /* 0x004e9e0000000106 */
[----:B------:R-:W-:-:S15]  /*4590*/  NOP ;  /* 0x0000000000007918 */ /* 0x000fde0000000000 */
[----:B------:R-:W-:-:S15]  /*45a0*/  NOP ;  /* 0x0000000000007918 */ /* 0x000fde0000000000 */
[----:B------:R-:W-:-:S15]  /*45b0*/  NOP ;  /* 0x0000000000007918 */ /* 0x000fde0000000000 */
[----:B------:R-:W-:-:S04]  /*45c0*/  NOP ;  /* 0x0000000000007918 */ /* 0x000fc80000000000 */
[----:B--2---:R-:W2:Y:S02]  /*45d0*/  DFMA R28, R8, R6, R28 ;  /* 0x00000006081c722b */ /* 0x004ea4000000001c */
[----:B--2---:R-:W-:-:S05]  /*45e0*/  FFMA R6, RZ, R25, R29 ;  /* 0x00000019ff067223 */ /* 0x004fca000000001d */
[----:B------:R-:W-:-:S13]  /*45f0*/  FSETP.GT.AND P0, PT, |R6|, 1.469367938527859385e-39, PT ;  /* 0x001000000600780b */ /* 0x000fda0003f04200 */
[----:B------:R-:W-:Y:S05]  /*4600*/  @P0 BRA P1, `(.L_x_1015) ;  /* 0x0000000000180947 */ /* 0x000fea0000800000 */
[----:B------:R-:W-:Y:S01]  /*4610*/  IMAD.MOV.U32 R8, RZ, RZ, R24 ;  /* 0x000000ffff087224 */ /* 0x000fe200078e0018 */
[----:B------:R-:W-:Y:S01]  /*4620*/  MOV R34, 0x4650 ;  /* 0x0000465000227802 */ /* 0x000fe20000000f00 */
[----:B------:R-:W-:-:S07]  /*4630*/  IMAD.MOV.U32 R9, RZ, RZ, R25 ;  /* 0x000000ffff097224 */ /* 0x000fce00078e0019 */
[----:B01--4-:R-:W-:Y:S05]  /*4640*/  CALL.REL.NOINC `($__internal_1_$__cuda_sm20_div_rn_f64_full) ;  /* 0x0000005800507944 */ /* 0x013fea0003c00000 */
[----:B------:R-:W-:Y:S02]  /*4650*/  IMAD.MOV.U32 R28, RZ, RZ, R10 ;  /* 0x000000ffff1c7224 */ /* 0x000fe400078e000a */
[----:B------:R-:W-:-:S07]  /*4660*/  IMAD.MOV.U32 R29, RZ, RZ, R11 ;  /* 0x000000ffff1d7224 */ /* 0x000fce00078e000b */
.L_x_1015:
[----:B------:R-:W-:Y:S05]  /*4670*/  BSYNC.RECONVERGENT B1 ;  /* 0x0000000000017941 */ /* 0x000fea0003800200 */
.L_x_1014:
[----:B------:R-:W-:Y:S05]  /*4680*/  BSYNC.RECONVERGENT B0 ;  /* 0x0000000000007941 */ /* 0x000fea0003800200 */
.L_x_1013:
[----:B------:R-:W-:Y:S01]  /*4690*/  VIADD R7, R23, 0x100 ;  /* 0x0000010017077836 */ /* 0x000fe20000000000 */
[----:B------:R-:W-:Y:S04]  /*46a0*/  BSSY.RECONVERGENT B0, `(.L_x_1016) ;  /* 0x0000041000007945 */ /* 0x000fe80003800200 */
[----:B------:R-:W-:-:S13]  /*46b0*/  ISETP.GE.AND P0, PT, R7, R2, PT ;  /* 0x000000020700720c */ /* 0x000fda0003f06270 */
[----:B------:R-:W-:Y:S05]  /*46c0*/  @P0 BRA `(.L_x_1017) ;  /* 0x0000000000f80947 */ /* 0x000fea0003800000 */
[----:B------:R-:W4:Y:S01]  /*46d0*/  LDC.64 R6, c[0x0][0x388] ;  /* 0x0000e200ff067b82 */ /* 0x000f220000000a00 */
[----:B--2---:R-:W-:Y:S02]  /*46e0*/  IMAD.MOV.U32 R24, RZ, RZ, 0x0 ;  /* 0x00000000ff187424 */ /* 0x004fe400078e00ff */
[----:B------:R-:W-:Y:S01]  /*46f0*/  IMAD.MOV.U32 R25, RZ, RZ, 0x3ff00000 ;  /* 0x3ff00000ff197424 */ /* 0x000fe200078e00ff */
[----:B----4-:R-:W2:Y:S02]  /*4700*/  DSETP.GT.AND P0, PT, R16, R6, PT ;  /* 0x000000061000722a */ /* 0x010ea40003f04000 */
        /* <DEDUP_REMOVED lines=54> */
[----:B01----:R-:W-:Y:S05]  /*4a70*/  CALL.REL.NOINC `($__internal_1_$__cuda_sm20_div_rn_f64_full) ;  /* 0x0000005400447944 */ /* 0x003fea0003c00000 */
[----:B------:R-:W-:Y:S02]  /*4a80*/  IMAD.MOV.U32 R24, RZ, RZ, R10 ;  /* 0x000000ffff187224 */ /* 0x000fe400078e000a */
[----:B------:R-:W-:-:S07]  /*4a90*/  IMAD.MOV.U32 R25, RZ, RZ, R11 ;  /* 0x000000ffff197224 */ /* 0x000fce00078e000b */
.L_x_1018:
[----:B------:R-:W-:Y:S05]  /*4aa0*/  BSYNC.RECONVERGENT B1 ;  /* 0x0000000000017941 */ /* 0x000fea0003800200 */
.L_x_1017:
[----:B------:R-:W-:Y:S05]  /*4ab0*/  BSYNC.RECONVERGENT B0 ;  /* 0x0000000000007941 */ /* 0x000fea0003800200 */
.L_x_1016:
[----:B------:R-:W-:Y:S01]  /*4ac0*/  VIADD R7, R23, 0x180 ;  /* 0x0000018017077836 */ /* 0x000fe20000000000 */
[----:B------:R-:W-:Y:S04]  /*4ad0*/  BSSY.RECONVERGENT B0, `(.L_x_1019) ;  /* 0x0000041000007945 */ /* 0x000fe80003800200 */
[----:B------:R-:W-:-:S13]  /*4ae0*/  ISETP.GE.AND P0, PT, R7, R2, PT ;  /* 0x000000020700720c */ /* 0x000fda0003f06270 */
[----:B------:R-:W-:Y:S05]  /*4af0*/  @P0 BRA `(.L_x_1020) ;  /* 0x0000000000f80947 */ /* 0x000fea0003800000 */
[----:B------:R-:W1:Y:S01]  /*4b00*/  LDC.64 R6, c[0x0][0x388] ;  /* 0x0000e200ff067b82 */ /* 0x000e620000000a00 */
[----:B----4-:R-:W-:Y:S02]  /*4b10*/  IMAD.MOV.U32 R16, RZ, RZ, 0x0 ;  /* 0x00000000ff107424 */ /* 0x010fe400078e00ff */
[----:B------:R-:W-:Y:S01]  /*4b20*/  IMAD.MOV.U32 R17, RZ, RZ, 0x3ff00000 ;  /* 0x3ff00000ff117424 */ /* 0x000fe200078e00ff */
[----:B-1----:R-:W1:Y:S02]  /*4b30*/  DSETP.GT.AND P0, PT, R18, R6, PT ;  /* 0x000000061200722a */ /* 0x002e640003f04000 */
[----:B-1----:R-:W-:Y:S05]  /*4b40*/  @!P0 BRA `(.L_x_1020) ;  /* 0x0000000000e48947 */ /* 0x002fea0003800000 */
[----:B------:R-:W-:Y:S01]  /*4b50*/  UMOV UR4, 0x9abcaf48 ;  /* 0x9abcaf4800047882 */ /* 0x000fe20000000000 */
[----:B------:R-:W-:Y:S01]  /*4b60*/  UMOV UR5, 0x3e7ad7f2 ;  /* 0x3e7ad7f200057882 */ /* 0x000fe20000000000 */
[----:B------:R-:W-:Y:S01]  /*4b70*/  IMAD.MOV.U32 R8, RZ, RZ, 0x1 ;  /* 0x00000001ff087424 */ /* 0x000fe200078e00ff */
[----:B------:R-:W1:Y:S01]  /*4b80*/  DADD R18, R18, UR4 ;  /* 0x0000000412127e29 */ /* 0x000e620008000000 */
[----:B------:R-:W-:Y:S01]  /*4b90*/  BSSY.RECONVERGENT B1, `(.L_x_1020) ;  /* 0x0000034000017945 */ /* 0x000fe20003800200 */
[----:B-1----:R-:W1:-:S15]  /*4ba0*/  MUFU.RCP64H R9, R19 ;  /* 0x0000001300097308 */ /* 0x002e5e0000001800 */
[----:B------:R-:W-:-:S15]  /*4bb0*/  NOP ;  /* 0x0000000000007918 */ /* 0x000fde0000000000 */
[----:B------:R-:W-:-:S15]  /*4bc0*/  NOP ;  /* 0x0000000000007918 */ /* 0x000fde0000000000 */
[----:B------:R-:W-:-:S15]  /*4bd0*/  NOP ;  /* 0x0000000000007918 */ /* 0x000fde0000000000 */
[----:B------:R-:W-:-:S02]  /*4be0*/  NOP ;  /* 0x0000000000007918 */ /* 0x000fc40000000000 */
[----:B-1----:R-:W1:-:S15]  /*4bf0*/  DFMA R10, -R18, R8, 1 ;  /* 0x3ff00000120a742b */ /* 0x002e5e0000000108 */
[----:B------:R-:W-:-:S15]  /*4c00*/  NOP ;  /* 0x0000000000007918 */ /* 0x000fde0000000000 */
[----:B------:R-:W-:-:S15]  /*4c10*/  NOP ;  /* 0x0000000000007918 */ /* 0x000fde0000000000 */
[----:B------:R-:W-:-:S15]  /*4c20*/  NOP ;  /* 0x0000000000007918 */ /* 0x000fde0000000000 */
[----:B------:R-:W-:-:S04]  /*4c30*/  NOP ;  /* 0x0000000000007918 */ /* 0x000fc80000000000 */
[----:B-1----:R-:W1:-:S15]  /*4c40*/  DFMA R10, R10, R10, R10 ;  /* 0x0000000a0a0a722b */ /* 0x002e5e000000000a */
        /* <DEDUP_REMOVED lines=9> */
[----:B-1----:R-:W1:-:S15]  /*4ce0*/  DFMA R8, -R18, R10, 1 ;  /* 0x3ff000001208742b */ /* 0x002e5e000000010a */
[----:B------:R-:W-:-:S15]  /*4cf0*/  NOP ;  /* 0x0000000000007918 */ /* 0x000fde0000000000 */
[----:B------:R-:W-:-:S15]  /*4d00*/  NOP ;  /* 0x0000000000007918 */ /* 0x000fde0000000000 */
[----:B------:R-:W-:-:S15]  /*4d10*/  NOP ;  /* 0x0000000000007918 */ /* 0x000fde0000000000 */
[----:B------:R-:W-:-:S04]  /*4d20*/  NOP ;  /* 0x0000000000007918 */ /* 0x000fc80000000000 */
[----:B-1----:R1:W3:Y:S02]  /*4d30*/  DFMA R8, R10, R8, R10 ;  /* 0x000000080a08722b */ /* 0x0022e4000000000a */
[----:B-1----:R-:W1:Y:S02]  /*4d40*/  LDC R10, c[0x0][0x38c] ;  /* 0x0000e300ff0a7b82 */ /* 0x002e640000000800 */
[----:B-1----:R-:W-:-:S15]  /*4d50*/  FSETP.GEU.AND P1, PT, |R10|, 6.5827683646048100446e-37, PT ;  /* 0x036000000a00780b */ /* 0x002fde0003f2e200 */
[----:B------:R-:W-:-:S15]  /*4d60*/  NOP ;  /* 0x0000000000007918 */ /* 0x000fde0000000000 */
[----:B------:R-:W-:-:S15]  /*4d70*/  NOP ;  /* 0x0000000000007918 */ /* 0x000fde0000000000 */
[----:B------:R-:W-:-:S15]  /*4d80*/  NOP ;  /* 0x0000000000007918 */ /* 0x000fde0000000000 */
[----:B---3--:R-:W1:-:S15]  /*4d90*/  DMUL R16, R8, R6 ;  /* 0x0000000608107228 */ /* 0x008e5e0000000000 */
[----:B------:R-:W-:-:S15]  /*4da0*/  NOP ;  /* 0x0000000000007918 */ /* 0x000fde0000000000 */
[----:B------:R-:W-:-:S15]  /*4db0*/  NOP ;  /* 0x0000000000007918 */ /* 0x000fde0000000000 */
[----:B------:R-:W-:-:S15]  /*4dc0*/  NOP ;  /* 0x0000000000007918 */ /* 0x000fde0000000000 */
[----:B------:R-:W-:-:S04]  /*4dd0*/  NOP ;  /* 0x0000000000007918 */ /* 0x000fc80000000000 */
[----:B-1----:R-:W1:-:S15]  /*4de0*/  DFMA R6, -R18, R16, R6 ;  /* 0x000000101206722b */ /* 0x002e5e0000000106 */
[----:B------:R-:W-:-:S15]  /*4df0*/  NOP ;  /* 0x0000000000007918 */ /* 0x000fde0000000000 */
[----:B------:R-:W-:-:S15]  /*4e00*/  NOP ;  /* 0x0000000000007918 */ /* 0x000fde0000000000 */
[----:B------:R-:W-:-:S15]  /*4e10*/  NOP ;  /* 0x0000000000007918 */ /* 0x000fde0000000000 */
[----:B------:R-:W-:-:S04]  /*4e20*/  NOP ;  /* 0x0000000000007918 */ /* 0x000fc80000000000 */
[----:B-1----:R-:W1:Y:S02]  /*4e30*/  DFMA R16, R8, R6, R16 ;  /* 0x000000060810722b */ /* 0x002e640000000010 */
[----:B-1----:R-:W-:-:S05]  /*4e40*/  FFMA R6, RZ, R19, R17 ;  /* 0x00000013ff067223 */ /* 0x002fca0000000011 */
[----:B------:R-:W-:-:S13]  /*4e50*/  FSETP.GT.AND P0, PT, |R6|, 1.469367938527859385e-39, PT ;  /* 0x001000000600780b */ /* 0x000fda0003f04200 */
[----:B------:R-:W-:Y:S05]  /*4e60*/  @P0 BRA P1, `(.L_x_1021) ;  /* 0x0000000000180947 */ /* 0x000fea0000800000 */
[----:B------:R-:W-:Y:S01]  /*4e70*/  IMAD.MOV.U32 R8, RZ, RZ, R18 ;  /* 0x000000ffff087224 */ /* 0x000fe200078e0012 */
[----:B------:R-:W-:Y:S01]  /*4e80*/  MOV R34, 0x4eb0 ;  /* 0x00004eb000227802 */ /* 0x000fe20000000f00 */
[----:B------:R-:W-:-:S07]  /*4e90*/  IMAD.MOV.U32 R9, RZ, RZ, R19 ;  /* 0x000000ffff097224 */ /* 0x000fce00078e0013 */
[----:B0-2---:R-:W-:Y:S05]  /*4ea0*/  CALL.REL.NOINC `($__internal_1_$__cuda_sm20_div_rn_f64_full) ;  /* 0x0000005000387944 */ /* 0x005fea0003c00000 */
[----:B------:R-:W-:Y:S02]  /*4eb0*/  IMAD.MOV.U32 R16, RZ, RZ, R10 ;  /* 0x000000ffff107224 */ /* 0x000fe400078e000a */
[----:B------:R-:W-:-:S07]  /*4ec0*/  IMAD.MOV.U32 R17, RZ, RZ, R11 ;  /* 0x000000ffff117224 */ /* 0x000fce00078e000b */
.L_x_1021:
[----:B------:R-:W-:Y:S05]  /*4ed0*/  BSYNC.RECONVERGENT B1 ;  /* 0x0000000000017941 */ /* 0x000fea0003800200 */
.L_x_1020:
[----:B------:R-:W-:Y:S05]  /*4ee0*/  BSYNC.RECONVERGENT B0 ;  /* 0x0000000000007941 */ /* 0x000fea0003800200 */
.L_x_1019:
[----:B-1----:R-:W1:Y:S01]  /*4ef0*/  LDC.U8 R18, c[0x0][0x3b4] ;  /* 0x0000ed00ff127b82 */ /* 0x002e620000000000 */
[----:B------:R-:W-:Y:S01]  /*4f00*/  ISETP.GE.AND P0, PT, R23, R2, PT ;  /* 0x000000021700720c */ /* 0x000fe20003f06270 */
[----:B------:R-:W-:Y:S04]  /*4f10*/  BSSY.RECONVERGENT B7, `(.L_x_1022) ;  /* 0x00003cc000077945 */ /* 0x000fe80003800200 */
[----:B------:R-:W-:Y:S08]  /*4f20*/  BSSY.RELIABLE B6, `(.L_x_1023) ;  /* 0x0000290000067945 */ /* 0x000ff00003800100 */
[----:B------:R-:W-:Y:S05]  /*4f30*/  @P0 BRA `(.L_x_1024) ;  /* 0x00000028002c0947 */ /* 0x000fea0003800000 */
[----:B------:R-:W3:Y:S01]  /*4f40*/  LDCU UR4, c[0x0][0x3b8] ;  /* 0x00007700ff0477ac */ /* 0x000ee20008000800 */
[----:B------:R-:W5:Y:S01]  /*4f50*/  LDC.64 R8, c[0x0][0x398] ;  /* 0x0000e600ff087b82 */ /* 0x000f620000000a00 */
[----:B0-----:R-:W-:Y:S01]  /*4f60*/  IMAD R0, R22, 0x200, R23 ;  /* 0x0000020016007824 */ /* 0x001fe200078e0217 */
[----:B-1----:R-:W-:-:S03]  /*4f70*/  PRMT R6, R18, 0x9910, RZ ;  /* 0x0000991012067816 */ /* 0x002fc600000000ff */
[----:B---3--:R-:W-:Y:S02]  /*4f80*/  IMAD R3, R0, UR4, RZ ;  /* 0x0000000400037c24 */ /* 0x008fe4000f8e02ff */
[----:B------:R-:W-:-:S05]  /*4f90*/  IMAD.MOV.U32 R0, RZ, RZ, R6 ;  /* 0x000000ffff007224 */ /* 0x000fca00078e0006 */
[----:B------:R-:W-:Y:S02]  /*4fa0*/  ISETP.GT.AND P0, PT, R0, 0x9, PT ;  /* 0x000000090000780c */ /* 0x000fe40003f04270 */
[----:B-----5:R-:W-:-:S05]  /*4fb0*/  IADD3 R8, P1, PT, R3, R8, RZ ;  /* 0x0000000803087210 */ /* 0x020fca0007f3e0ff */
        /* <DEDUP_REMOVED lines=10> */
[----:B----4-:R-:W0:Y:S01]  /*5060*/  F2I.F64.TRUNC R5, R4 ;  /* 0x0000000400057311 */ /* 0x010e22000030d100 */
[----:B------:R-:W-:Y:S01]  /*5070*/  IMAD.MOV.U32 R23, RZ, RZ, R27 ;  /* 0x000000ffff177224 */ /* 0x000fe200078e001b */
[----:B0-----:R0:W-:Y:S01]  /*5080*/  STG.E.U8 desc[UR36][R8.64], R5 ;  /* 0x0000000508007986 */ /* 0x0011e2000c101124 */
[----:B------:R-:W-:Y:S05]  /*5090*/  BRA `(.L_x_1030) ;  /* 0x0000001000e07947 */ /* 0x000fea0003800000 */
.L_x_1028:
[----:B--2-4-:R-:W0:Y:S01]  /*50a0*/  F2I.S64.F64.TRUNC R4, R4 ;  /* 0x0000000400047311 */ /* 0x014e22000030d900 */
[----:B------:R-:W-:Y:S02]  /*50b0*/  IMAD.MOV.U32 R23, RZ, RZ, R27 ;  /* 0x000000ffff177224 */ /* 0x000fe400078e001b */
[----:B0-----:R-:W-:-:S05]  /*50c0*/  IMAD.MOV.U32 R3, RZ, RZ, R4 ;  /* 0x000000ffff037224 */ /* 0x001fca00078e0004 */
[----:B------:R0:W-:Y:S01]  /*50d0*/  STG.E.U8 desc[UR36][R8.64], R3 ;  /* 0x0000000308007986 */ /* 0x0001e2000c101124 */
[----:B------:R-:W-:Y:S05]  /*50e0*/  BRA `(.L_x_1030) ;  /* 0x0000001000cc7947 */ /* 0x000fea0003800000 */
.L_x_1027:
[----:B------:R-:W-:-:S13]  /*50f0*/  ISETP.NE.AND P0, PT, R0, 0x2, PT ;  /* 0x000000020000780c */ /* 0x000fda0003f05270 */
[----:B------:R-:W-:Y:S05]  /*5100*/  @!P0 BRA `(.L_x_1031) ;  /* 0x0000000000308947 */ /* 0x000fea0003800000 */
[----:B------:R-:W-:-:S13]  /*5110*/  ISETP.NE.AND P0, PT, R0, 0x3, PT ;  /* 0x000000030000780c */ /* 0x000fda0003f05270 */
[----:B------:R-:W-:Y:S05]  /*5120*/  @!P0 BRA `(.L_x_1032) ;  /* 0x0000000000188947 */ /* 0x000fea0003800000 */
[----:B------:R-:W-:-:S13]  /*5130*/  ISETP.NE.AND P0, PT, R0, 0x4, PT ;  /* 0x000000040000780c */ /* 0x000fda0003f05270 */
[----:B------:R-:W-:Y:S05]  /*5140*/  @P0 BRA `(.L_x_1029) ;  /* 0x0000000c00ec0947 */ /* 0x000fea0003800000 */
[----:B--2-4-:R-:W0:Y:S01]  /*5150*/  F2I.S64.F64.TRUNC R4, R4 ;  /* 0x0000000400047311 */ /* 0x014e22000030d900 */
[----:B------:R-:W-:Y:S01]  /*5160*/  IMAD.MOV.U32 R23, RZ, RZ, R27 ;  /* 0x000000ffff177224 */ /* 0x000fe200078e001b */
[----:B0-----:R0:W-:Y:S01]  /*5170*/  STG.E.64 desc[UR36][R8.64], R4 ;  /* 0x0000000408007986 */ /* 0x0011e2000c101b24 */
[----:B------:R-:W-:Y:S05]  /*5180*/  BRA `(.L_x_1030) ;  /* 0x0000001000a47947 */ /* 0x000fea0003800000 */
.L_x_1032:
[----:B----4-:R-:W0:Y:S01]  /*5190*/  F2I.F64.TRUNC R5, R4 ;  /* 0x0000000400057311 */ /* 0x010e22000030d100 */
[----:B------:R-:W-:Y:S01]  /*51a0*/  IMAD.MOV.U32 R23, RZ, RZ, R27 ;  /* 0x000000ffff177224 */ /* 0x000fe200078e001b */
[----:B0-----:R0:W-:Y:S01]  /*51b0*/  STG.E desc[UR36][R8.64], R5 ;  /* 0x0000000508007986 */ /* 0x0011e2000c101924 */
[----:B------:R-:W-:Y:S05]  /*51c0*/  BRA `(.L_x_1030) ;  /* 0x0000001000947947 */ /* 0x000fea0003800000 */
.L_x_1031:
[----:B----4-:R-:W0:Y:S01]  /*51d0*/  F2I.F64.TRUNC R5, R4 ;  /* 0x0000000400057311 */ /* 0x010e22000030d100 */
[----:B------:R-:W-:Y:S01]  /*51e0*/  IMAD.MOV.U32 R23, RZ, RZ, R27 ;  /* 0x000000ffff177224 */ /* 0x000fe200078e001b */
[----:B0-----:R0:W-:Y:S01]  /*51f0*/  STG.E.U16 desc[UR36][R8.64], R5 ;  /* 0x0000000508007986 */ /* 0x0011e2000c101524 */
[----:B------:R-:W-:Y:S05]  /*5200*/  BRA `(.L_x_1030) ;  /* 0x0000001000847947 */ /* 0x000fea0003800000 */
.L_x_1026:
[----:B------:R-:W-:-:S13]  /*5210*/  ISETP.GT.AND P0, PT, R0, 0x6, PT ;  /* 0x000000060000780c */ /* 0x000fda0003f04270 */
[----:B------:R-:W-:Y:S05]  /*5220*/  @P0 BRA `(.L_x_1033) ;  /* 0x0000000000740947 */ /* 0x000fea0003800000 */
[----:B------:R-:W-:-:S13]  /*5230*/  ISETP.NE.AND P0, PT, R0, 0x5, PT ;  /* 0x000000050000780c */ /* 0x000fda0003f05270 */
[----:B------:R-:W-:Y:S05]  /*5240*/  @!P0 BRA `(.L_x_1034) ;  /* 0x0000000000388947 */ /* 0x000fea0003800000 */
[----:B------:R-:W-:-:S13]  /*5250*/  ISETP.NE.AND P0, PT, R0, 0x6, PT ;  /* 0x000000060000780c */ /* 0x000fda0003f05270 */
[----:B------:R-:W-:Y:S05]  /*5260*/  @P0 BRA `(.L_x_1029) ;  /* 0x0000000c00a40947 */ /* 0x000fea0003800000 */
        /* <DEDUP_REMOVED lines=8> */
[----:B------:R-:W-:Y:S02]  /*52f0*/  IMAD.MOV.U32 R23, RZ, RZ, R27 ;  /* 0x000000ffff177224 */ /* 0x000fe400078e001b */
[----:B0-----:R-:W-:-:S05]  /*5300*/  @!P0 FMUL R3, R3, 1.175494350822287508e-38 ;  /* 0x0080000003038820 */ /* 0x001fca0000400000 */
[----:B------:R0:W-:Y:S01]  /*5310*/  STG.E desc[UR36][R8.64], R3 ;  /* 0x0000000308007986 */ /* 0x0001e2000c101924 */
[----:B------:R-:W-:Y:S05]  /*5320*/  BRA `(.L_x_1030) ;  /* 0x00000010003c7947 */ /* 0x000fea0003800000 */
.L_x_1034:
        /* <DEDUP_REMOVED lines=10> */
[----:B------:R-:W-:-:S05]  /*53d0*/  F2FP.F16.F32.PACK_AB R0, RZ, R0 ;  /* 0x00000000ff00723e */ /* 0x000fca00000000ff */
[----:B------:R0:W-:Y:S01]  /*53e0*/  STG.E.U16 desc[UR36][R8.64], R0 ;  /* 0x0000000008007986 */ /* 0x0001e2000c101524 */
[----:B------:R-:W-:Y:S05]  /*53f0*/  BRA `(.L_x_1030) ;  /* 0x0000001000087947 */ /* 0x000fea0003800000 */
.L_x_1033:
[----:B------:R-:W-:-:S13]  /*5400*/  ISETP.NE.AND P0, PT, R0, 0x7, PT ;  /* 0x000000070000780c */ /* 0x000fda0003f05270 */
[----:B------:R-:W-:Y:S05]  /*5410*/  @!P0 BRA `(.L_x_1035) ;  /* 0x00000000007c8947 */ /* 0x000fea0003800000 */
        /* <DEDUP_REMOVED lines=13> */
[----:B0-----:R-:W-:Y:S01]  /*54f0*/  @!P0 FMUL R6, R6, 1.175494350822287508e-38 ;  /* 0x0080000006068820 */ /* 0x001fe20000400000 */
[----:B------:R-:W-:-:S04]  /*5500*/  IMAD.MOV.U32 R23, RZ, RZ, R27 ;  /* 0x000000ffff177224 */ /* 0x000fc800078e001b */
[----:B------:R0:W-:Y:S01]  /*5510*/  STG.E.64 desc[UR36][R8.64], R6 ;  /* 0x0000000608007986 */ /* 0x0001e2000c101b24 */
[----:B------:R-:W-:Y:S05]  /*5520*/  BRA `(.L_x_1030) ;  /* 0x0000000c00bc7947 */ /* 0x000fea0003800000 */
.L_x_1036:
        /* <DEDUP_REMOVED lines=10> */
[----:B------:R-:W-:-:S04]  /*55d0*/  F2FP.F16.F32.PACK_AB R3, RZ, R0 ;  /* 0x00000000ff03723e */ /* 0x000fc800000000ff */
[----:B------:R-:W-:-:S05]  /*55e0*/  PRMT R3, R3, 0x5410, RZ ;  /* 0x0000541003037816 */ /* 0x000fca00000000ff */
[----:B------:R0:W-:Y:S01]  /*55f0*/  STG.E desc[UR36][R8.64], R3 ;  /* 0x0000000308007986 */ /* 0x0001e2000c101924 */
[----:B------:R-:W-:Y:S05]  /*5600*/  BRA `(.L_x_1030) ;  /* 0x0000000c00847947 */ /* 0x000fea0003800000 */
.L_x_1035:
[----:B------:R0:W-:Y:S01]  /*5610*/  STG.E.64 desc[UR36][R8.64], R4 ;  /* 0x0000000408007986 */ /* 0x0001e2000c101b24 */
[----:B------:R-:W-:Y:S01]  /*5620*/  IMAD.MOV.U32 R23, RZ, RZ, R27 ;  /* 0x000000ffff177224 */ /* 0x000fe200078e001b */
[----:B------:R-:W-:Y:S06]  /*5630*/  BRA `(.L_x_1030) ;  /* 0x0000000c00787947 */ /* 0x000fec0003800000 */
.L_x_1025:
        /* <DEDUP_REMOVED lines=8> */
[----:B------:R-:W0:Y:S01]  /*56c0*/  DSETP.NEU.AND P0, PT, R4, RZ, PT ;  /* 0x000000ff0400722a */ /* 0x000e220003f0d000 */
[----:B------:R-:W-:Y:S01]  /*56d0*/  IMAD.MOV.U32 R23, RZ, RZ, R27 ;  /* 0x000000ffff177224 */ /* 0x000fe200078e001b */
[----:B0-----:R-:W-:-:S05]  /*56e0*/  SEL R3, RZ, 0x1, !P0 ;  /* 0x00000001ff037807 */ /* 0x001fca0004000000 */
[----:B------:R0:W-:Y:S01]  /*56f0*/  STG.E.U8 desc[UR36][R8.64], R3 ;  /* 0x0000000308007986 */ /* 0x0001e2000c101124 */
[----:B------:R-:W-:Y:S05]  /*5700*/  BRA `(.L_x_1030) ;  /* 0x0000000c00447947 */ /* 0x000fea0003800000 */
.L_x_1039:
[----:B------:R-:W-:Y:S01]  /*5710*/  CS2R R6, SRZ ;  /* 0x0000000000067805 */ /* 0x000fe2000001ff00 */
[----:B------:R-:W-:-:S04]  /*5720*/  IMAD.MOV.U32 R23, RZ, RZ, R27 ;  /* 0x000000ffff177224 */ /* 0x000fc800078e001b */
[----:B------:R0:W-:Y:S01]  /*5730*/  STG.E.128 desc[UR36][R8.64], R4 ;  /* 0x0000000408007986 */ /* 0x0001e2000c101d24 */
[----:B------:R-:W-:Y:S05]  /*5740*/  BRA `(.L_x_1030) ;  /* 0x0000000c00347947 */ /* 0x000fea0003800000 */
.L_x_1038:
        /* <DEDUP_REMOVED lines=27> */
.L_x_1043:
[----:B------:R-:W-:Y:S05]  /*5900*/  BSYNC.RECONVERGENT B0 ;  /* 0x0000000000007941 */ /* 0x000fea0003800200 */
.L_x_1042:
[----:B------:R-:W-:Y:S01]  /*5910*/  LOP3.LUT R7, R0, 0x80, R7, 0xf8, !PT ;  /* 0x0000008000077812 */ /* 0x000fe200078ef807 */
[----:B------:R-:W-:-:S04]  /*5920*/  IMAD.MOV.U32 R23, RZ, RZ, R27 ;  /* 0x000000ffff177224 */ /* 0x000fc800078e001b */
[----:B------:R0:W-:Y:S01]  /*5930*/  STG.E.U8 desc[UR36][R8.64], R7 ;  /* 0x0000000708007986 */ /* 0x0001e2000c101124 */
[----:B------:R-:W-:Y:S05]  /*5940*/  BRA `(.L_x_1030) ;  /* 0x0000000800b47947 */ /* 0x000fea0003800000 */
.L_x_1041:
        /* <DEDUP_REMOVED lines=23> */
.L_x_1045:
[----:B------:R-:W-:Y:S05]  /*5ac0*/  BSYNC.RECONVERGENT B0 ;  /* 0x0000000000007941 */ /* 0x000fea0003800200 */
.L_x_1044:
[----:B------:R-:W-:Y:S01]  /*5ad0*/  LOP3.LUT R7, R0, 0x80, R7, 0xf8, !PT ;  /* 0x0000008000077812 */ /* 0x000fe200078ef807 */
[----:B------:R-:W-:-:S04]  /*5ae0*/  IMAD.MOV.U32 R23, RZ, RZ, R27 ;  /* 0x000000ffff177224 */ /* 0x000fc800078e001b */
[----:B------:R0:W-:Y:S01]  /*5af0*/  STG.E.U8 desc[UR36][R8.64], R7 ;  /* 0x0000000708007986 */ /* 0x0001e2000c101124 */
[----:B------:R-:W-:Y:S05]  /*5b00*/  BRA `(.L_x_1030) ;  /* 0x0000000800447947 */ /* 0x000fea0003800000 */
.L_x_1040:
        /* <DEDUP_REMOVED lines=10> */
[----:B------:R-:W-:-:S05]  /*5bb0*/  F2FP.BF16.F32.PACK_AB R0, RZ, R0 ;  /* 0x00000000ff00723e */ /* 0x000fca00000010ff */
[----:B------:R0:W-:Y:S01]  /*5bc0*/  STG.E.U16 desc[UR36][R8.64], R0 ;  /* 0x0000000008007986 */ /* 0x0001e2000c101524 */
[----:B------:R-:W-:Y:S05]  /*5bd0*/  BRA `(.L_x_1030) ;  /* 0x0000000800107947 */ /* 0x000fea0003800000 */
.L_x_1037:
        /* <DEDUP_REMOVED lines=8> */
[----:B----4-:R-:W0:Y:S01]  /*5c60*/  F2I.U32.F64.TRUNC R5, R4 ;  /* 0x0000000400057311 */ /* 0x010e22000030d000 */
[----:B------:R-:W-:Y:S01]  /*5c70*/  IMAD.MOV.U32 R23, RZ, RZ, R27 ;  /* 0x000000ffff177224 */ /* 0x000fe200078e001b */
[----:B0-----:R0:W-:Y:S01]  /*5c80*/  STG.E.U16 desc[UR36][R8.64], R5 ;  /* 0x0000000508007986 */ /* 0x0011e2000c101524 */
[----:B------:R-:W-:Y:S05]  /*5c90*/  BRA `(.L_x_1030) ;  /* 0x0000000400e07947 */ /* 0x000fea0003800000 */
.L_x_1048:
        /* <DEDUP_REMOVED lines=21> */
.L_x_1051:
[----:B------:R-:W-:-:S04]  /*5df0*/  SHF.R.U32.HI R0, RZ, 0x14, R7 ;  /* 0x00000014ff007819 */ /* 0x000fc80000011607 */
[----:B------:R-:W-:-:S04]  /*5e00*/  LOP3.LUT R0, R0, 0x1, RZ, 0xc0, !PT ;  /* 0x0000000100007812 */ /* 0x000fc800078ec0ff */
[----:B------:R-:W-:-:S04]  /*5e10*/  IADD3 R0, PT, PT, R7, 0x487ffff, R0 ;  /* 0x0487ffff07007810 */ /* 0x000fc80007ffe000 */
[----:B------:R-:W-:-:S04]  /*5e20*/  SHF.R.U32.HI R0, RZ, 0x14, R0 ;  /* 0x00000014ff007819 */ /* 0x000fc80000011600 */
[----:B------:R-:W-:-:S07]  /*5e30*/  LOP3.LUT R3, R0, 0xff, RZ, 0xc0, !PT ;  /* 0x000000ff00037812 */ /* 0x000fce00078ec0ff */
.L_x_1052:
[----:B------:R-:W-:-:S04]  /*5e40*/  SHF.R.U32.HI R0, RZ, 0x18, R7 ;  /* 0x00000018ff007819 */ /* 0x000fc80000011607 */
[----:B------:R-:W-:-:S07]  /*5e50*/  LOP3.LUT R0, R3, 0x80, R0, 0xf8, !PT ;  /* 0x0000008003007812 */ /* 0x000fce00078ef800 */
.L_x_1050:
[----:B------:R-:W-:Y:S05]  /*5e60*/  BSYNC.RECONVERGENT B0 ;  /* 0x0000000000007941 */ /* 0x000fea0003800200 */
.L_x_1049:
[----:B------:R1:W-:Y:S01]  /*5e70*/  STG.E.U8 desc[UR36][R8.64], R0 ;  /* 0x0000000008007986 */ /* 0x0003e2000c101124 */
[----:B------:R-:W-:Y:S01]  /*5e80*/  IMAD.MOV.U32 R23, RZ, RZ, R27 ;  /* 0x000000ffff177224 */ /* 0x000fe200078e001b */
[----:B------:R-:W-:Y:S06]  /*5e90*/  BRA `(.L_x_1030) ;  /* 0x0000000400607947 */ /* 0x000fec0003800000 */
.L_x_1047:
        /* <DEDUP_REMOVED lines=21> */
.L_x_1055:
[----:B------:R-:W-:-:S04]  /*5ff0*/  SHF.R.U32.HI R0, RZ, 0x15, R7 ;  /* 0x00000015ff007819 */ /* 0x000fc80000011607 */
[----:B------:R-:W-:-:S04]  /*6000*/  LOP3.LUT R0, R0, 0x1, RZ, 0xc0, !PT ;  /* 0x0000000100007812 */ /* 0x000fc800078ec0ff */
[----:B------:R-:W-:-:S04]  /*6010*/  IADD3 R0, PT, PT, R7, 0x88fffff, R0 ;  /* 0x088fffff07007810 */ /* 0x000fc80007ffe000 */
[----:B------:R-:W-:-:S04]  /*6020*/  SHF.R.U32.HI R0, RZ, 0x15, R0 ;  /* 0x00000015ff007819 */ /* 0x000fc80000011600 */
[----:B------:R-:W-:-:S07]  /*6030*/  LOP3.LUT R3, R0, 0xff, RZ, 0xc0, !PT ;  /* 0x000000ff00037812 */ /* 0x000fce00078ec0ff */
.L_x_1056:
[----:B------:R-:W-:-:S04]  /*6040*/  SHF.R.U32.HI R0, RZ, 0x18, R7 ;  /* 0x00000018ff007819 */ /* 0x000fc80000011607 */
[----:B------:R-:W-:-:S07]  /*6050*/  LOP3.LUT R0, R3, 0x80, R0, 0xf8, !PT ;  /* 0x0000008003007812 */ /* 0x000fce00078ef800 */
.L_x_1054:
[----:B------:R-:W-:Y:S05]  /*6060*/  BSYNC.RECONVERGENT B0 ;  /* 0x0000000000007941 */ /* 0x000fea0003800200 */
.L_x_1053:
[----:B------:R3:W-:Y:S01]  /*6070*/  STG.E.U8 desc[UR36][R8.64], R0 ;  /* 0x0000000008007986 */ /* 0x0007e2000c101124 */
[----:B------:R-:W-:Y:S01]  /*6080*/  IMAD.MOV.U32 R23, RZ, RZ, R27 ;  /* 0x000000ffff177224 */ /* 0x000fe200078e001b */
[----:B------:R-:W-:Y:S06]  /*6090*/  BRA `(.L_x_1030) ;  /* 0x0000000000e07947 */ /* 0x000fec0003800000 */
.L_x_1046:
[----:B------:R-:W-:-:S13]  /*60a0*/  ISETP.NE.AND P0, PT, R0, 0x1c, PT ;  /* 0x0000001c0000780c */ /* 0x000fda0003f05270 */
[----:B------:R-:W-:Y:S05]  /*60b0*/  @!P0 BRA `(.L_x_1057) ;  /* 0x0000000000cc8947 */ /* 0x000fea0003800000 */
[----:B------:R-:W-:-:S13]  /*60c0*/  ISETP.NE.AND P0, PT, R0, 0x1d, PT ;  /* 0x0000001d0000780c */ /* 0x000fda0003f05270 */
[----:B------:R-:W-:Y:S05]  /*60d0*/  @!P0 BRA `(.L_x_1058) ;  /* 0x0000000000b48947 */ /* 0x000fea0003800000 */
[----:B------:R-:W-:-:S13]  /*60e0*/  ISETP.NE.AND P0, PT, R0, 0x2c, PT ;  /* 0x0000002c0000780c */ /* 0x000fda0003f05270 */
[----:B------:R-:W-:Y:S05]  /*60f0*/  @!P0 BRA `(.L_x_1059) ;  /* 0x0000000000488947 */ /* 0x000fea0003800000 */
.L_x_1029:
[----:B------:R-:W-:Y:S01]  /*6100*/  MOV R14, 0x0 ;  /* 0x00000000000e7802 */ /* 0x000fe20000000f00 */
[----:B------:R-:W2:Y:S01]  /*6110*/  LDCU.64 UR6, c[0x4][0x108] ;  /* 0x01002100ff0677ac */ /* 0x000ea20008000a00 */
[----:B------:R-:W-:Y:S02]  /*6120*/  IMAD.MOV.U32 R8, RZ, RZ, 0x65 ;  /* 0x00000065ff087424 */ /* 0x000fe400078e00ff */
[----:B------:R-:W-:Y:S01]  /*6130*/  IMAD.MOV.U32 R12, RZ, RZ, 0x1 ;  /* 0x00000001ff0c7424 */ /* 0x000fe200078e00ff */
[----:B------:R-:W0:Y:S01]  /*6140*/  LDCU.64 UR8, c[0x4][0x110] ;  /* 0x01002200ff0877ac */ /* 0x000e220008000a00 */
[----:B------:R-:W1:Y:S01]  /*6150*/  LDC.64 R14, c[0x4][R14] ;  /* 0x010000000e0e7b82 */ /* 0x000e620000000a00 */
[----:B------:R-:W-:Y:S01]  /*6160*/  IMAD.MOV.U32 R13, RZ, RZ, RZ ;  /* 0x000000ffff0d7224 */ /* 0x000fe200078e00ff */
[----:B------:R-:W3:Y:S01]  /*6170*/  LDCU.64 UR4, c[0x4][0x10] ;  /* 0x01000200ff0477ac */ /* 0x000ee20008000a00 */
[----:B--2-4-:R-:W-:Y:S02]  /*6180*/  IMAD.U32 R4, RZ, RZ, UR6 ;  /* 0x00000006ff047e24 */ /* 0x014fe4000f8e00ff */
[----:B------:R-:W-:-:S02]  /*6190*/  IMAD.U32 R5, RZ, RZ, UR7 ;  /* 0x00000007ff057e24 */ /* 0x000fc4000f8e00ff */
[----:B0-----:R-:W-:Y:S02]  /*61a0*/  IMAD.U32 R6, RZ, RZ, UR8 ;  /* 0x00000008ff067e24 */ /* 0x001fe4000f8e00ff */
[----:B------:R-:W-:Y:S02]  /*61b0*/  IMAD.U32 R7, RZ, RZ, UR9 ;  /* 0x00000009ff077e24 */ /* 0x000fe4000f8e00ff */
[----:B---3--:R-:W-:Y:S02]  /*61c0*/  IMAD.U32 R10, RZ, RZ, UR4 ;  /* 0x00000004ff0a7e24 */ /* 0x008fe4000f8e00ff */
[----:B------:R-:W-:-:S07]  /*61d0*/  IMAD.U32 R11, RZ, RZ, UR5 ;  /* 0x00000005ff0b7e24 */ /* 0x000fce000f8e00ff */
[----:B------:R-:W-:-:S07]  /*61e0*/  LEPC R20, `(.L_x_1060) ;  /* 0x000000001014794e */ /* 0x000fce0000000000 */
[----:B-1----:R-:W-:Y:S05]  /*61f0*/  CALL.ABS.NOINC R14 ;  /* 0x000000000e007343 */ /* 0x002fea0003c00000 */
.L_x_1060:
[----:B------:R-:W-:Y:S01]  /*6200*/  IMAD.MOV.U32 R23, RZ, RZ, R27 ;  /* 0x000000ffff177224 */ /* 0x000fe200078e001b */
[----:B------:R-:W-:Y:S06]  /*6210*/  BRA `(.L_x_1030) ;  /* 0x0000000000807947 */ /* 0x000fec0003800000 */
.L_x_1059:
        /* <DEDUP_REMOVED lines=25> */
.L_x_1058:
[----:B--2-4-:R-:W0:Y:S01]  /*63b0*/  F2I.U64.F64.TRUNC R4, R4 ;  /* 0x0000000400047311 */ /* 0x014e22000030d800 */
[----:B------:R-:W-:Y:S01]  /*63c0*/  IMAD.MOV.U32 R23, RZ, RZ, R27 ;  /* 0x000000ffff177224 */ /* 0x000fe200078e001b */
[----:B0-----:R0:W-:Y:S01]  /*63d0*/  STG.E.64 desc[UR36][R8.64], R4 ;  /* 0x0000000408007986 */ /* 0x0011e2000c101b24 */
[----:B------:R-:W-:Y:S05]  /*63e0*/  BRA `(.L_x_1030) ;  /* 0x00000000000c7947 */ /* 0x000fea0003800000 */
.L_x_1057:
[----:B----4-:R-:W0:Y:S01]  /*63f0*/  F2I.U32.F64.TRUNC R5, R4 ;  /* 0x0000000400057311 */ /* 0x010e22000030d000 */
[----:B------:R-:W-:Y:S01]  /*6400*/  IMAD.MOV.U32 R23, RZ, RZ, R27 ;  /* 0x000000ffff177224 */ /* 0x000fe200078e001b */
[----:B0-----:R0:W-:Y:S06]  /*6410*/  STG.E desc[UR36][R8.64], R5 ;  /* 0x0000000508007986 */ /* 0x0011ec000c101924 */
.L_x_1030:
[----:B------:R-:W-:-:S13]  /*6420*/  ISETP.GE.AND P0, PT, R23, R2, PT ;  /* 0x000000021700720c */ /* 0x000fda0003f06270 */
[----:B------:R-:W-:Y:S05]  /*6430*/  @P0 BREAK.RELIABLE B6 ;  /* 0x0000000000060942 */ /* 0x000fea0003800100 */
[----:B------:R-:W-:Y:S05]  /*6440*/  @P0 BRA `(.L_x_1061) ;  /* 0x0000002400e00947 */ /* 0x000fea0003800000 */
[----:B------:R-:W5:Y:S01]  /*6450*/  LDCU UR4, c[0x0][0x3b8] ;  /* 0x00007700ff0477ac */ /* 0x000f620008000800 */
[----:B0-2-4-:R-:W0:Y:S01]  /*6460*/  LDC.64 R4, c[0x0][0x398] ;  /* 0x0000e600ff047b82 */ /* 0x015e220000000a00 */
[----:B-1-3--:R-:W-:Y:S01]  /*6470*/  IMAD R0, R22, 0x200, R23 ;  /* 0x0000020016007824 */ /* 0x00afe200078e0217 */
        /* <DEDUP_REMOVED lines=15> */
[----:B------:R-:W0:Y:S02]  /*6570*/  F2I.F64.TRUNC R29, R28 ;  /* 0x0000001c001d7311 */ /* 0x000e24000030d100 */
[----:B0-----:R0:W-:Y:S01]  /*6580*/  STG.E.U8 desc[UR36][R4.64], R29 ;  /* 0x0000001d04007986 */ /* 0x0011e2000c101124 */
[----:B------:R-:W-:Y:S05]  /*6590*/  BRA `(.L_x_1067) ;  /* 0x0000001000907947 */ /* 0x000fea0003800000 */
.L_x_1065:
[----:B------:R-:W0:Y:S02]  /*65a0*/  F2I.S64.F64.TRUNC R28, R28 ;  /* 0x0000001c001c7311 */ /* 0x000e24000030d900 */
[----:B0-----:R-:W-:-:S05]  /*65b0*/  IMAD.MOV.U32 R3, RZ, RZ, R28 ;  /* 0x000000ffff037224 */ /* 0x001fca00078e001c */
[----:B------:R0:W-:Y:S01]  /*65c0*/  STG.E.U8 desc[UR36][R4.64], R3 ;  /* 0x0000000304007986 */ /* 0x0001e2000c101124 */
[----:B------:R-:W-:Y:S05]  /*65d0*/  BRA `(.L_x_1067) ;  /* 0x0000001000807947 */ /* 0x000fea0003800000 */
.L_x_1064:
[----:B------:R-:W-:-:S13]  /*65e0*/  ISETP.NE.AND P0, PT, R0, 0x2, PT ;  /* 0x000000020000780c */ /* 0x000fda0003f05270 */
[----:B------:R-:W-:Y:S05]  /*65f0*/  @!P0 BRA `(.L_x_1068) ;  /* 0x0000000000288947 */ /* 0x000fea0003800000 */
[----:B------:R-:W-:-:S13]  /*6600*/  ISETP.NE.AND P0, PT, R0, 0x3, PT ;  /* 0x000000030000780c */ /* 0x000fda0003f05270 */
[----:B------:R-:W-:Y:S05]  /*6610*/  @!P0 BRA `(.L_x_1069) ;  /* 0x0000000000148947 */ /* 0x000fea0003800000 */
[----:B------:R-:W-:-:S13]  /*6620*/  ISETP.NE.AND P0, PT, R0, 0x4, PT ;  /* 0x000000040000780c */ /* 0x000fda0003f05270 */
[----:B------:R-:W-:Y:S05]  /*6630*/  @P0 BRA `(.L_x_1066) ;  /* 0x0000000c00240947 */ /* 0x000fea0003800000 */
[----:B------:R-:W0:Y:S02]  /*6640*/  F2I.S64.F64.TRUNC R28, R28 ;  /* 0x0000001c001c7311 */ /* 0x000e24000030d900 */
[----:B0-----:R0:W-:Y:S01]  /*6650*/  STG.E.64 desc[UR36][R4.64], R28 ;  /* 0x0000001c04007986 */ /* 0x0011e2000c101b24 */
[----:B------:R-:W-:Y:S05]  /*6660*/  BRA `(.L_x_1067) ;  /* 0x00000010005c7947 */ /* 0x000fea0003800000 */
.L_x_1069:
[----:B------:R-:W0:Y:S02]  /*6670*/  F2I.F64.TRUNC R29, R28 ;  /* 0x0000001c001d7311 */ /* 0x000e24000030d100 */
[----:B0-----:R0:W-:Y:S01]  /*6680*/  STG.E desc[UR36][R4.64], R29 ;  /* 0x0000001d04007986 */ /* 0x0011e2000c101924 */
[----:B------:R-:W-:Y:S05]  /*6690*/  BRA `(.L_x_1067) ;  /* 0x0000001000507947 */ /* 0x000fea0003800000 */
.L_x_1068:
[----:B------:R-:W0:Y:S02]  /*66a0*/  F2I.F64.TRUNC R29, R28 ;  /* 0x0000001c001d7311 */ /* 0x000e24000030d100 */
[----:B0-----:R0:W-:Y:S01]  /*66b0*/  STG.E.U16 desc[UR36][R4.64], R29 ;  /* 0x0000001d04007986 */ /* 0x0011e2000c101524 */
[----:B------:R-:W-:Y:S05]  /*66c0*/  BRA `(.L_x_1067) ;  /* 0x0000001000447947 */ /* 0x000fea0003800000 */
.L_x_1063:
        /* <DEDUP_REMOVED lines=17> */
.L_x_1071:
        /* <DEDUP_REMOVED lines=12> */
.L_x_1070:
        /* <DEDUP_REMOVED lines=18> */
.L_x_1073:
        /* <DEDUP_REMOVED lines=13> */
.L_x_1072:
[----:B------:R0:W-:Y:S01]  /*6a90*/  STG.E.64 desc[UR36][R4.64], R28 ;  /* 0x0000001c04007986 */ /* 0x0001e2000c101b24 */
[----:B------:R-:W-:Y:S05]  /*6aa0*/  BRA `(.L_x_1067) ;  /* 0x0000000c004c7947 */ /* 0x000fea0003800000 */
.L_x_1062:
        /* <DEDUP_REMOVED lines=10> */
[----:B------:R-:W0:Y:S02]  /*6b50*/  F2I.U32.F64.TRUNC R29, R28 ;  /* 0x0000001c001d7311 */ /* 0x000e24000030d000 */
[----:B0-----:R4:W-:Y:S01]  /*6b60*/  STG.E.U16 desc[UR36][R4.64], R29 ;  /* 0x0000001d04007986 */ /* 0x0019e2000c101524 */
[----:B------:R-:W-:Y:S05]  /*6b70*/  BRA `(.L_x_1067) ;  /* 0x0000000c00187947 */ /* 0x000fea0003800000 */
.L_x_1077:
        /* <DEDUP_REMOVED lines=26> */
.L_x_1080:
[----:B------:R-:W-:-:S04]  /*6d20*/  SHF.R.U32.HI R3, RZ, 0x18, R7 ;  /* 0x00000018ff037819 */ /* 0x000fc80000011607 */
[----:B------:R-:W-:-:S07]  /*6d30*/  LOP3.LUT R0, R0, 0x80, R3, 0xf8, !PT ;  /* 0x0000008000007812 */ /* 0x000fce00078ef803 */
.L_x_1079:
[----:B------:R-:W-:Y:S05]  /*6d40*/  BSYNC.RECONVERGENT B0 ;  /* 0x0000000000007941 */ /* 0x000fea0003800200 */
.L_x_1078:
[----:B------:R3:W-:Y:S01]  /*6d50*/  STG.E.U8 desc[UR36][R4.64], R0 ;  /* 0x0000000004007986 */ /* 0x0007e2000c101124 */
[----:B------:R-:W-:Y:S05]  /*6d60*/  BRA `(.L_x_1067) ;  /* 0x00000008009c7947 */ /* 0x000fea0003800000 */
.L_x_1076:
        /* <DEDUP_REMOVED lines=26> */
.L_x_1083:
[----:B------:R-:W-:-:S04]  /*6f10*/  SHF.R.U32.HI R3, RZ, 0x18, R7 ;  /* 0x00000018ff037819 */ /* 0x000fc80000011607 */
[----:B------:R-:W-:-:S07]  /*6f20*/  LOP3.LUT R0, R0, 0x80, R3, 0xf8, !PT ;  /* 0x0000008000007812 */ /* 0x000fce00078ef803 */
.L_x_1082:
[----:B------:R-:W-:Y:S05]  /*6f30*/  BSYNC.RECONVERGENT B0 ;  /* 0x0000000000007941 */ /* 0x000fea0003800200 */
.L_x_1081:
[----:B------:R0:W-:Y:S01]  /*6f40*/  STG.E.U8 desc[UR36][R4.64], R0 ;  /* 0x0000000004007986 */ /* 0x0001e2000c101124 */
[----:B------:R-:W-:Y:S05]  /*6f50*/  BRA `(.L_x_1067) ;  /* 0x0000000800207947 */ /* 0x000fea0003800000 */
.L_x_1075:
        /* <DEDUP_REMOVED lines=30> */
.L_x_1085:
[----:B------:R-:W0:Y:S02]  /*7140*/  F2I.U64.F64.TRUNC R28, R28 ;  /* 0x0000001c001c7311 */ /* 0x000e24000030d800 */
[----:B0-----:R1:W-:Y:S01]  /*7150*/  STG.E.64 desc[UR36][R4.64], R28 ;  /* 0x0000001c04007986 */ /* 0x0013e2000c101b24 */
[----:B------:R-:W-:Y:S05]  /*7160*/  BRA `(.L_x_1067) ;  /* 0x00000004009c7947 */ /* 0x000fea0003800000 */
.L_x_1084:
[----:B------:R-:W0:Y:S02]  /*7170*/  F2I.U32.F64.TRUNC R29, R28 ;  /* 0x0000001c001d7311 */ /* 0x000e24000030d000 */
[----:B0-----:R0:W-:Y:S01]  /*7180*/  STG.E desc[UR36][R4.64], R29 ;  /* 0x0000001d04007986 */ /* 0x0011e2000c101924 */
[----:B------:R-:W-:Y:S05]  /*7190*/  BRA `(.L_x_1067) ;  /* 0x0000000400907947 */ /* 0x000fea0003800000 */
.L_x_1074:
[----:B------:R-:W-:-:S13]  /*71a0*/  ISETP.GT.AND P0, PT, R0, 0xe, PT ;  /* 0x0000000e0000780c */ /* 0x000fda0003f04270 */
[----:B------:R-:W-:Y:S05]  /*71b0*/  @P0 BRA `(.L_x_1086) ;  /* 0x00000000002c0947 */ /* 0x000fea0003800000 */
[----:B------:R-:W-:-:S13]  /*71c0*/  ISETP.NE.AND P0, PT, R0, 0xa, PT ;  /* 0x0000000a0000780c */ /* 0x000fda0003f05270 */
[----:B------:R-:W-:Y:S05]  /*71d0*/  @!P0 BRA `(.L_x_1087) ;  /* 0x0000000000188947 */ /* 0x000fea0003800000 */
[----:B------:R-:W-:-:S13]  /*71e0*/  ISETP.NE.AND P0, PT, R0, 0xb, PT ;  /* 0x0000000b0000780c */ /* 0x000fda0003f05270 */
[----:B------:R-:W-:Y:S05]  /*71f0*/  @P0 BRA `(.L_x_1066) ;  /* 0x0000000000340947 */ /* 0x000fea0003800000 */
[----:B------:R-:W0:Y:S02]  /*7200*/  DSETP.NEU.AND P0, PT, R28, RZ, PT ;  /* 0x000000ff1c00722a */ /* 0x000e240003f0d000 */
[----:B0-----:R-:W-:-:S05]  /*7210*/  SEL R3, RZ, 0x1, !P0 ;  /* 0x00000001ff037807 */ /* 0x001fca0004000000 */
[----:B------:R0:W-:Y:S01]  /*7220*/  STG.E.U8 desc[UR36][R4.64], R3 ;  /* 0x0000000304007986 */ /* 0x0001e2000c101124 */
[----:B------:R-:W-:Y:S05]  /*7230*/  BRA `(.L_x_1067) ;  /* 0x0000000400687947 */ /* 0x000fea0003800000 */
.L_x_1087:
[----:B------:R-:W-:-:S05]  /*7240*/  CS2R R30, SRZ ;  /* 0x00000000001e7805 */ /* 0x000fca000001ff00 */
[----:B------:R0:W-:Y:S01]  /*7250*/  STG.E.128 desc[UR36][R4.64], R28 ;  /* 0x0000001c04007986 */ /* 0x0001e2000c101d24 */
[----:B------:R-:W-:Y:S05]  /*7260*/  BRA `(.L_x_1067) ;  /* 0x00000004005c7947 */ /* 0x000fea0003800000 */
.L_x_1086:
[----:B------:R-:W-:-:S13]  /*7270*/  ISETP.NE.AND P0, PT, R0, 0xf, PT ;  /* 0x0000000f0000780c */ /* 0x000fda0003f05270 */
[----:B------:R-:W-:Y:S05]  /*7280*/  @!P0 BRA `(.L_x_1088) ;  /* 0x0000000400288947 */ /* 0x000fea0003800000 */
[----:B------:R-:W-:-:S13]  /*7290*/  ISETP.NE.AND P0, PT, R0, 0x17, PT ;  /* 0x000000170000780c */ /* 0x000fda0003f05270 */
[----:B------:R-:W-:Y:S05]  /*72a0*/  @!P0 BRA `(.L_x_1089) ;  /* 0x0000000000b08947 */ /* 0x000fea0003800000 */
[----:B------:R-:W-:-:S13]  /*72b0*/  ISETP.NE.AND P0, PT, R0, 0x18, PT ;  /* 0x000000180000780c */ /* 0x000fda0003f05270 */
[----:B------:R-:W-:Y:S05]  /*72c0*/  @!P0 BRA `(.L_x_1090) ;  /* 0x0000000000448947 */ /* 0x000fea0003800000 */
.L_x_1066:
        /* <DEDUP_REMOVED lines=16> */
.L_x_1091:
[----:B------:R-:W-:Y:S05]  /*73d0*/  BRA `(.L_x_1067) ;  /* 0x0000000400007947 */ /* 0x000fea0003800000 */
.L_x_1090:
        /* <DEDUP_REMOVED lines=21> */
.L_x_1093:
[----:B------:R-:W-:Y:S05]  /*7530*/  BSYNC.RECONVERGENT B0 ;  /* 0x0000000000007941 */ /* 0x000fea0003800200 */
.L_x_1092:
[----:B------:R-:W-:-:S05]  /*7540*/  LOP3.LUT R3, R0, 0x80, R3, 0xf8, !PT ;  /* 0x0000008000037812 */ /* 0x000fca00078ef803 */
[----:B------:R0:W-:Y:S01]  /*7550*/  STG.E.U8 desc[UR36][R4.64], R3 ;  /* 0x0000000304007986 */ /* 0x0001e2000c101124 */
[----:B------:R-:W-:Y:S05]  /*7560*/  BRA `(.L_x_1067) ;  /* 0x00000000009c7947 */ /* 0x000fea0003800000 */
.L_x_1089:
        /* <DEDUP_REMOVED lines=20> */
.L_x_1095:
[----:B------:R-:W-:Y:S01]  /*76b0*/  IMAD.MOV.U32 R0, RZ, RZ, 0x7f ;  /* 0x0000007fff007424 */ /* 0x000fe200078e00ff */
[----:B------:R-:W-:-:S04]  /*76c0*/  ISETP.GT.U32.AND P0, PT, R3, 0x7f800000, PT ;  /* 0x7f8000000300780c */ /* 0x000fc80003f04070 */
[----:B------:R-:W-:-:S09]  /*76d0*/  SEL R0, R0, 0x7c, P0 ;  /* 0x0000007c00007807 */ /* 0x000fd20000000000 */
.L_x_1096:
[----:B------:R-:W-:Y:S05]  /*76e0*/  BSYNC.RECONVERGENT B0 ;  /* 0x0000000000007941 */ /* 0x000fea0003800200 */
.L_x_1094:
[----:B------:R-:W-:-:S04]  /*76f0*/  SHF.R.U32.HI R3, RZ, 0x18, R7 ;  /* 0x00000018ff037819 */ /* 0x000fc80000011607 */
[----:B------:R-:W-:-:S05]  /*7700*/  LOP3.LUT R3, R0, 0x80, R3, 0xf8, !PT ;  /* 0x0000008000037812 */ /* 0x000fca00078ef803 */
[----:B------:R0:W-:Y:S01]  /*7710*/  STG.E.U8 desc[UR36][R4.64], R3 ;  /* 0x0000000304007986 */ /* 0x0001e2000c101124 */
[----:B------:R-:W-:Y:S05]  /*7720*/  BRA `(.L_x_1067) ;  /* 0x00000000002c7947 */ /* 0x000fea0003800000 */
.L_x_1088:
        /* <DEDUP_REMOVED lines=11> */
.L_x_1067:
[----:B------:R-:W-:-:S07]  /*77e0*/  VIADD R23, R23, 0x80 ;  /* 0x0000008017177836 */ /* 0x000fce0000000000 */
.L_x_1024:
[----:B------:R-:W-:-:S13]  /*77f0*/  ISETP.GE.AND P0, PT, R23, R2, PT ;  /* 0x000000021700720c */ /* 0x000fda0003f06270 */
[----:B------:R-:W-:Y:S05]  /*7800*/  @P0 BREAK.RELIABLE B6 ;  /* 0x0000000000060942 */ /* 0x000fea0003800100 */
[----:B------:R-:W-:Y:S05]  /*7810*/  @P0 BRA `(.L_x_1061) ;  /* 0x0000001000ec0947 */ /* 0x000fea0003800000 */
[----:B------:R-:W-:Y:S05]  /*7820*/  BSYNC.RELIABLE B6 ;  /* 0x0000000000067941 */ /* 0x000fea0003800100 */
.L_x_1023:
        /* <DEDUP_REMOVED lines=21> */
.L_x_1100:
[----:B------:R-:W0:Y:S02]  /*7980*/  F2I.S64.F64.TRUNC R24, R24 ;  /* 0x0000001800187311 */ /* 0x000e24000030d900 */
[----:B0-----:R-:W-:-:S05]  /*7990*/  IMAD.MOV.U32 R3, RZ, RZ, R24 ;  /* 0x000000ffff037224 */ /* 0x001fca00078e0018 */
[----:B------:R0:W-:Y:S01]  /*79a0*/  STG.E.U8 desc[UR36][R4.64], R3 ;  /* 0x0000000304007986 */ /* 0x0001e2000c101124 */
[----:B------:R-:W-:Y:S05]  /*79b0*/  BRA `(.L_x_1102) ;  /* 0x0000001000807947 */ /* 0x000fea0003800000 */
.L_x_1099:
        /* <DEDUP_REMOVED lines=9> */
.L_x_1104:
[----:B------:R-:W0:Y:S02]  /*7a50*/  F2I.F64.TRUNC R25, R24 ;  /* 0x0000001800197311 */ /* 0x000e24000030d100 */
[----:B0-----:R0:W-:Y:S01]  /*7a60*/  STG.E desc[UR36][R4.64], R25 ;  /* 0x0000001904007986 */ /* 0x0011e2000c101924 */
[----:B------:R-:W-:Y:S05]  /*7a70*/  BRA `(.L_x_1102) ;  /* 0x0000001000507947 */ /* 0x000fea0003800000 */
.L_x_1103:
[----:B------:R-:W0:Y:S02]  /*7a80*/  F2I.F64.TRUNC R25, R24 ;  /* 0x0000001800197311 */ /* 0x000e24000030d100 */
[----:B0-----:R0:W-:Y:S01]  /*7a90*/  STG.E.U16 desc[UR36][R4.64], R25 ;  /* 0x0000001904007986 */ /* 0x0011e2000c101524 */
[----:B------:R-:W-:Y:S05]  /*7aa0*/  BRA `(.L_x_1102) ;  /* 0x0000001000447947 */ /* 0x000fea0003800000 */
.L_x_1098:
        /* <DEDUP_REMOVED lines=17> */
.L_x_1106:
        /* <DEDUP_REMOVED lines=12> */
.L_x_1105:
        /* <DEDUP_REMOVED lines=18> */
.L_x_1108:
        /* <DEDUP_REMOVED lines=13> */
.L_x_1107:
[----:B------:R0:W-:Y:S01]  /*7e70*/  STG.E.64 desc[UR36][R4.64], R24 ;  /* 0x0000001804007986 */ /* 0x0001e2000c101b24 */
[----:B------:R-:W-:Y:S05]  /*7e80*/  BRA `(.L_x_1102) ;  /* 0x0000000c004c7947 */ /* 0x000fea0003800000 */
.L_x_1097:
        /* <DEDUP_REMOVED lines=13> */
.L_x_1112:
        /* <DEDUP_REMOVED lines=26> */
.L_x_1115:
[----:B------:R-:W-:-:S04]  /*8100*/  SHF.R.U32.HI R3, RZ, 0x18, R7 ;  /* 0x00000018ff037819 */ /* 0x000fc80000011607 */
[----:B------:R-:W-:-:S07]  /*8110*/  LOP3.LUT R0, R0, 0x80, R3, 0xf8, !PT ;  /* 0x0000008000007812 */ /* 0x000fce00078ef803 */
.L_x_1114:
[----:B------:R-:W-:Y:S05]  /*8120*/  BSYNC.RECONVERGENT B0 ;  /* 0x0000000000007941 */ /* 0x000fea0003800200 */
.L_x_1113:
[----:B------:R4:W-:Y:S01]  /*8130*/  STG.E.U8 desc[UR36][R4.64], R0 ;  /* 0x0000000004007986 */ /* 0x0009e2000c101124 */
[----:B------:R-:W-:Y:S05]  /*8140*/  BRA `(.L_x_1102) ;  /* 0x00000008009c7947 */ /* 0x000fea0003800000 */
.L_x_1111:
        /* <DEDUP_REMOVED lines=26> */
.L_x_1118:
[----:B------:R-:W-:-:S04]  /*82f0*/  SHF.R.U32.HI R3, RZ, 0x18, R7 ;  /* 0x00000018ff037819 */ /* 0x000fc80000011607 */
[----:B------:R-:W-:-:S07]  /*8300*/  LOP3.LUT R0, R0, 0x80, R3, 0xf8, !PT ;  /* 0x0000008000007812 */ /* 0x000fce00078ef803 */
.L_x_1117:
[----:B------:R-:W-:Y:S05]  /*8310*/  BSYNC.RECONVERGENT B0 ;  /* 0x0000000000007941 */ /* 0x000fea0003800200 */
.L_x_1116:
[----:B------:R3:W-:Y:S01]  /*8320*/  STG.E.U8 desc[UR36][R4.64], R0 ;  /* 0x0000000004007986 */ /* 0x0007e2000c101124 */
[----:B------:R-:W-:Y:S05]  /*8330*/  BRA `(.L_x_1102) ;  /* 0x0000000800207947 */ /* 0x000fea0003800000 */
.L_x_1110:
        /* <DEDUP_REMOVED lines=30> */
.L_x_1120:
[----:B------:R-:W0:Y:S02]  /*8520*/  F2I.U64.F64.TRUNC R24, R24 ;  /* 0x0000001800187311 */ /* 0x000e24000030d800 */
[----:B0-----:R0:W-:Y:S01]  /*8530*/  STG.E.64 desc[UR36][R4.64], R24 ;  /* 0x0000001804007986 */ /* 0x0011e2000c101b24 */
[----:B------:R-:W-:Y:S05]  /*8540*/  BRA `(.L_x_1102) ;  /* 0x00000004009c7947 */ /* 0x000fea0003800000 */
.L_x_1119:
[----:B------:R-:W0:Y:S02]  /*8550*/  F2I.U32.F64.TRUNC R25, R24 ;  /* 0x0000001800197311 */ /* 0x000e24000030d000 */
[----:B0-----:R2:W-:Y:S01]  /*8560*/  STG.E desc[UR36][R4.64], R25 ;  /* 0x0000001904007986 */ /* 0x0015e2000c101924 */
[----:B------:R-:W-:Y:S05]  /*8570*/  BRA `(.L_x_1102) ;  /* 0x0000000400907947 */ /* 0x000fea0003800000 */
.L_x_1109:
        /* <DEDUP_REMOVED lines=10> */
.L_x_1122:
[----:B------:R-:W-:-:S05]  /*8620*/  CS2R R26, SRZ ;  /* 0x00000000001a7805 */ /* 0x000fca000001ff00 */
[----:B------:R0:W-:Y:S01]  /*8630*/  STG.E.128 desc[UR36][R4.64], R24 ;  /* 0x0000001804007986 */ /* 0x0001e2000c101d24 */
[----:B------:R-:W-:Y:S05]  /*8640*/  BRA `(.L_x_1102) ;  /* 0x00000004005c7947 */ /* 0x000fea0003800000 */
.L_x_1121:
[----:B------:R-:W-:-:S13]  /*8650*/  ISETP.NE.AND P0, PT, R0, 0xf, PT ;  /* 0x0000000f0000780c */ /* 0x000fda0003f05270 */
[----:B------:R-:W-:Y:S05]  /*8660*/  @!P0 BRA `(.L_x_1123) ;  /* 0x0000000400288947 */ /* 0x000fea0003800000 */
[----:B------:R-:W-:-:S13]  /*8670*/  ISETP.NE.AND P0, PT, R0, 0x17, PT ;  /* 0x000000170000780c */ /* 0x000fda0003f05270 */
[----:B------:R-:W-:Y:S05]  /*8680*/  @!P0 BRA `(.L_x_1124) ;  /* 0x0000000000b08947 */ /* 0x000fea0003800000 */
[----:B------:R-:W-:-:S13]  /*8690*/  ISETP.NE.AND P0, PT, R0, 0x18, PT ;  /* 0x000000180000780c */ /* 0x000fda0003f05270 */
[----:B------:R-:W-:Y:S05]  /*86a0*/  @!P0 BRA `(.L_x_1125) ;  /* 0x0000000000448947 */ /* 0x000fea0003800000 */
.L_x_1101:
        /* <DEDUP_REMOVED lines=16> */
.L_x_1126:
[----:B------:R-:W-:Y:S05]  /*87b0*/  BRA `(.L_x_1102) ;  /* 0x0000000400007947 */ /* 0x000fea0003800000 */
.L_x_1125:
        /* <DEDUP_REMOVED lines=21> */
.L_x_1128:
[----:B------:R-:W-:Y:S05]  /*8910*/  BSYNC.RECONVERGENT B0 ;  /* 0x0000000000007941 */ /* 0x000fea0003800200 */
.L_x_1127:
[----:B------:R-:W-:-:S05]  /*8920*/  LOP3.LUT R3, R0, 0x80, R3, 0xf8, !PT ;  /* 0x0000008000037812 */ /* 0x000fca00078ef803 */
[----:B------:R0:W-:Y:S01]  /*8930*/  STG.E.U8 desc[UR36][R4.64], R3 ;  /* 0x0000000304007986 */ /* 0x0001e2000c101124 */
[----:B------:R-:W-:Y:S05]  /*8940*/  BRA `(.L_x_1102) ;  /* 0x00000000009c7947 */ /* 0x000fea0003800000 */
.L_x_1124:
        /* <DEDUP_REMOVED lines=20> */
.L_x_1130:
[----:B------:R-:W-:Y:S01]  /*8a90*/  IMAD.MOV.U32 R0, RZ, RZ, 0x7f ;  /* 0x0000007fff007424 */ /* 0x000fe200078e00ff */
[----:B------:R-:W-:-:S04]  /*8aa0*/  ISETP.GT.U32.AND P0, PT, R3, 0x7f800000, PT ;  /* 0x7f8000000300780c */ /* 0x000fc80003f04070 */
[----:B------:R-:W-:-:S09]  /*8ab0*/  SEL R0, R0, 0x7c, P0 ;  /* 0x0000007c00007807 */ /* 0x000fd20000000000 */
.L_x_1131:
[----:B------:R-:W-:Y:S05]  /*8ac0*/  BSYNC.RECONVERGENT B0 ;  /* 0x0000000000007941 */ /* 0x000fea0003800200 */
.L_x_1129:
[----:B------:R-:W-:-:S04]  /*8ad0*/  SHF.R.U32.HI R3, RZ, 0x18, R7 ;  /* 0x00000018ff037819 */ /* 0x000fc80000011607 */
[----:B------:R-:W-:-:S05]  /*8ae0*/  LOP3.LUT R3, R0, 0x80, R3, 0xf8, !PT ;  /* 0x0000008000037812 */ /* 0x000fca00078ef803 */
[----:B------:R0:W-:Y:S01]  /*8af0*/  STG.E.U8 desc[UR36][R4.64], R3 ;  /* 0x0000000304007986 */ /* 0x0001e2000c101124 */
[----:B------:R-:W-:Y:S05]  /*8b00*/  BRA `(.L_x_1102) ;  /* 0x00000000002c7947 */ /* 0x000fea0003800000 */
.L_x_1123:
        /* <DEDUP_REMOVED lines=11> */
.L_x_1102:
[----:B------:R-:W-:-:S07]  /*8bc0*/  VIADD R23, R23, 0x80 ;  /* 0x0000008017177836 */ /* 0x000fce0000000000 */
.L_x_1061:
[----:B------:R-:W-:Y:S05]  /*8bd0*/  BSYNC.RECONVERGENT B7 ;  /* 0x0000000000077941 */ /* 0x000fea0003800200 */
.L_x_1022:
[----:B------:R-:W-:-:S13]  /*8be0*/  ISETP.GE.AND P0, PT, R23, R2, PT ;  /* 0x000000021700720c */ /* 0x000fda0003f06270 */
[----:B------:R-:W-:Y:S05]  /*8bf0*/  @P0 EXIT ;  /* 0x000000000000094d */ /* 0x000fea0003800000 */
[----:B012---:R-:W0:Y:S01]  /*8c00*/  LDC.64 R2, c[0x0][0x398] ;  /* 0x0000e600ff027b82 */ /* 0x007e220000000a00 */
[----:B------:R-:W1:Y:S01]  /*8c10*/  LDCU UR4, c[0x0][0x3b8] ;  /* 0x00007700ff0477ac */ /* 0x000e620008000800 */
[----:B---34-:R-:W-:Y:S01]  /*8c20*/  PRMT R0, R18, 0x9910, RZ ;  /* 0x0000991012007816 */ /* 0x018fe200000000ff */
[----:B------:R-:W-:-:S03]  /*8c30*/  IMAD R22, R22, 0x200, R23 ;  /* 0x0000020016167824 */ /* 0x000fc600078e0217 */
[----:B------:R-:W-:Y:S01]  /*8c40*/  ISETP.GT.AND P1, PT, R0, 0x9, PT ;  /* 0x000000090000780c */ /* 0x000fe20003f24270 */
[----:B-1----:R-:W-:-:S05]  /*8c50*/  IMAD R5, R22, UR4, RZ ;  /* 0x0000000416057c24 */ /* 0x002fca000f8e02ff */
        /* <DEDUP_REMOVED lines=12> */
[----:B0-----:R-:W-:Y:S01]  /*8d20*/  STG.E.U8 desc[UR36][R2.64], R17 ;  /* 0x0000001102007986 */ /* 0x001fe2000c101124 */
[----:B------:R-:W-:Y:S05]  /*8d30*/  EXIT ;  /* 0x000000000000794d */ /* 0x000fea0003800000 */
.L_x_1135:
[----:B------:R-:W0:Y:S02]  /*8d40*/  F2I.S64.F64.TRUNC R16, R16 ;  /* 0x0000001000107311 */ /* 0x000e24000030d900 */
[----:B0-----:R-:W-:-:S05]  /*8d50*/  IMAD.MOV.U32 R5, RZ, RZ, R16 ;  /* 0x000000ffff057224 */ /* 0x001fca00078e0010 */
[----:B------:R-:W-:Y:S01]  /*8d60*/  STG.E.U8 desc[UR36][R2.64], R5 ;  /* 0x0000000502007986 */ /* 0x000fe2000c101124 */
[----:B------:R-:W-:Y:S05]  /*8d70*/  EXIT ;  /* 0x000000000000794d */ /* 0x000fea0003800000 */
.L_x_1134:
[----:B------:R-:W-:-:S13]  /*8d80*/  ISETP.NE.AND P0, PT, R0, 0x2, PT ;  /* 0x000000020000780c */ /* 0x000fda0003f05270 */
[----:B------:R-:W-:Y:S05]  /*8d90*/  @!P0 BRA `(.L_x_1137) ;  /* 0x0000000000288947 */ /* 0x000fea0003800000 */
[----:B------:R-:W-:-:S13]  /*8da0*/  ISETP.NE.AND P0, PT, R0, 0x3, PT ;  /* 0x000000030000780c */ /* 0x000fda0003f05270 */
[----:B------:R-:W-:Y:S05]  /*8db0*/  @!P0 BRA `(.L_x_1138) ;  /* 0x0000000000148947 */ /* 0x000fea0003800000 */
[----:B------:R-:W-:-:S13]  /*8dc0*/  ISETP.NE.AND P0, PT, R0, 0x4, PT ;  /* 0x000000040000780c */ /* 0x000fda0003f05270 */
[----:B------:R-:W-:Y:S05]  /*8dd0*/  @P0 BRA `(.L_x_1136) ;  /* 0x0000000c00240947 */ /* 0x000fea0003800000 */
[----:B------:R-:W0:Y:S02]  /*8de0*/  F2I.S64.F64.TRUNC R16, R16 ;  /* 0x0000001000107311 */ /* 0x000e24000030d900 */
[----:B0-----:R-:W-:Y:S01]  /*8df0*/  STG.E.64 desc[UR36][R2.64], R16 ;  /* 0x0000001002007986 */ /* 0x001fe2000c101b24 */
[----:B------:R-:W-:Y:S05]  /*8e00*/  EXIT ;  /* 0x000000000000794d */ /* 0x000fea0003800000 */
.L_x_1138:
[----:B------:R-:W0:Y:S02]  /*8e10*/  F2I.F64.TRUNC R17, R16 ;  /* 0x0000001000117311 */ /* 0x000e24000030d100 */
[----:B0-----:R-:W-:Y:S01]  /*8e20*/  STG.E desc[UR36][R2.64], R17 ;  /* 0x0000001102007986 */ /* 0x001fe2000c101924 */
[----:B------:R-:W-:Y:S05]  /*8e30*/  EXIT ;  /* 0x000000000000794d */ /* 0x000fea0003800000 */
.L_x_1137:
[----:B------:R-:W0:Y:S02]  /*8e40*/  F2I.F64.TRUNC R17, R16 ;  /* 0x0000001000117311 */ /* 0x000e24000030d100 */
[----:B0-----:R-:W-:Y:S01]  /*8e50*/  STG.E.U16 desc[UR36][R2.64], R17 ;  /* 0x0000001102007986 */ /* 0x001fe2000c101524 */
[----:B------:R-:W-:Y:S05]  /*8e60*/  EXIT ;  /* 0x000000000000794d */ /* 0x000fea0003800000 */
.L_x_1133:
        /* <DEDUP_REMOVED lines=17> */
.L_x_1140:
        /* <DEDUP_REMOVED lines=12> */
.L_x_1139:
        /* <DEDUP_REMOVED lines=16> */
[----:B------:R-:W-:Y:S01]  /*9140*/  STG.E.64 desc[UR36][R2.64], R4 ;  /* 0x0000000402007986 */ /* 0x000fe2000c101b24 */
[----:B------:R-:W-:Y:S05]  /*9150*/  EXIT ;  /* 0x000000000000794d */ /* 0x000fea0003800000 */
.L_x_1142:
        /* <DEDUP_REMOVED lines=13> */
.L_x_1141:
[----:B------:R-:W-:Y:S01]  /*9230*/  STG.E.64 desc[UR36][R2.64], R16 ;  /* 0x0000001002007986 */ /* 0x000fe2000c101b24 */
[----:B------:R-:W-:Y:S05]  /*9240*/  EXIT ;  /* 0x000000000000794d */ /* 0x000fea0003800000 */
.L_x_1132:
        /* <DEDUP_REMOVED lines=11> */
[----:B0-----:R-:W-:Y:S01]  /*9300*/  STG.E.U16 desc[UR36][R2.64], R17 ;  /* 0x0000001102007986 */ /* 0x001fe2000c101524 */
[----:B------:R-:W-:Y:S05]  /*9310*/  EXIT ;  /* 0x000000000000794d */ /* 0x000fea0003800000 */
.L_x_1146:
        /* <DEDUP_REMOVED lines=26> */
.L_x_1149:
[----:B------:R-:W-:-:S04]  /*94c0*/  SHF.R.U32.HI R5, RZ, 0x18, R5 ;  /* 0x00000018ff057819 */ /* 0x000fc80000011605 */
[----:B------:R-:W-:-:S07]  /*94d0*/  LOP3.LUT R0, R0, 0x80, R5, 0xf8, !PT ;  /* 0x0000008000007812 */ /* 0x000fce00078ef805 */
.L_x_1148:
[----:B------:R-:W-:Y:S05]  /*94e0*/  BSYNC.RECONVERGENT B0 ;  /* 0x0000000000007941 */ /* 0x000fea0003800200 */
.L_x_1147:
[----:B------:R-:W-:Y:S01]  /*94f0*/  STG.E.U8 desc[UR36][R2.64], R0 ;  /* 0x0000000002007986 */ /* 0x000fe2000c101124 */
[----:B------:R-:W-:Y:S05]  /*9500*/  EXIT ;  /* 0x000000000000794d */ /* 0x000fea0003800000 */
.L_x_1145:
        /* <DEDUP_REMOVED lines=26> */
.L_x_1152:
[----:B------:R-:W-:-:S04]  /*96b0*/  SHF.R.U32.HI R5, RZ, 0x18, R5 ;  /* 0x00000018ff057819 */ /* 0x000fc80000011605 */
[----:B------:R-:W-:-:S07]  /*96c0*/  LOP3.LUT R0, R0, 0x80, R5, 0xf8, !PT ;  /* 0x0000008000007812 */ /* 0x000fce00078ef805 */
.L_x_1151:
[----:B------:R-:W-:Y:S05]  /*96d0*/  BSYNC.RECONVERGENT B0 ;  /* 0x0000000000007941 */ /* 0x000fea0003800200 */
.L_x_1150:
[----:B------:R-:W-:Y:S01]  /*96e0*/  STG.E.U8 desc[UR36][R2.64], R0 ;  /* 0x0000000002007986 */ /* 0x000fe2000c101124 */
[----:B------:R-:W-:Y:S05]  /*96f0*/  EXIT ;  /* 0x000000000000794d */ /* 0x000fea0003800000 */
.L_x_1144:
        /* <DEDUP_REMOVED lines=30> */
.L_x_1154:
[----:B------:R-:W0:Y:S02]  /*98e0*/  F2I.U64.F64.TRUNC R16, R16 ;  /* 0x0000001000107311 */ /* 0x000e24000030d800 */
[----:B0-----:R-:W-:Y:S01]  /*98f0*/  STG.E.64 desc[UR36][R2.64], R16 ;  /* 0x0000001002007986 */ /* 0x001fe2000c101b24 */
[----:B------:R-:W-:Y:S05]  /*9900*/  EXIT ;  /* 0x000000000000794d */ /* 0x000fea0003800000 */
.L_x_1153:
[----:B------:R-:W0:Y:S02]  /*9910*/  F2I.U32.F64.TRUNC R17, R16 ;  /* 0x0000001000117311 */ /* 0x000e24000030d000 */
[----:B0-----:R-:W-:Y:S01]  /*9920*/  STG.E desc[UR36][R2.64], R17 ;  /* 0x0000001102007986 */ /* 0x001fe2000c101924 */
[----:B------:R-:W-:Y:S05]  /*9930*/  EXIT ;  /* 0x000000000000794d */ /* 0x000fea0003800000 */
.L_x_1143:
        /* <DEDUP_REMOVED lines=8> */
[----:B------:R-:W-:Y:S01]  /*99c0*/  STG.E.U8 desc[UR36][R2.64], R5 ;  /* 0x0000000502007986 */ /* 0x000fe2000c101124 */
[----:B------:R-:W-:Y:S05]  /*99d0*/  EXIT ;  /* 0x000000000000794d */ /* 0x000fea0003800000 */
.L_x_1156:
[----:B------:R-:W-:-:S05]  /*99e0*/  CS2R R18, SRZ ;  /* 0x0000000000127805 */ /* 0x000fca000001ff00 */
[----:B------:R-:W-:Y:S01]  /*99f0*/  STG.E.128 desc[UR36][R2.64], R16 ;  /* 0x0000001002007986 */ /* 0x000fe2000c101d24 */
[----:B------:R-:W-:Y:S05]  /*9a00*/  EXIT ;  /* 0x000000000000794d */ /* 0x000fea0003800000 */
.L_x_1155:
[----:B------:R-:W-:-:S13]  /*9a10*/  ISETP.NE.AND P0, PT, R0, 0xf, PT ;  /* 0x0000000f0000780c */ /* 0x000fda0003f05270 */
[----:B------:R-:W-:Y:S05]  /*9a20*/  @!P0 BRA `(.L_x_1157) ;  /* 0x0000000400288947 */ /* 0x000fea0003800000 */
[----:B------:R-:W-:-:S13]  /*9a30*/  ISETP.NE.AND P0, PT, R0, 0x17, PT ;  /* 0x000000170000780c */ /* 0x000fda0003f05270 */
[----:B------:R-:W-:Y:S05]  /*9a40*/  @!P0 BRA `(.L_x_1158) ;  /* 0x0000000000b08947 */ /* 0x000fea0003800000 */
[----:B------:R-:W-:-:S13]  /*9a50*/  ISETP.NE.AND P0, PT, R0, 0x18, PT ;  /* 0x000000180000780c */ /* 0x000fda0003f05270 */
[----:B------:R-:W-:Y:S05]  /*9a60*/  @!P0 BRA `(.L_x_1159) ;  /* 0x0000000000448947 */ /* 0x000fea0003800000 */
.L_x_1136:
        /* <DEDUP_REMOVED lines=16> */
.L_x_1160:
[----:B------:R-:W-:Y:S05]  /*9b70*/  EXIT ;  /* 0x000000000000794d */ /* 0x000fea0003800000 */
.L_x_1159:
        /* <DEDUP_REMOVED lines=21> */
.L_x_1162:
[----:B------:R-:W-:Y:S05]  /*9cd0*/  BSYNC.RECONVERGENT B0 ;  /* 0x0000000000007941 */ /* 0x000fea0003800200 */
.L_x_1161:
[----:B------:R-:W-:-:S05]  /*9ce0*/  LOP3.LUT R5, R0, 0x80, R5, 0xf8, !PT ;  /* 0x0000008000057812 */ /* 0x000fca00078ef805 */
[----:B------:R-:W-:Y:S01]  /*9cf0*/  STG.E.U8 desc[UR36][R2.64], R5 ;  /* 0x0000000502007986 */ /* 0x000fe2000c101124 */
[----:B------:R-:W-:Y:S05]  /*9d00*/  EXIT ;  /* 0x000000000000794d */ /* 0x000fea0003800000 */
.L_x_1158:
        /* <DEDUP_REMOVED lines=20> */
.L_x_1164:
[----:B------:R-:W-:Y:S01]  /*9e50*/  IMAD.MOV.U32 R0, RZ, RZ, 0x7f ;  /* 0x0000007fff007424 */ /* 0x000fe200078e00ff */
[----:B------:R-:W-:-:S04]  /*9e60*/  ISETP.GT.U32.AND P0, PT, R4, 0x7f800000, PT ;  /* 0x7f8000000400780c */ /* 0x000fc80003f04070 */
[----:B------:R-:W-:-:S09]  /*9e70*/  SEL R0, R0, 0x7c, P0 ;  /* 0x0000007c00007807 */ /* 0x000fd20000000000 */
.L_x_1165:
[----:B------:R-:W-:Y:S05]  /*9e80*/  BSYNC.RECONVERGENT B0 ;  /* 0x0000000000007941 */ /* 0x000fea0003800200 */
.L_x_1163:
[----:B------:R-:W-:-:S04]  /*9e90*/  SHF.R.U32.HI R5, RZ, 0x18, R5 ;  /* 0x00000018ff057819 */ /* 0x000fc80000011605 */
[----:B------:R-:W-:-:S05]  /*9ea0*/  LOP3.LUT R5, R0, 0x80, R5, 0xf8, !PT ;  /* 0x0000008000057812 */ /* 0x000fca00078ef805 */
[----:B------:R-:W-:Y:S01]  /*9eb0*/  STG.E.U8 desc[UR36][R2.64], R5 ;  /* 0x0000000502007986 */ /* 0x000fe2000c101124 */
[----:B------:R-:W-:Y:S05]  /*9ec0*/  EXIT ;  /* 0x000000000000794d */ /* 0x000fea0003800000 */
.L_x_1157:
        /* <DEDUP_REMOVED lines=12> */
        .weak           $__internal_1_$__cuda_sm20_div_rn_f64_full
        .type           $__internal_1_$__cuda_sm20_div_rn_f64_full,@function
        .size           $__internal_1_$__cuda_sm20_div_rn_f64_full,(.L_x_1383 - $__internal_1_$__cuda_sm20_div_rn_f64_full)
$__internal_1_$__cuda_sm20_div_rn_f64_full:
[C---:B------:R-:W-:Y:S01]  /*9f90*/  FSETP.GEU.AND P0, PT, |R9|.reuse, 1.469367938527859385e-39, PT ;  /* 0x001000000900780b */ /* 0x040fe20003f0e200 */
[----:B------:R-:W-:Y:S01]  /*9fa0*/  IMAD.MOV.U32 R15, RZ, RZ, R3 ;  /* 0x000000ffff0f7224 */ /* 0x000fe200078e0003 */
[C---:B------:R-:W-:Y:S01]  /*9fb0*/  LOP3.LUT R6, R9.reuse, 0x800fffff, RZ, 0xc0, !PT ;  /* 0x800fffff09067812 */ /* 0x040fe200078ec0ff */
[----:B------:R-:W-:Y:S01]  /*9fc0*/  IMAD.MOV.U32 R10, RZ, RZ, 0x1 ;  /* 0x00000001ff0a7424 */ /* 0x000fe200078e00ff */
[----:B------:R-:W-:Y:S01]  /*9fd0*/  LOP3.LUT R32, R9, 0x7ff00000, RZ, 0xc0, !PT ;  /* 0x7ff0000009207812 */ /* 0x000fe200078ec0ff */
[----:B------:R-:W-:Y:S01]  /*9fe0*/  IMAD.MOV.U32 R30, RZ, RZ, 0x1ca00000 ;  /* 0x1ca00000ff1e7424 */ /* 0x000fe200078e00ff */
[----:B------:R-:W-:Y:S01]  /*9ff0*/  LOP3.LUT R7, R6, 0x3ff00000, RZ, 0xfc, !PT ;  /* 0x3ff0000006077812 */ /* 0x000fe200078efcff */
[----:B------:R-:W-:Y:S01]  /*a000*/  IMAD.MOV.U32 R6, RZ, RZ, R8 ;  /* 0x000000ffff067224 */ /* 0x000fe200078e0008 */
[----:B------:R-:W-:Y:S01]  /*a010*/  LOP3.LUT R26, R15, 0x7ff00000, RZ, 0xc0, !PT ;  /* 0x7ff000000f1a7812 */ /* 0x000fe200078ec0ff */
[----:B------:R-:W-:-:S03]  /*a020*/  IMAD.MOV.U32 R14, RZ, RZ, R0 ;  /* 0x000000ffff0e7224 */ /* 0x000fc600078e0000 */
[----:B------:R-:W-:Y:S01]  /*a030*/  ISETP.GE.U32.AND P1, PT, R26, R32, PT ;  /* 0x000000201a00720c */ /* 0x000fe20003f26070 */
[----:B------:R-:W0:Y:S01]  /*a040*/  @!P0 DMUL R6, R8, 8.98846567431157953865e+307 ;  /* 0x7fe0000008068828 */ /* 0x000e220000000000 */
[----:B------:R-:W-:Y:S01]  /*a050*/  IMAD.MOV.U32 R31, RZ, RZ, R26 ;  /* 0x000000ffff1f7224 */ /* 0x000fe200078e001a */
        /* <DEDUP_REMOVED lines=20> */
[----:B0-----:R-:W0:-:S15]  /*a1a0*/  DFMA R12, R10, -R6, 1 ;  /* 0x3ff000000a0c742b */ /* 0x001e1e0000000806 */
[----:B------:R-:W-:-:S15]  /*a1b0*/  NOP ;  /* 0x0000000000007918 */ /* 0x000fde0000000000 */
[----:B------:R-:W-:-:S15]  /*a1c0*/  NOP ;  /* 0x0000000000007918 */ /* 0x000fde0000000000 */
[----:B------:R-:W-:-:S15]  /*a1d0*/  NOP ;  /* 0x0000000000007918 */ /* 0x000fde0000000000 */
[----:B------:R-:W-:-:S04]  /*a1e0*/  NOP ;  /* 0x0000000000007918 */ /* 0x000fc80000000000 */
[----:B0-----:R0:W1:Y:S02]  /*a1f0*/  DFMA R10, R10, R12, R10 ;  /* 0x0000000c0a0a722b */ /* 0x001064000000000a */
[----:B0-----:R-:W-:Y:S01]  /*a200*/  SEL R13, R30, 0x63400000, !P1 ;  /* 0x634000001e0d7807 */ /* 0x001fe20004800000 */
[----:B------:R-:W-:Y:S01]  /*a210*/  IMAD.MOV.U32 R12, RZ, RZ, R14 ;  /* 0x000000ffff0c7224 */ /* 0x000fe200078e000e */
[----:B------:R-:W-:Y:S02]  /*a220*/  FSETP.GEU.AND P1, PT, |R15|, 1.469367938527859385e-39, PT ;  /* 0x001000000f00780b */ /* 0x000fe40003f2e200 */
[----:B------:R-:W-:-:S11]  /*a230*/  LOP3.LUT R13, R13, 0x800fffff, R15, 0xf8, !PT ;  /* 0x800fffff0d0d7812 */ /* 0x000fd600078ef80f */
[----:B-1----:R-:W-:Y:S05]  /*a240*/  @P1 BRA `(.L_x_1166) ;  /* 0x0000000000201947 */ /* 0x002fea0003800000 */
[----:B------:R-:W-:-:S04]  /*a250*/  LOP3.LUT R21, R9, 0x7ff00000, RZ, 0xc0, !PT ;  /* 0x7ff0000009157812 */ /* 0x000fc800078ec0ff */
[----:B------:R-:W-:-:S04]  /*a260*/  ISETP.GE.U32.AND P1, PT, R26, R21, PT ;  /* 0x000000151a00720c */ /* 0x000fc80003f26070 */
[----:B------:R-:W-:-:S04]  /*a270*/  SEL R14, R30, 0x63400000, !P1 ;  /* 0x634000001e0e7807 */ /* 0x000fc80004800000 */
[----:B------:R-:W-:-:S04]  /*a280*/  LOP3.LUT R14, R14, 0x80000000, R15, 0xf8, !PT ;  /* 0x800000000e0e7812 */ /* 0x000fc800078ef80f */
[----:B------:R-:W-:Y:S01]  /*a290*/  LOP3.LUT R15, R14, 0x100000, RZ, 0xfc, !PT ;  /* 0x001000000e0f7812 */ /* 0x000fe200078efcff */
[----:B------:R-:W-:-:S06]  /*a2a0*/  IMAD.MOV.U32 R14, RZ, RZ, RZ ;  /* 0x000000ffff0e7224 */ /* 0x000fcc00078e00ff */
[----:B------:R-:W0:Y:S02]  /*a2b0*/  DFMA R12, R12, 2, -R14 ;  /* 0x400000000c0c782b */ /* 0x000e24000000080e */
[----:B0-----:R-:W-:-:S07]  /*a2c0*/  LOP3.LUT R31, R13, 0x7ff00000, RZ, 0xc0, !PT ;  /* 0x7ff000000d1f7812 */ /* 0x001fce00078ec0ff */
.L_x_1166:
[----:B------:R-:W-:Y:S01]  /*a2d0*/  VIADD R33, R31, 0xffffffff ;  /* 0xffffffff1f217836 */ /* 0x000fe20000000000 */
[----:B------:R-:W-:Y:S01]  /*a2e0*/  @!P0 LOP3.LUT R32, R7, 0x7ff00000, RZ, 0xc0, !PT ;  /* 0x7ff0000007208812 */ /* 0x000fe200078ec0ff */
[----:B------:R-:W0:Y:S01]  /*a2f0*/  DMUL R14, R10, R12 ;  /* 0x0000000c0a0e7228 */ /* 0x000e220000000000 */
[----:B------:R-:W-:Y:S02]  /*a300*/  BSSY.RECONVERGENT B2, `(.L_x_1167) ;  /* 0x0000044000027945 */ /* 0x000fe40003800200 */
[----:B------:R-:W-:Y:S01]  /*a310*/  ISETP.GT.U32.AND P0, PT, R33, 0x7feffffe, PT ;  /* 0x7feffffe2100780c */ /* 0x000fe20003f04070 */
[----:B------:R-:W-:-:S05]  /*a320*/  VIADD R33, R32, 0xffffffff ;  /* 0xffffffff20217836 */ /* 0x000fca0000000000 */
        /* <DEDUP_REMOVED lines=11> */
[----:B------:R-:W-:Y:S01]  /*a3e0*/  LOP3.LUT R11, R9, 0x7ff00000, RZ, 0xc0, !PT ;  /* 0x7ff00000090b7812 */ /* 0x000fe200078ec0ff */
[----:B------:R-:W-:-:S03]  /*a3f0*/  IMAD.MOV.U32 R14, RZ, RZ, RZ ;  /* 0x000000ffff0e7224 */ /* 0x000fc600078e00ff */
[CC--:B------:R-:W-:Y:S02]  /*a400*/  VIADDMNMX R10, R26.reuse, -R11.reuse, 0xb9600000, !PT ;  /* 0xb96000001a0a7446 */ /* 0x0c0fe4000780090b */
[----:B------:R-:W-:Y:S02]  /*a410*/  ISETP.GE.U32.AND P0, PT, R26, R11, PT ;  /* 0x0000000b1a00720c */ /* 0x000fe40003f06070 */
[----:B------:R-:W-:Y:S02]  /*a420*/  VIMNMX R10, PT, PT, R10, 0x46a00000, PT ;  /* 0x46a000000a0a7848 */ /* 0x000fe40003fe0100 */
[----:B------:R-:W-:-:S05]  /*a430*/  SEL R11, R30, 0x63400000, !P0 ;  /* 0x634000001e0b7807 */ /* 0x000fca0004000000 */
[----:B------:R-:W-:-:S04]  /*a440*/  IMAD.IADD R26, R10, 0x1, -R11 ;  /* 0x000000010a1a7824 */ /* 0x000fc800078e0a0b */
        /* <DEDUP_REMOVED lines=10> */
[----:B------:R-:W-:Y:S01]  /*a4f0*/  IMAD.MOV R7, RZ, RZ, -R26 ;  /* 0x000000ffff077224 */ /* 0x000fe200078e0a1a */
[----:B------:R-:W0:Y:S01]  /*a500*/  DMUL.RP R14, R20, R14 ;  /* 0x0000000e140e7228 */ /* 0x000e220000008000 */
[----:B------:R-:W-:Y:S01]  /*a510*/  IMAD.MOV.U32 R6, RZ, RZ, RZ ;  /* 0x000000ffff067224 */ /* 0x000fe200078e00ff */
        /* <DEDUP_REMOVED lines=11> */
.L_x_1168:
[----:B------:R-:W-:Y:S02]  /*a5d0*/  IMAD.MOV.U32 R6, RZ, RZ, R0 ;  /* 0x000000ffff067224 */ /* 0x000fe400078e0000 */
[----:B------:R-:W-:-:S06]  /*a5e0*/  IMAD.MOV.U32 R7, RZ, RZ, R3 ;  /* 0x000000ffff077224 */ /* 0x000fcc00078e0003 */
[----:B------:R-:W0:Y:S02]  /*a5f0*/  DSETP.NAN.AND P0, PT, R6, R6, PT ;  /* 0x000000060600722a */ /* 0x000e240003f08000 */
[----:B0-----:R-:W-:Y:S05]  /*a600*/  @P0 BRA `(.L_x_1170) ;  /* 0x0000000000440947 */ /* 0x001fea0003800000 */
[----:B------:R-:W0:Y:S02]  /*a610*/  DSETP.NAN.AND P0, PT, R8, R8, PT ;  /* 0x000000080800722a */ /* 0x000e240003f08000 */
[----:B0-----:R-:W-:Y:S05]  /*a620*/  @P0 BRA `(.L_x_1171) ;  /* 0x0000000000300947 */ /* 0x001fea0003800000 */
[----:B------:R-:W-:Y:S01]  /*a630*/  ISETP.NE.AND P0, PT, R31, R32, PT ;  /* 0x000000201f00720c */ /* 0x000fe20003f05270 */
[----:B------:R-:W-:Y:S02]  /*a640*/  IMAD.MOV.U32 R10, RZ, RZ, 0x0 ;  /* 0x00000000ff0a7424 */ /* 0x000fe400078e00ff */
[----:B------:R-:W-:-:S10]  /*a650*/  IMAD.MOV.U32 R11, RZ, RZ, -0x80000 ;  /* 0xfff80000ff0b7424 */ /* 0x000fd400078e00ff */
[----:B------:R-:W-:Y:S05]  /*a660*/  @!P0 BRA `(.L_x_1169) ;  /* 0x0000000000348947 */ /* 0x000fea0003800000 */
[----:B------:R-:W-:Y:S02]  /*a670*/  ISETP.NE.AND P0, PT, R31, 0x7ff00000, PT ;  /* 0x7ff000001f00780c */ /* 0x000fe40003f05270 */
[----:B------:R-:W-:Y:S02]  /*a680*/  LOP3.LUT R11, R7, 0x80000000, R9, 0x48, !PT ;  /* 0x80000000070b7812 */ /* 0x000fe400078e4809 */
[----:B------:R-:W-:-:S13]  /*a690*/  ISETP.EQ.OR P0, PT, R32, RZ, !P0 ;  /* 0x000000ff2000720c */ /* 0x000fda0004702670 */
[----:B------:R-:W-:Y:S01]  /*a6a0*/  @P0 LOP3.LUT R6, R11, 0x7ff00000, RZ, 0xfc, !PT ;  /* 0x7ff000000b060812 */ /* 0x000fe200078efcff */
[----:B------:R-:W-:Y:S02]  /*a6b0*/  @!P0 IMAD.MOV.U32 R10, RZ, RZ, RZ ;  /* 0x000000ffff0a8224 */ /* 0x000fe400078e00ff */
[----:B------:R-:W-:Y:S02]  /*a6c0*/  @P0 IMAD.MOV.U32 R10, RZ, RZ, RZ ;  /* 0x000000ffff0a0224 */ /* 0x000fe400078e00ff */
[----:B------:R-:W-:Y:S01]  /*a6d0*/  @P0 IMAD.MOV.U32 R11, RZ, RZ, R6 ;  /* 0x000000ffff0b0224 */ /* 0x000fe200078e0006 */
[----:B------:R-:W-:Y:S06]  /*a6e0*/  BRA `(.L_x_1169) ;  /* 0x0000000000147947 */ /* 0x000fec0003800000 */
.L_x_1171:
[----:B------:R-:W-:Y:S01]  /*a6f0*/  LOP3.LUT R11, R9, 0x80000, RZ, 0xfc, !PT ;  /* 0x00080000090b7812 */ /* 0x000fe200078efcff */
[----:B------:R-:W-:Y:S01]  /*a700*/  IMAD.MOV.U32 R10, RZ, RZ, R8 ;  /* 0x000000ffff0a7224 */ /* 0x000fe200078e0008 */
[----:B------:R-:W-:Y:S06]  /*a710*/  BRA `(.L_x_1169) ;  /* 0x0000000000087947 */ /* 0x000fec0003800000 */
.L_x_1170:
[----:B------:R-:W-:Y:S01]  /*a720*/  LOP3.LUT R11, R7, 0x80000, RZ, 0xfc, !PT ;  /* 0x00080000070b7812 */ /* 0x000fe200078efcff */
[----:B------:R-:W-:-:S07]  /*a730*/  IMAD.MOV.U32 R10, RZ, RZ, R6 ;  /* 0x000000ffff0a7224 */ /* 0x000fce00078e0006 */
.L_x_1169:
[----:B------:R-:W-:Y:S05]  /*a740*/  BSYNC.RECONVERGENT B2 ;  /* 0x0000000000027941 */ /* 0x000fea0003800200 */
.L_x_1167:
[----:B------:R-:W-:-:S04]  /*a750*/  IMAD.MOV.U32 R35, RZ, RZ, 0x0 ;  /* 0x00000000ff237424 */ /* 0x000fc800078e00ff */
[----:B------:R-:W-:Y:S05]  /*a760*/  RET.REL.NODEC R34 `(_ZN2at6native27unrolled_elementwise_kernelIZZZNS0_53_GLOBAL__N__52d73765_15_RenormKernel_cu_7dd49032_322024renorm_scale_factor_implERNS_18TensorIteratorBaseEdENKUlvE_clEvENKUlvE_clEvEUldE_St5arrayIPcLm2EELi4E23TrivialOffsetCalculatorILi1EjESC_NS0_6memory12LoadWithCastILi1EEENSD_13StoreWithCastILi1EEEEEviT_T0_T2_T3_T4_T5_) ;  /* 0xffffff5822247950 */ /* 0x000fea0003c3ffff */
.L_x_1172:
        /* <DEDUP_REMOVED lines=9> */
.L_x_1383:


//--------------------- .text._ZN2at6native18elementwise_kernelILi128ELi2EZNS0_22gpu_kernel_impl_nocastIZZZNS0_53_GLOBAL__N__52d73765_15_RenormKernel_cu_7dd49032_322024renorm_scale_factor_implERNS_18TensorIteratorBaseEdENKUlvE_clEvENKUlvE_clEvEUldE_EEvS5_RKT_EUliE_EEviT1_ --------------------------
	.section	.text._ZN2at6native18elementwise_kernelILi128ELi2EZNS0_22gpu_kernel_impl_nocastIZZZNS0_53_GLOBAL__N__52d73765_15_RenormKernel_cu_7dd49032_322024renorm_scale_factor_implERNS_18TensorIteratorBaseEdENKUlvE_clEvENKUlvE_clEvEUldE_EEvS5_RKT_EUliE_EEviT1_,"ax",@progbits
	.align	128
        .global         _ZN2at6native18elementwise_kernelILi128ELi2EZNS0_22gpu_kernel_impl_nocastIZZZNS0_53_GLOBAL__N__52d73765_15_RenormKernel_cu_7dd49032_322024renorm_scale_factor_implERNS_18TensorIteratorBaseEdENKUlvE_clEvENKUlvE_clEvEUldE_EEvS5_RKT_EUliE_EEviT1_
        .type           _ZN2at6native18elementwise_kernelILi128ELi2EZNS0_22gpu_kernel_impl_nocastIZZZNS0_53_GLOBAL__N__52d73765_15_RenormKernel_cu_7dd49032_322024renorm_scale_factor_implERNS_18TensorIteratorBaseEdENKUlvE_clEvENKUlvE_clEvEUldE_EEvS5_RKT_EUliE_EEviT1_,@function
        .size           _ZN2at6native18elementwise_kernelILi128ELi2EZNS0_22gpu_kernel_impl_nocastIZZZNS0_53_GLOBAL__N__52d73765_15_RenormKernel_cu_7dd49032_322024renorm_scale_factor_implERNS_18TensorIteratorBaseEdENKUlvE_clEvENKUlvE_clEvEUldE_EEvS5_RKT_EUliE_EEviT1_,(.L_x_1384 - _ZN2at6native18elementwise_kernelILi128ELi2EZNS0_22gpu_kernel_impl_nocastIZZZNS0_53_GLOBAL__N__52d73765_15_RenormKernel_cu_7dd49032_322024renorm_scale_factor_implERNS_18TensorIteratorBaseEdENKUlvE_clEvENKUlvE_clEvEUldE_EEvS5_RKT_EUliE_EEviT1_)
        .other          _ZN2at6native18elementwise_kernelILi128ELi2EZNS0_22gpu_kernel_impl_nocastIZZZNS0_53_GLOBAL__N__52d73765_15_RenormKernel_cu_7dd49032_322024renorm_scale_factor_implERNS_18TensorIteratorBaseEdENKUlvE_clEvENKUlvE_clEvEUldE_EEvS5_RKT_EUliE_EEviT1_,@"STO_CUDA_ENTRY STV_DEFAULT"
_ZN2at6native18elementwise_kernelILi128ELi2EZNS0_22gpu_kernel_impl_nocastIZZZNS0_53_GLOBAL__N__52d73765_15_RenormKernel_cu_7dd49032_322024renorm_scale_factor_implERNS_18TensorIteratorBaseEdENKUlvE_clEvENKUlvE_clEvEUldE_EEvS5_RKT_EUliE_EEviT1_:
.text._ZN2at6native18elementwise_kernelILi128ELi2EZNS0_22gpu_kernel_impl_nocastIZZZNS0_53_GLOBAL__N__52d73765_15_RenormKernel_cu_7dd49032_322024renorm_scale_factor_implERNS_18TensorIteratorBaseEdENKUlvE_clEvENKUlvE_clEvEUldE_EEvS5_RKT_EUliE_EEviT1_:
[----:B------:R-:W-:Y:S08]  /*0000*/  LDC R1, c[0x0][0x37c] ;  /* 0x0000df00ff017b82 */ /* 0x000ff00000000800 */
[----:B------:R-:W0:Y:S01]  /*0010*/  LDC R16, c[0x0][0x388] ;  /* 0x0000e200ff107b82 */ /* 0x000e220000000800 */
[----:B------:R-:W1:Y:S01]  /*0020*/  S2R R17, SR_TID.X ;  /* 0x0000000000117919 */ /* 0x000e620000002100 */
[----:B------:R-:W2:Y:S01]  /*0030*/  LDCU.64 UR6, c[0x0][0x358] ;  /* 0x00006b00ff0677ac */ /* 0x000ea20008000a00 */
[----:B------:R-:W3:Y:S05]  /*0040*/  LDCU.64 UR8, c[0x0][0x590] ;  /* 0x0000b200ff0877ac */ /* 0x000eea0008000a00 */
[----:B------:R-:W4:Y:S01]  /*0050*/  S2UR UR4, SR_CTAID.X ;  /* 0x00000000000479c3 */ /* 0x000f220000002500 */
[----:B0-----:R-:W-:Y:S01]  /*0060*/  ISETP.NE.AND P0, PT, R16, RZ, PT ;  /* 0x000000ff1000720c */ /* 0x001fe20003f05270 */
[----:B----4-:R-:W-:-:S06]  /*0070*/  USHF.L.U32 UR4, UR4, 0x8, URZ ;  /* 0x0000000804047899 */ /* 0x010fcc00080006ff */
[----:B-1----:R-:W-:-:S06]  /*0080*/  LOP3.LUT R17, R17, UR4, RZ, 0xfc, !PT ;  /* 0x0000000411117c12 */ /* 0x002fcc000f8efcff */
[----:B--23--:R-:W-:Y:S05]  /*0090*/  @P0 BRA `(.L_x_1173) ;  /* 0x0000000800280947 */ /* 0x00cfea0003800000 */
[----:B------:R-:W0:Y:S01]  /*00a0*/  LDCU UR4, c[0x0][0x380] ;  /* 0x00007000ff0477ac */ /* 0x000e220008000800 */
[----:B------:R-:W-:Y:S01]  /*00b0*/  BSSY.RECONVERGENT B0, `(.L_x_1174) ;  /* 0x0000044000007945 */ /* 0x000fe20003800200 */
[----:B0-----:R-:W-:-:S13]  /*00c0*/  ISETP.GE.AND P0, PT, R17, UR4, PT ;  /* 0x0000000411007c0c */ /* 0x001fda000bf06270 */
[----:B------:R-:W-:Y:S05]  /*00d0*/  @P0 BRA `(.L_x_1175) ;  /* 0x0000000400040947 */ /* 0x000fea0003800000 */
[----:B------:R-:W0:Y:S01]  /*00e0*/  LDC.64 R2, c[0x0][0x588] ;  /* 0x00016200ff027b82 */ /* 0x000e220000000a00 */
[----:B------:R-:W1:Y:S01]  /*00f0*/  LDCU.64 UR4, c[0x0][0x590] ;  /* 0x0000b200ff0477ac */ /* 0x000e620008000a00 */
[----:B0-----:R-:W1:Y:S01]  /*0100*/  LDG.E.64 R2, desc[UR6][R2.64] ;  /* 0x0000000602027981 */ /* 0x001e62000c1e1b00 */
[----:B------:R-:W-:Y:S02]  /*0110*/  HFMA2 R4, -RZ, RZ, 0, 0 ;  /* 0x00000000ff047431 */ /* 0x000fe400000001ff */
[----:B------:R-:W-:Y:S01]  /*0120*/  IMAD.MOV.U32 R5, RZ, RZ, 0x3ff00000 ;  /* 0x3ff00000ff057424 */ /* 0x000fe200078e00ff */
[----:B-1----:R-:W0:Y:S02]  /*0130*/  DSETP.GT.AND P0, PT, R2, UR4, PT ;  /* 0x0000000402007e2a */ /* 0x002e24000bf04000 */
[----:B0-----:R-:W-:Y:S05]  /*0140*/  @!P0 BRA `(.L_x_1176) ;  /* 0x0000000000dc8947 */ /* 0x001fea0003800000 */
[----:B------:R-:W-:Y:S01]  /*0150*/  UMOV UR10, 0x9abcaf48 ;  /* 0x9abcaf48000a7882 */ /* 0x000fe20000000000 */
[----:B------:R-:W-:Y:S01]  /*0160*/  UMOV UR11, 0x3e7ad7f2 ;  /* 0x3e7ad7f2000b7882 */ /* 0x000fe20000000000 */
[----:B------:R-:W0:Y:S01]  /*0170*/  LDC R0, c[0x0][0x594] ;  /* 0x00016500ff007b82 */ /* 0x000e220000000800 */
[----:B------:R-:W1:Y:S02]  /*0180*/  DADD R4, R2, UR10 ;  /* 0x0000000a02047e29 */ /* 0x000e640008000000 */
        /* <DEDUP_REMOVED lines=31> */
[----:B0-----:R-:W0:-:S15]  /*0380*/  DMUL R6, R2, UR4 ;  /* 0x0000000402067c28 */ /* 0x001e1e0008000000 */
[----:B------:R-:W-:-:S15]  /*0390*/  NOP ;  /* 0x0000000000007918 */ /* 0x000fde0000000000 */
[----:B------:R-:W-:-:S15]  /*03a0*/  NOP ;  /* 0x0000000000007918 */ /* 0x000fde0000000000 */
[----:B------:R-:W-:-:S15]  /*03b0*/  NOP ;  /* 0x0000000000007918 */ /* 0x000fde0000000000 */
[----:B------:R-:W-:-:S04]  /*03c0*/  NOP ;  /* 0x0000000000007918 */ /* 0x000fc80000000000 */
[----:B0-----:R-:W0:-:S15]  /*03d0*/  DFMA R8, -R4, R6, UR4 ;  /* 0x0000000404087e2b */ /* 0x001e1e0008000106 */
        /* <DEDUP_REMOVED lines=9> */
[----:B------:R-:W-:Y:S05]  /*0470*/  CALL.REL.NOINC `($__internal_2_$__cuda_sm20_div_rn_f64_full) ;  /* 0x0000003000f07944 */ /* 0x000fea0003c00000 */
[----:B------:R-:W-:Y:S01]  /*0480*/  IMAD.MOV.U32 R2, RZ, RZ, R10 ;  /* 0x000000ffff027224 */ /* 0x000fe200078e000a */
[----:B------:R-:W-:-:S07]  /*0490*/  MOV R3, R11 ;  /* 0x0000000b00037202 */ /* 0x000fce0000000f00 */
.L_x_1177:
[----:B------:R-:W-:Y:S01]  /*04a0*/  IMAD.MOV.U32 R4, RZ, RZ, R2 ;  /* 0x000000ffff047224 */ /* 0x000fe200078e0002 */
[----:B------:R-:W-:-:S07]  /*04b0*/  MOV R5, R3 ;  /* 0x0000000300057202 */ /* 0x000fce0000000f00 */
.L_x_1176:
[----:B------:R-:W0:Y:S01]  /*04c0*/  LDC.64 R2, c[0x0][0x580] ;  /* 0x00016000ff027b82 */ /* 0x000e220000000a00 */
[----:B------:R-:W-:Y:S01]  /*04d0*/  VIADD R17, R17, 0x80 ;  /* 0x0000008011117836 */ /* 0x000fe20000000000 */
[----:B0-----:R0:W-:Y:S06]  /*04e0*/  STG.E.64 desc[UR6][R2.64], R4 ;  /* 0x0000000402007986 */ /* 0x0011ec000c101b06 */
.L_x_1175:
[----:B------:R-:W-:Y:S05]  /*04f0*/  BSYNC.RECONVERGENT B0 ;  /* 0x0000000000007941 */ /* 0x000fea0003800200 */
.L_x_1174:
[----:B------:R-:W1:Y:S02]  /*0500*/  LDCU UR4, c[0x0][0x380] ;  /* 0x00007000ff0477ac */ /* 0x000e640008000800 */
[----:B-1----:R-:W-:-:S13]  /*0510*/  ISETP.GE.AND P0, PT, R17, UR4, PT ;  /* 0x0000000411007c0c */ /* 0x002fda000bf06270 */
[----:B------:R-:W-:Y:S05]  /*0520*/  @P0 EXIT ;  /* 0x000000000000094d */ /* 0x000fea0003800000 */
[----:B0-----:R-:W0:Y:S01]  /*0530*/  LDC.64 R2, c[0x0][0x588] ;  /* 0x00016200ff027b82 */ /* 0x001e220000000a00 */
        /* <DEDUP_REMOVED lines=59> */
.L_x_1179:
[----:B------:R-:W-:Y:S01]  /*08f0*/  IMAD.MOV.U32 R4, RZ, RZ, R2 ;  /* 0x000000ffff047224 */ /* 0x000fe200078e0002 */
[----:B------:R-:W-:-:S07]  /*0900*/  MOV R5, R3 ;  /* 0x0000000300057202 */ /* 0x000fce0000000f00 */
.L_x_1178:
[----:B------:R-:W0:Y:S02]  /*0910*/  LDC.64 R2, c[0x0][0x580] ;  /* 0x00016000ff027b82 */ /* 0x000e240000000a00 */
[----:B0-----:R-:W-:Y:S01]  /*0920*/  STG.E.64 desc[UR6][R2.64], R4 ;  /* 0x0000000402007986 */ /* 0x001fe2000c101b06 */
[----:B------:R-:W-:Y:S05]  /*0930*/  EXIT ;  /* 0x000000000000794d */ /* 0x000fea0003800000 */
.L_x_1173:
[----:B------:R-:W0:Y:S01]  /*0940*/  LDCU UR4, c[0x0][0x380] ;  /* 0x00007000ff0477ac */ /* 0x000e220008000800 */
[----:B------:R-:W-:Y:S01]  /*0950*/  VIADD R16, R16, 0xffffffff ;  /* 0xffffffff10107836 */ /* 0x000fe20000000000 */
[----:B------:R-:W-:Y:S04]  /*0960*/  BSSY.RECONVERGENT B0, `(.L_x_1180) ;  /* 0x0000178000007945 */ /* 0x000fe80003800200 */
[----:B------:R-:W-:-:S04]  /*0970*/  VIMNMX.U32 R0, PT, PT, R16, 0x18, PT ;  /* 0x0000001810007848 */ /* 0x000fc80003fe0000 */
[----:B------:R-:W-:Y:S02]  /*0980*/  IADD3 R0, PT, PT, R0, 0x1, RZ ;  /* 0x0000000100007810 */ /* 0x000fe40007ffe0ff */
[----:B0-----:R-:W-:-:S13]  /*0990*/  ISETP.GE.AND P0, PT, R17, UR4, PT ;  /* 0x0000000411007c0c */ /* 0x001fda000bf06270 */
[----:B------:R-:W-:Y:S05]  /*09a0*/  @P0 BRA `(.L_x_1181) ;  /* 0x0000001400cc0947 */ /* 0x000fea0003800000 */
[----:B------:R-:W0:Y:S01]  /*09b0*/  LDCU.64 UR4, c[0x0][0x390] ;  /* 0x00007200ff0477ac */ /* 0x000e220008000a00 */
[----:B------:R-:W-:Y:S01]  /*09c0*/  MOV R3, R17 ;  /* 0x0000001100037202 */ /* 0x000fe20000000f00 */
[----:B------:R-:W-:Y:S01]  /*09d0*/  IMAD.MOV.U32 R2, RZ, RZ, RZ ;  /* 0x000000ffff027224 */ /* 0x000fe200078e00ff */
[----:B------:R-:W-:Y:S01]  /*09e0*/  ISETP.NE.AND P0, PT, R16, RZ, PT ;  /* 0x000000ff1000720c */ /* 0x000fe20003f05270 */
[----:B------:R-:W1:Y:S01]  /*09f0*/  LDCU UR10, c[0x0][0x38c] ;  /* 0x00007180ff0a77ac */ /* 0x000e620008000800 */
[----:B------:R-:W2:Y:S01]  /*0a00*/  LDCU.64 UR12, c[0x0][0x4b8] ;  /* 0x00009700ff0c77ac */ /* 0x000ea20008000a00 */
[----:B0-----:R-:W-:-:S05]  /*0a10*/  IMAD.HI.U32 R4, R17, UR4, R2 ;  /* 0x0000000411047c27 */ /* 0x001fca000f8e0002 */
[----:B------:R-:W-:-:S05]  /*0a20*/  SHF.R.U32.HI R5, RZ, UR5, R4 ;  /* 0x00000005ff057c19 */ /* 0x000fca0008011604 */
[----:B------:R-:W-:-:S04]  /*0a30*/  IMAD.MOV R2, RZ, RZ, -R5 ;  /* 0x000000ffff027224 */ /* 0x000fc800078e0a05 */
        /* <DEDUP_REMOVED lines=270> */
[----:B------:R-:W-:Y:S01]  /*1b20*/  IMAD.MOV.U32 R4, RZ, RZ, RZ ;  /* 0x000000ffff047224 */ /* 0x000fe200078e00ff */
        /* <DEDUP_REMOVED lines=8> */
[----:B------:R-:W3:Y:S01]  /*1bb0*/  @P0 LDC.64 R6, c[0x0][0x578] ;  /* 0x00015e00ff060b82 */ /* 0x000ee20000000a00 */
[----:B--2---:R-:W-:-:S05]  /*1bc0*/  @P0 IMAD.HI.U32 R4, R9, R12, R8 ;  /* 0x0000000c09040227 */ /* 0x004fca00078e0008 */
[----:B------:R-:W-:Y:S01]  /*1bd0*/  @P0 SHF.R.U32.HI R3, RZ, R13, R4 ;  /* 0x0000000dff030219 */ /* 0x000fe20000011604 */
[----:B------:R-:W-:-:S04]  /*1be0*/  IMAD R4, R11, UR10, R5 ;  /* 0x0000000a0b047c24 */ /* 0x000fc8000f8e0205 */
[----:B------:R-:W-:Y:S02]  /*1bf0*/  @P0 IMAD.MOV R3, RZ, RZ, -R3 ;  /* 0x000000ffff030224 */ /* 0x000fe400078e0a03 */
[C---:B-1----:R-:W-:Y:S02]  /*1c00*/  IMAD R19, R4.reuse, UR4, R19 ;  /* 0x0000000404137c24 */ /* 0x042fe4000f8e0213 */
[----:B0-----:R-:W-:Y:S02]  /*1c10*/  @P0 IMAD R8, R3, R10, R9 ;  /* 0x0000000a03080224 */ /* 0x001fe400078e0209 */
[----:B------:R-:W-:Y:S02]  /*1c20*/  IMAD R2, R4, UR5, R2 ;  /* 0x0000000504027c24 */ /* 0x000fe4000f8e0202 */
[C---:B---3--:R-:W-:Y:S02]  /*1c30*/  @P0 IMAD R19, R8.reuse, R6, R19 ;  /* 0x0000000608130224 */ /* 0x048fe400078e0213 */
[----:B------:R-:W-:-:S07]  /*1c40*/  @P0 IMAD R2, R8, R7, R2 ;  /* 0x0000000708020224 */ /* 0x000fce00078e0202 */
.L_x_1182:
[----:B------:R-:W0:Y:S02]  /*1c50*/  LDCU.64 UR4, c[0x0][0x588] ;  /* 0x0000b100ff0477ac */ /* 0x000e240008000a00 */
[----:B0-----:R-:W-:Y:S02]  /*1c60*/  IADD3 R6, P0, PT, R2, UR4, RZ ;  /* 0x0000000402067c10 */ /* 0x001fe4000ff1e0ff */
[----:B------:R-:W0:Y:S02]  /*1c70*/  LDC.64 R2, c[0x0][0x590] ;  /* 0x00016400ff027b82 */ /* 0x000e240000000a00 */
[----:B------:R-:W-:-:S06]  /*1c80*/  IADD3.X R7, PT, PT, RZ, UR5, RZ, P0, !PT ;  /* 0x00000005ff077c10 */ /* 0x000fcc00087fe4ff */
[----:B------:R-:W0:Y:S01]  /*1c90*/  LDG.E.64 R6, desc[UR6][R6.64] ;  /* 0x0000000606067981 */ /* 0x000e22000c1e1b00 */
[----:B------:R-:W-:Y:S01]  /*1ca0*/  BSSY.RECONVERGENT B1, `(.L_x_1183) ;  /* 0x000003e000017945 */ /* 0x000fe20003800200 */
[----:B------:R-:W-:Y:S01]  /*1cb0*/  MOV R4, 0x0 ;  /* 0x0000000000047802 */ /* 0x000fe20000000f00 */
[----:B------:R-:W-:Y:S01]  /*1cc0*/  IMAD.MOV.U32 R5, RZ, RZ, 0x3ff00000 ;  /* 0x3ff00000ff057424 */ /* 0x000fe200078e00ff */
[----:B0-----:R-:W0:Y:S02]  /*1cd0*/  DSETP.GT.AND P0, PT, R6, R2, PT ;  /* 0x000000020600722a */ /* 0x001e240003f04000 */
        /* <DEDUP_REMOVED lines=53> */
[----:B------:R-:W-:Y:S01]  /*2030*/  MOV R2, R10 ;  /* 0x0000000a00027202 */ /* 0x000fe20000000f00 */
[----:B------:R-:W-:-:S07]  /*2040*/  IMAD.MOV.U32 R3, RZ, RZ, R11 ;  /* 0x000000ffff037224 */ /* 0x000fce00078e000b */
.L_x_1186:
[----:B------:R-:W-:Y:S05]  /*2050*/  BSYNC.RECONVERGENT B2 ;  /* 0x0000000000027941 */ /* 0x000fea0003800200 */
.L_x_1185:
[----:B------:R-:W-:Y:S02]  /*2060*/  MOV R4, R2 ;  /* 0x0000000200047202 */ /* 0x000fe40000000f00 */
[----:B------:R-:W-:-:S07]  /*2070*/  MOV R5, R3 ;  /* 0x0000000300057202 */ /* 0x000fce0000000f00 */
.L_x_1184:
[----:B------:R-:W-:Y:S05]  /*2080*/  BSYNC.RECONVERGENT B1 ;  /* 0x0000000000017941 */ /* 0x000fea0003800200 */
.L_x_1183:
[----:B------:R-:W0:Y:S01]  /*2090*/  LDCU.64 UR4, c[0x0][0x580] ;  /* 0x0000b000ff0477ac */ /* 0x000e220008000a00 */
[----:B------:R-:W-:Y:S02]  /*20a0*/  IADD3 R17, PT, PT, R17, 0x80, RZ ;  /* 0x0000008011117810 */ /* 0x000fe40007ffe0ff */
[----:B0-----:R-:W-:-:S05]  /*20b0*/  IADD3 R2, P0, PT, R19, UR4, RZ ;  /* 0x0000000413027c10 */ /* 0x001fca000ff1e0ff */
[----:B------:R-:W-:-:S05]  /*20c0*/  IMAD.X R3, RZ, RZ, UR5, P0 ;  /* 0x00000005ff037e24 */ /* 0x000fca00080e06ff */
[----:B------:R0:W-:Y:S03]  /*20d0*/  STG.E.64 desc[UR6][R2.64], R4 ;  /* 0x0000000402007986 */ /* 0x0001e6000c101b06 */
.L_x_1181:
[----:B------:R-:W-:Y:S05]  /*20e0*/  BSYNC.RECONVERGENT B0 ;  /* 0x0000000000007941 */ /* 0x000fea0003800200 */
.L_x_1180:
[----:B------:R-:W1:Y:S02]  /*20f0*/  LDCU UR4, c[0x0][0x380] ;  /* 0x00007000ff0477ac */ /* 0x000e640008000800 */
[----:B-1----:R-:W-:-:S13]  /*2100*/  ISETP.GE.AND P0, PT, R17, UR4, PT ;  /* 0x0000000411007c0c */ /* 0x002fda000bf06270 */
[----:B------:R-:W-:Y:S05]  /*2110*/  @P0 EXIT ;  /* 0x000000000000094d */ /* 0x000fea0003800000 */
[----:B------:R-:W1:Y:S01]  /*2120*/  LDCU.64 UR4, c[0x0][0x390] ;  /* 0x00007200ff0477ac */ /* 0x000e620008000a00 */
[----:B0-----:R-:W-:Y:S02]  /*2130*/  HFMA2 R2, -RZ, RZ, 0, 0 ;  /* 0x00000000ff027431 */ /* 0x001fe400000001ff */
[----:B------:R-:W-:Y:S01]  /*2140*/  IMAD.MOV.U32 R3, RZ, RZ, R17 ;  /* 0x000000ffff037224 */ /* 0x000fe200078e0011 */
[----:B------:R-:W-:Y:S01]  /*2150*/  ISETP.NE.AND P0, PT, R16, RZ, PT ;  /* 0x000000ff1000720c */ /* 0x000fe20003f05270 */
[----:B------:R-:W0:Y:S01]  /*2160*/  LDCU UR10, c[0x0][0x38c] ;  /* 0x00007180ff0a77ac */ /* 0x000e220008000800 */
        /* <DEDUP_REMOVED lines=281> */
[----:B------:R-:W-:-:S05]  /*3300*/  @P0 MOV R6, RZ ;  /* 0x000000ff00060202 */ /* 0x000fca0000000f00 */
[----:B------:R-:W3:Y:S01]  /*3310*/  @P0 LDC.64 R10, c[0x0][0x578] ;  /* 0x00015e00ff0a0b82 */ /* 0x000ee20000000a00 */
[----:B------:R-:W-:-:S04]  /*3320*/  IMAD.MOV R4, RZ, RZ, -R7 ;  /* 0x000000ffff047224 */ /* 0x000fc800078e0a07 */
        /* <DEDUP_REMOVED lines=9> */
.L_x_1187:
[----:B------:R-:W0:Y:S01]  /*33c0*/  LDCU.128 UR12, c[0x0][0x580] ;  /* 0x0000b000ff0c77ac */ /* 0x000e220008000c00 */
[----:B------:R-:W1:Y:S01]  /*33d0*/  LDCU.64 UR4, c[0x0][0x590] ;  /* 0x0000b200ff0477ac */ /* 0x000e620008000a00 */
[----:B0-----:R-:W-:-:S04]  /*33e0*/  IADD3 R4, P0, PT, R2, UR14, RZ ;  /* 0x0000000e02047c10 */ /* 0x001fc8000ff1e0ff */
[----:B------:R-:W-:-:S06]  /*33f0*/  IADD3.X R5, PT, PT, RZ, UR15, RZ, P0, !PT ;  /* 0x0000000fff057c10 */ /* 0x000fcc00087fe4ff */
[----:B------:R-:W1:Y:S01]  /*3400*/  LDG.E.64 R4, desc[UR6][R4.64] ;  /* 0x0000000604047981 */ /* 0x000e62000c1e1b00 */
[----:B------:R-:W-:Y:S01]  /*3410*/  IADD3 R16, P0, PT, R17, UR12, RZ ;  /* 0x0000000c11107c10 */ /* 0x000fe2000ff1e0ff */
[----:B------:R-:W-:Y:S01]  /*3420*/  BSSY.RECONVERGENT B0, `(.L_x_1188) ;  /* 0x000003f000007945 */ /* 0x000fe20003800200 */
[----:B------:R-:W-:Y:S02]  /*3430*/  MOV R2, 0x0 ;  /* 0x0000000000027802 */ /* 0x000fe40000000f00 */
[----:B------:R-:W-:Y:S01]  /*3440*/  MOV R3, 0x3ff00000 ;  /* 0x3ff0000000037802 */ /* 0x000fe20000000f00 */
[----:B------:R-:W-:-:S07]  /*3450*/  IMAD.X R17, RZ, RZ, UR13, P0 ;  /* 0x0000000dff117e24 */ /* 0x000fce00080e06ff */
[----:B-1----:R-:W0:Y:S02]  /*3460*/  DSETP.GT.AND P0, PT, R4, UR4, PT ;  /* 0x0000000404007e2a */ /* 0x002e24000bf04000 */
        /* <DEDUP_REMOVED lines=51> */
[----:B------:R-:W-:Y:S02]  /*37a0*/  MOV R4, R8 ;  /* 0x0000000800047202 */ /* 0x000fe40000000f00 */
[----:B------:R-:W-:Y:S02]  /*37b0*/  MOV R5, R9 ;  /* 0x0000000900057202 */ /* 0x000fe40000000f00 */
[----:B------:R-:W-:-:S07]  /*37c0*/  MOV R18, 0x37e0 ;  /* 0x000037e000127802 */ /* 0x000fce0000000f00 */
[----:B------:R-:W-:Y:S05]  /*37d0*/  CALL.REL.NOINC `($__internal_2_$__cuda_sm20_div_rn_f64_full) ;  /* 0x0000000000187944 */ /* 0x000fea0003c00000 */
[----:B------:R-:W-:Y:S01]  /*37e0*/  IMAD.MOV.U32 R2, RZ, RZ, R10 ;  /* 0x000000ffff027224 */ /* 0x000fe200078e000a */
[----:B------:R-:W-:-:S07]  /*37f0*/  MOV R3, R11 ;  /* 0x0000000b00037202 */ /* 0x000fce0000000f00 */
.L_x_1190:
[----:B------:R-:W-:Y:S05]  /*3800*/  BSYNC.RECONVERGENT B1 ;  /* 0x0000000000017941 */ /* 0x000fea0003800200 */
.L_x_1189:
[----:B------:R-:W-:Y:S05]  /*3810*/  BSYNC.RECONVERGENT B0 ;  /* 0x0000000000007941 */ /* 0x000fea0003800200 */
.L_x_1188:
[----:B------:R-:W-:Y:S01]  /*3820*/  STG.E.64 desc[UR6][R16.64], R2 ;  /* 0x0000000210007986 */ /* 0x000fe2000c101b06 */
[----:B------:R-:W-:Y:S05]  /*3830*/  EXIT ;  /* 0x000000000000794d */ /* 0x000fea0003800000 */
        .weak           $__internal_2_$__cuda_sm20_div_rn_f64_full
        .type           $__internal_2_$__cuda_sm20_div_rn_f64_full,@function
        .size           $__internal_2_$__cuda_sm20_div_rn_f64_full,(.L_x_1384 - $__internal_2_$__cuda_sm20_div_rn_f64_full)
$__internal_2_$__cuda_sm20_div_rn_f64_full:
[C---:B------:R-:W-:Y:S01]  /*3840*/  FSETP.GEU.AND P0, PT, |R5|.reuse, 1.469367938527859385e-39, PT ;  /* 0x001000000500780b */ /* 0x040fe20003f0e200 */
[----:B------:R-:W-:Y:S01]  /*3850*/  IMAD.MOV.U32 R6, RZ, RZ, 0x1 ;  /* 0x00000001ff067424 */ /* 0x000fe200078e00ff */
[C---:B------:R-:W-:Y:S01]  /*3860*/  LOP3.LUT R2, R5.reuse, 0x800fffff, RZ, 0xc0, !PT ;  /* 0x800fffff05027812 */ /* 0x040fe200078ec0ff */
[----:B------:R-:W-:Y:S01]  /*3870*/  IMAD.MOV.U32 R21, RZ, RZ, 0x1ca00000 ;  /* 0x1ca00000ff157424 */ /* 0x000fe200078e00ff */
[----:B------:R-:W-:Y:S02]  /*3880*/  LOP3.LUT R23, R5, 0x7ff00000, RZ, 0xc0, !PT ;  /* 0x7ff0000005177812 */ /* 0x000fe400078ec0ff */
[----:B------:R-:W-:Y:S02]  /*3890*/  LOP3.LUT R3, R2, 0x3ff00000, RZ, 0xfc, !PT ;  /* 0x3ff0000002037812 */ /* 0x000fe400078efcff */
[----:B------:R-:W-:-:S06]  /*38a0*/  MOV R2, R4 ;  /* 0x0000000400027202 */ /* 0x000fcc0000000f00 */
        /* <DEDUP_REMOVED lines=17> */
[----:B0-----:R-:W-:Y:S02]  /*39c0*/  MOV R7, UR9 ;  /* 0x0000000900077c02 */ /* 0x001fe40008000f00 */
[----:B------:R-:W-:Y:S02]  /*39d0*/  MOV R6, UR8 ;  /* 0x0000000800067c02 */ /* 0x000fe40008000f00 */
[----:B------:R-:W-:-:S04]  /*39e0*/  LOP3.LUT R22, R7, 0x7ff00000, RZ, 0xc0, !PT ;  /* 0x7ff0000007167812 */ /* 0x000fc800078ec0ff */
[----:B------:R-:W-:Y:S02]  /*39f0*/  ISETP.GE.U32.AND P1, PT, R22, R23, PT ;  /* 0x000000171600720c */ /* 0x000fe40003f26070 */
[----:B------:R-:W-:-:S15]  /*3a00*/  MOV R20, R22 ;  /* 0x0000001600147202 */ /* 0x000fde0000000f00 */
        /* <DEDUP_REMOVED lines=22> */
.L_x_1191:
[----:B------:R-:W-:Y:S01]  /*3b70*/  @!P0 LOP3.LUT R23, R3, 0x7ff00000, RZ, 0xc0, !PT ;  /* 0x7ff0000003178812 */ /* 0x000fe200078ec0ff */
[----:B------:R-:W0:Y:S01]  /*3b80*/  DMUL R12, R10, R8 ;  /* 0x000000080a0c7228 */ /* 0x000e220000000000 */
[----:B------:R-:W-:Y:S01]  /*3b90*/  IADD3 R24, PT, PT, R20, -0x1, RZ ;  /* 0xffffffff14187810 */ /* 0x000fe20007ffe0ff */
[----:B------:R-:W-:Y:S01]  /*3ba0*/  BSSY.RECONVERGENT B3, `(.L_x_1192) ;  /* 0x0000042000037945 */ /* 0x000fe20003800200 */
[----:B------:R-:W-:Y:S02]  /*3bb0*/  IADD3 R25, PT, PT, R23, -0x1, RZ ;  /* 0xffffffff17197810 */ /* 0x000fe40007ffe0ff */
        /* <DEDUP_REMOVED lines=16> */
[----:B------:R-:W-:-:S05]  /*3cc0*/  SEL R21, R21, 0x63400000, !P0 ;  /* 0x6340000015157807 */ /* 0x000fca0004000000 */
[----:B------:R-:W-:Y:S01]  /*3cd0*/  IMAD.IADD R12, R6, 0x1, -R21 ;  /* 0x00000001060c7824 */ /* 0x000fe200078e0a15 */
[----:B------:R-:W-:-:S04]  /*3ce0*/  MOV R6, RZ ;  /* 0x000000ff00067202 */ /* 0x000fc80000000f00 */
[----:B------:R-:W-:-:S06]  /*3cf0*/  IADD3 R7, PT, PT, R12, 0x7fe00000, RZ ;  /* 0x7fe000000c077810 */ /* 0x000fcc0007ffe0ff */
        /* <DEDUP_REMOVED lines=10> */
[----:B------:R-:W0:Y:S01]  /*3da0*/  DMUL.RP R6, R14, R6 ;  /* 0x000000060e067228 */ /* 0x000e220000008000 */
[----:B------:R-:W-:Y:S02]  /*3db0*/  MOV R2, RZ ;  /* 0x000000ff00027202 */ /* 0x000fe40000000f00 */
[----:B0-----:R-:W-:-:S15]  /*3dc0*/  LOP3.LUT R5, R7, R5, RZ, 0x3c, !PT ;  /* 0x0000000507057212 */ /* 0x001fde00078e3cff */
[----:B------:R-:W-:-:S15]  /*3dd0*/  NOP ;  /* 0x0000000000007918 */ /* 0x000fde0000000000 */
[----:B------:R-:W-:-:S15]  /*3de0*/  NOP ;  /* 0x0000000000007918 */ /* 0x000fde0000000000 */
[----:B------:R-:W-:-:S15]  /*3df0*/  NOP ;  /* 0x0000000000007918 */ /* 0x000fde0000000000 */
[----:B------:R-:W-:-:S01]  /*3e00*/  NOP ;  /* 0x0000000000007918 */ /* 0x000fc20000000000 */
[----:B------:R-:W0:Y:S02]  /*3e10*/  DFMA R2, R10, -R2, R14 ;  /* 0x800000020a02722b */ /* 0x000e24000000000e */
[----:B0-----:R-:W-:-:S04]  /*3e20*/  IADD3 R2, PT, PT, -R12, -0x43300000, RZ ;  /* 0xbcd000000c027810 */ /* 0x001fc80007ffe1ff */
[----:B------:R-:W-:-:S04]  /*3e30*/  FSETP.NEU.AND P0, PT, |R3|, R2, PT ;  /* 0x000000020300720b */ /* 0x000fc80003f0d200 */
[----:B------:R-:W-:Y:S02]  /*3e40*/  FSEL R10, R6, R10, !P0 ;  /* 0x0000000a060a7208 */ /* 0x000fe40004000000 */
[----:B------:R-:W-:Y:S01]  /*3e50*/  FSEL R11, R5, R11, !P0 ;  /* 0x0000000b050b7208 */ /* 0x000fe20004000000 */
[----:B------:R-:W-:Y:S06]  /*3e60*/  BRA `(.L_x_1194) ;  /* 0x0000000000547947 */ /* 0x000fec0003800000 */
.L_x_1193:
[----:B------:R-:W0:Y:S02]  /*3e70*/  DSETP.NAN.AND P0, PT, R6, R6, PT ;  /* 0x000000060600722a */ /* 0x000e240003f08000 */
[----:B0-----:R-:W-:Y:S05]  /*3e80*/  @P0 BRA `(.L_x_1195) ;  /* 0x0000000000440947 */ /* 0x001fea0003800000 */
[----:B------:R-:W0:Y:S02]  /*3e90*/  DSETP.NAN.AND P0, PT, R4, R4, PT ;  /* 0x000000040400722a */ /* 0x000e240003f08000 */
[----:B0-----:R-:W-:Y:S05]  /*3ea0*/  @P0 BRA `(.L_x_1196) ;  /* 0x0000000000300947 */ /* 0x001fea0003800000 */
[----:B------:R-:W-:Y:S01]  /*3eb0*/  ISETP.NE.AND P0, PT, R20, R23, PT ;  /* 0x000000171400720c */ /* 0x000fe20003f05270 */
[----:B------:R-:W-:Y:S01]  /*3ec0*/  IMAD.MOV.U32 R10, RZ, RZ, 0x0 ;  /* 0x00000000ff0a7424 */ /* 0x000fe200078e00ff */
        /* <DEDUP_REMOVED lines=10> */
.L_x_1196:
[----:B------:R-:W-:Y:S02]  /*3f70*/  LOP3.LUT R11, R5, 0x80000, RZ, 0xfc, !PT ;  /* 0x00080000050b7812 */ /* 0x000fe400078efcff */
[----:B------:R-:W-:Y:S01]  /*3f80*/  MOV R10, R4 ;  /* 0x00000004000a7202 */ /* 0x000fe20000000f00 */
[----:B------:R-:W-:Y:S06]  /*3f90*/  BRA `(.L_x_1194) ;  /* 0x0000000000087947 */ /* 0x000fec0003800000 */
.L_x_1195:
[----:B------:R-:W-:Y:S01]  /*3fa0*/  LOP3.LUT R11, R7, 0x80000, RZ, 0xfc, !PT ;  /* 0x00080000070b7812 */ /* 0x000fe200078efcff */
[----:B------:R-:W-:-:S07]  /*3fb0*/  IMAD.MOV.U32 R10, RZ, RZ, R6 ;  /* 0x000000ffff0a7224 */ /* 0x000fce00078e0006 */
.L_x_1194:
[----:B------:R-:W-:Y:S05]  /*3fc0*/  BSYNC.RECONVERGENT B3 ;  /* 0x0000000000037941 */ /* 0x000fea0003800200 */
.L_x_1192:
[----:B------:R-:W-:Y:S01]  /*3fd0*/  MOV R2, R18 ;  /* 0x0000001200027202 */ /* 0x000fe20000000f00 */
[----:B------:R-:W-:-:S04]  /*3fe0*/  HFMA2 R3, -RZ, RZ, 0, 0 ;  /* 0x00000000ff037431 */ /* 0x000fc800000001ff */
[----:B------:R-:W-:Y:S05]  /*3ff0*/  RET.REL.NODEC R2 `(_ZN2at6native18elementwise_kernelILi128ELi2EZNS0_22gpu_kernel_impl_nocastIZZZNS0_53_GLOBAL__N__52d73765_15_RenormKernel_cu_7dd49032_322024renorm_scale_factor_implERNS_18TensorIteratorBaseEdENKUlvE_clEvENKUlvE_clEvEUldE_EEvS5_RKT_EUliE_EEviT1_) ;  /* 0xffffffc002007950 */ /* 0x000fea0003c3ffff */
.L_x_1197:
        /* <DEDUP_REMOVED lines=16> */
.L_x_1384:


//--------------------- .text._ZN2at6native27unrolled_elementwise_kernelIZZZNS0_53_GLOBAL__N__52d73765_15_RenormKernel_cu_7dd49032_322024renorm_scale_factor_implERNS_18TensorIteratorBaseEdENKUlvE_clEvENKUlvE_clEvEUldE_St5arrayIPcLm2EELi4E23TrivialOffsetCalculatorILi1EjESC_NS0_6memory15LoadWithoutCastENSD_16StoreWithoutCastEEEviT_T0_T2_T3_T4_T5_ --------------------------
	.section	.text._ZN2at6native27unrolled_elementwise_kernelIZZZNS0_53_GLOBAL__N__52d73765_15_RenormKernel_cu_7dd49032_322024renorm_scale_factor_implERNS_18TensorIteratorBaseEdENKUlvE_clEvENKUlvE_clEvEUldE_St5arrayIPcLm2EELi4E23TrivialOffsetCalculatorILi1EjESC_NS0_6memory15LoadWithoutCastENSD_16StoreWithoutCastEEEviT_T0_T2_T3_T4_T5_,"ax",@progbits
	.align	128
        .global         _ZN2at6native27unrolled_elementwise_kernelIZZZNS0_53_GLOBAL__N__52d73765_15_RenormKernel_cu_7dd49032_322024renorm_scale_factor_implERNS_18TensorIteratorBaseEdENKUlvE_clEvENKUlvE_clEvEUldE_St5arrayIPcLm2EELi4E23TrivialOffsetCalculatorILi1EjESC_NS0_6memory15LoadWithoutCastENSD_16StoreWithoutCastEEEviT_T0_T2_T3_T4_T5_
        .type           _ZN2at6native27unrolled_elementwise_kernelIZZZNS0_53_GLOBAL__N__52d73765_15_RenormKernel_cu_7dd49032_322024renorm_scale_factor_implERNS_18TensorIteratorBaseEdENKUlvE_clEvENKUlvE_clEvEUldE_St5arrayIPcLm2EELi4E23TrivialOffsetCalculatorILi1EjESC_NS0_6memory15LoadWithoutCastENSD_16StoreWithoutCastEEEviT_T0_T2_T3_T4_T5_,@function
        .size           _ZN2at6native27unrolled_elementwise_kernelIZZZNS0_53_GLOBAL__N__52d73765_15_RenormKernel_cu_7dd49032_322024renorm_scale_factor_implERNS_18TensorIteratorBaseEdENKUlvE_clEvENKUlvE_clEvEUldE_St5arrayIPcLm2EELi4E23TrivialOffsetCalculatorILi1EjESC_NS0_6memory15LoadWithoutCastENSD_16StoreWithoutCastEEEviT_T0_T2_T3_T4_T5_,(.L_x_1385 - _ZN2at6native27unrolled_elementwise_kernelIZZZNS0_53_GLOBAL__N__52d73765_15_RenormKernel_cu_7dd49032_322024renorm_scale_factor_implERNS_18TensorIteratorBaseEdENKUlvE_clEvENKUlvE_clEvEUldE_St5arrayIPcLm2EELi4E23TrivialOffsetCalculatorILi1EjESC_NS0_6memory15LoadWithoutCastENSD_16StoreWithoutCastEEEviT_T0_T2_T3_T4_T5_)
        .other          _ZN2at6native27unrolled_elementwise_kernelIZZZNS0_53_GLOBAL__N__52d73765_15_RenormKernel_cu_7dd49032_322024renorm_scale_factor_implERNS_18TensorIteratorBaseEdENKUlvE_clEvENKUlvE_clEvEUldE_St5arrayIPcLm2EELi4E23TrivialOffsetCalculatorILi1EjESC_NS0_6memory15LoadWithoutCastENSD_16StoreWithoutCastEEEviT_T0_T2_T3_T4_T5_,@"STO_CUDA_ENTRY STV_DEFAULT"
_ZN2at6native27unrolled_elementwise_kernelIZZZNS0_53_GLOBAL__N__52d73765_15_RenormKernel_cu_7dd49032_322024renorm_scale_factor_implERNS_18TensorIteratorBaseEdENKUlvE_clEvENKUlvE_clEvEUldE_St5arrayIPcLm2EELi4E23TrivialOffsetCalculatorILi1EjESC_NS0_6memory15LoadWithoutCastENSD_16StoreWithoutCastEEEviT_T0_T2_T3_T4_T5_:
.text._ZN2at6native27unrolled_elementwise_kernelIZZZNS0_53_GLOBAL__N__52d73765_15_RenormKernel_cu_7dd49032_322024renorm_scale_factor_implERNS_18TensorIteratorBaseEdENKUlvE_clEvENKUlvE_clEvEUldE_St5arrayIPcLm2EELi4E23TrivialOffsetCalculatorILi1EjESC_NS0_6memory15LoadWithoutCastENSD_16StoreWithoutCastEEEviT_T0_T2_T3_T4_T5_:
[----:B------:R-:W-:Y:S01]  /*0000*/  LDC R1, c[0x0][0x37c] ;  /* 0x0000df00ff017b82 */ /* 0x000fe20000000800 */
[----:B------:R-:W0:Y:S07]  /*0010*/  S2R R5, SR_CTAID.X ;  /* 0x0000000000057919 */ /* 0x000e2e0000002500 */
[----:B------:R-:W0:Y:S01]  /*0020*/  LDC R2, c[0x0][0x380] ;  /* 0x0000e000ff027b82 */ /* 0x000e220000000800 */
[----:B------:R-:W1:Y:S01]  /*0030*/  LDCU.64 UR4, c[0x0][0x358] ;  /* 0x00006b00ff0477ac */ /* 0x000e620008000a00 */
[----:B------:R-:W-:Y:S01]  /*0040*/  CS2R R26, SRZ ;  /* 0x00000000001a7805 */ /* 0x000fe2000001ff00 */
[----:B------:R-:W2:Y:S01]  /*0050*/  S2R R0, SR_TID.X ;  /* 0x0000000000007919 */ /* 0x000ea20000002100 */
[----:B------:R-:W-:Y:S01]  /*0060*/  CS2R R28, SRZ ;  /* 0x00000000001c7805 */ /* 0x000fe2000001ff00 */
[----:B------:R-:W3:Y:S01]  /*0070*/  LDCU.64 UR6, c[0x0][0x388] ;  /* 0x00007100ff0677ac */ /* 0x000ee20008000a00 */
[----:B0-----:R-:W-:-:S02]  /*0080*/  IMAD R3, R5, -0x200, R2 ;  /* 0xfffffe0005037824 */ /* 0x001fc400078e0202 */
[----:B--2---:R-:W-:-:S03]  /*0090*/  IMAD.MOV.U32 R2, RZ, RZ, R0 ;  /* 0x000000ffff027224 */ /* 0x004fc600078e0000 */
[----:B------:R-:W-:-:S13]  /*00a0*/  ISETP.GE.AND P0, PT, R0, R3, PT ;  /* 0x000000030000720c */ /* 0x000fda0003f06270 */
[----:B------:R-:W-:Y:S01]  /*00b0*/  @!P0 VIADD R0, R2, 0x80 ;  /* 0x0000008002008836 */ /* 0x000fe20000000000 */
[----:B------:R-:W0:Y:S01]  /*00c0*/  @!P0 LDC.64 R6, c[0x0][0x3a0] ;  /* 0x0000e800ff068b82 */ /* 0x000e220000000a00 */
[----:B------:R-:W-:-:S03]  /*00d0*/  @!P0 IMAD R15, R5, 0x200, R2 ;  /* 0x00000200050f8824 */ /* 0x000fc600078e0202 */
[----:B------:R-:W-:-:S13]  /*00e0*/  ISETP.GE.AND P1, PT, R0, R3, PT ;  /* 0x000000030000720c */ /* 0x000fda0003f26270 */
[----:B------:R-:W-:Y:S01]  /*00f0*/  @!P1 IMAD R17, R5, 0x200, R0 ;  /* 0x0000020005119824 */ /* 0x000fe200078e0200 */
[----:B------:R-:W2:Y:S01]  /*0100*/  @!P1 LDC.64 R10, c[0x0][0x3a0] ;  /* 0x0000e800ff0a9b82 */ /* 0x000ea20000000a00 */
[----:B------:R-:W-:-:S05]  /*0110*/  @!P1 VIADD R0, R0, 0x80 ;  /* 0x0000008000009836 */ /* 0x000fca0000000000 */
[----:B------:R-:W-:Y:S01]  /*0120*/  ISETP.GE.AND P3, PT, R0, R3, PT ;  /* 0x000000030000720c */ /* 0x000fe20003f66270 */
[----:B0-----:R-:W-:-:S12]  /*0130*/  @!P0 IMAD.WIDE.U32 R6, R15, 0x8, R6 ;  /* 0x000000080f068825 */ /* 0x001fd800078e0006 */
[----:B------:R-:W-:Y:S01]  /*0140*/  @!P3 IMAD R21, R5, 0x200, R0 ;  /* 0x000002000515b824 */ /* 0x000fe200078e0200 */
[----:B------:R-:W0:Y:S01]  /*0150*/  @!P3 LDC.64 R8, c[0x0][0x3a0] ;  /* 0x0000e800ff08bb82 */ /* 0x000e220000000a00 */
[----:B------:R-:W-:Y:S02]  /*0160*/  @!P3 VIADD R0, R0, 0x80 ;  /* 0x000000800000b836 */ /* 0x000fe40000000000 */
[----:B--2---:R-:W-:Y:S01]  /*0170*/  @!P1 IMAD.WIDE.U32 R10, R17, 0x8, R10 ;  /* 0x00000008110a9825 */ /* 0x004fe200078e000a */
[----:B------:R-:W-:Y:S02]  /*0180*/  CS2R R16, SRZ ;  /* 0x0000000000107805 */ /* 0x000fe4000001ff00 */
[----:B------:R-:W-:Y:S02]  /*0190*/  ISETP.GE.AND P2, PT, R0, R3, PT ;  /* 0x000000030000720c */ /* 0x000fe40003f46270 */
[----:B-1----:R1:W5:Y:S04]  /*01a0*/  @!P1 LDG.E.64 R26, desc[UR4][R10.64] ;  /* 0x000000040a1a9981 */ /* 0x002368000c1e1b00 */
[----:B------:R1:W5:Y:S07]  /*01b0*/  @!P0 LDG.E.64 R16, desc[UR4][R6.64] ;  /* 0x0000000406108981 */ /* 0x00036e000c1e1b00 */
[----:B------:R-:W2:Y:S01]  /*01c0*/  @!P2 LDC.64 R12, c[0x0][0x3a0] ;  /* 0x0000e800ff0cab82 */ /* 0x000ea20000000a00 */
[----:B------:R-:W-:-:S02]  /*01d0*/  @!P2 IMAD R19, R5, 0x200, R0 ;  /* 0x000002000513a824 */ /* 0x000fc400078e0200 */
[----:B0-----:R-:W-:Y:S01]  /*01e0*/  @!P3 IMAD.WIDE.U32 R14, R21, 0x8, R8 ;  /* 0x00000008150eb825 */ /* 0x001fe200078e0008 */
[----:B------:R-:W-:-:S04]  /*01f0*/  CS2R R8, SRZ ;  /* 0x0000000000087805 */ /* 0x000fc8000001ff00 */
[----:B------:R1:W5:Y:S01]  /*0200*/  @!P3 LDG.E.64 R28, desc[UR4][R14.64] ;  /* 0x000000040e1cb981 */ /* 0x000362000c1e1b00 */
[----:B--2---:R-:W-:-:S05]  /*0210*/  @!P2 IMAD.WIDE.U32 R12, R19, 0x8, R12 ;  /* 0x00000008130ca825 */ /* 0x004fca00078e000c */
[----:B------:R1:W5:Y:S01]  /*0220*/  @!P2 LDG.E.64 R8, desc[UR4][R12.64] ;  /* 0x000000040c08a981 */ /* 0x000362000c1e1b00 */
[----:B------:R-:W-:Y:S01]  /*0230*/  ISETP.GE.AND P0, PT, R2, R3, PT ;  /* 0x000000030200720c */ /* 0x000fe20003f06270 */
[----:B------:R-:W-:-:S12]  /*0240*/  BSSY.RECONVERGENT B0, `(.L_x_1198) ;  /* 0x000003e000007945 */ /* 0x000fd80003800200 */
[----:B-1-3--:R-:W-:Y:S05]  /*0250*/  @P0 BRA `(.L_x_1199) ;  /* 0x0000000000f00947 */ /* 0x00afea0003800000 */
[----:B------:R-:W0:Y:S01]  /*0260*/  LDC.64 R12, c[0x0][0x388] ;  /* 0x0000e200ff0c7b82 */ /* 0x000e220000000a00 */
[----:B------:R-:W-:Y:S02]  /*0270*/  HFMA2 R11, -RZ, RZ, 1.984375, 0 ;  /* 0x3ff00000ff0b7431 */ /* 0x000fe400000001ff */
[----:B------:R-:W-:Y:S01]  /*0280*/  IMAD.MOV.U32 R10, RZ, RZ, 0x0 ;  /* 0x00000000ff0a7424 */ /* 0x000fe200078e00ff */
[----:B0----5:R-:W0:Y:S02]  /*0290*/  DSETP.GT.AND P0, PT, R16, R12, PT ;  /* 0x0000000c1000722a */ /* 0x021e240003f04000 */
        /* <DEDUP_REMOVED lines=52> */
[----:B------:R-:W-:Y:S05]  /*05e0*/  CALL.REL.NOINC `($__internal_3_$__cuda_sm20_div_rn_f64_full) ;  /* 0x0000000c00a07944 */ /* 0x000fea0003c00000 */
[----:B------:R-:W-:Y:S02]  /*05f0*/  IMAD.MOV.U32 R10, RZ, RZ, R18 ;  /* 0x000000ffff0a7224 */ /* 0x000fe400078e0012 */
[----:B------:R-:W-:-:S07]  /*0600*/  IMAD.MOV.U32 R11, RZ, RZ, R19 ;  /* 0x000000ffff0b7224 */ /* 0x000fce00078e0013 */
.L_x_1200:
[----:B------:R-:W-:Y:S05]  /*0610*/  BSYNC.RECONVERGENT B1 ;  /* 0x0000000000017941 */ /* 0x000fea0003800200 */
.L_x_1199:
[----:B------:R-:W-:Y:S05]  /*0620*/  BSYNC.RECONVERGENT B0 ;  /* 0x0000000000007941 */ /* 0x000fea0003800200 */
.L_x_1198:
[----:B------:R-:W-:Y:S01]  /*0630*/  VIADD R0, R2, 0x80 ;  /* 0x0000008002007836 */ /* 0x000fe20000000000 */
[----:B------:R-:W-:Y:S04]  /*0640*/  BSSY.RECONVERGENT B0, `(.L_x_1201) ;  /* 0x000003f000007945 */ /* 0x000fe80003800200 */
[----:B------:R-:W-:-:S13]  /*0650*/  ISETP.GE.AND P0, PT, R0, R3, PT ;  /* 0x000000030000720c */ /* 0x000fda0003f06270 */
[----:B------:R-:W-:Y:S05]  /*0660*/  @P0 BRA `(.L_x_1202) ;  /* 0x0000000000f00947 */ /* 0x000fea0003800000 */
[----:B------:R-:W0:Y:S01]  /*0670*/  LDC.64 R14, c[0x0][0x388] ;  /* 0x0000e200ff0e7b82 */ /* 0x000e220000000a00 */
[----:B------:R-:W-:Y:S02]  /*0680*/  IMAD.MOV.U32 R12, RZ, RZ, 0x0 ;  /* 0x00000000ff0c7424 */ /* 0x000fe400078e00ff */
        /* <DEDUP_REMOVED lines=55> */
[----:B------:R-:W-:Y:S01]  /*0a00*/  IMAD.MOV.U32 R12, RZ, RZ, R18 ;  /* 0x000000ffff0c7224 */ /* 0x000fe200078e0012 */
[----:B------:R-:W-:-:S07]  /*0a10*/  MOV R13, R19 ;  /* 0x00000013000d7202 */ /* 0x000fce0000000f00 */
.L_x_1203:
[----:B------:R-:W-:Y:S05]  /*0a20*/  BSYNC.RECONVERGENT B1 ;  /* 0x0000000000017941 */ /* 0x000fea0003800200 */
.L_x_1202:
[----:B------:R-:W-:Y:S05]  /*0a30*/  BSYNC.RECONVERGENT B0 ;  /* 0x0000000000007941 */ /* 0x000fea0003800200 */
.L_x_1201:
[----:B------:R-:W-:Y:S01]  /*0a40*/  VIADD R4, R2, 0x100 ;  /* 0x0000010002047836 */ /* 0x000fe20000000000 */
[----:B------:R-:W-:Y:S04]  /*0a50*/  BSSY.RECONVERGENT B0, `(.L_x_1204) ;  /* 0x000003f000007945 */ /* 0x000fe80003800200 */
[----:B------:R-:W-:-:S13]  /*0a60*/  ISETP.GE.AND P0, PT, R4, R3, PT ;  /* 0x000000030400720c */ /* 0x000fda0003f06270 */
[----:B------:R-:W-:Y:S05]  /*0a70*/  @P0 BRA `(.L_x_1205) ;  /* 0x0000000000f00947 */ /* 0x000fea0003800000 */
[----:B------:R-:W0:Y:S01]  /*0a80*/  LDC.64 R18, c[0x0][0x388] ;  /* 0x0000e200ff127b82 */ /* 0x000e220000000a00 */
[----:B-----5:R-:W-:Y:S02]  /*0a90*/  IMAD.MOV.U32 R26, RZ, RZ, 0x0 ;  /* 0x00000000ff1a7424 */ /* 0x020fe400078e00ff */
[----:B------:R-:W-:Y:S01]  /*0aa0*/  IMAD.MOV.U32 R27, RZ, RZ, 0x3ff00000 ;  /* 0x3ff00000ff1b7424 */ /* 0x000fe200078e00ff */
[----:B0-----:R-:W0:Y:S02]  /*0ab0*/  DSETP.GT.AND P0, PT, R28, R18, PT ;  /* 0x000000121c00722a */ /* 0x001e240003f04000 */
        /* <DEDUP_REMOVED lines=55> */
.L_x_1206:
[----:B------:R-:W-:Y:S05]  /*0e30*/  BSYNC.RECONVERGENT B1 ;  /* 0x0000000000017941 */ /* 0x000fea0003800200 */
.L_x_1205:
[----:B------:R-:W-:Y:S05]  /*0e40*/  BSYNC.RECONVERGENT B0 ;  /* 0x0000000000007941 */ /* 0x000fea0003800200 */
.L_x_1204:
[----:B------:R-:W-:Y:S01]  /*0e50*/  VIADD R4, R2, 0x180 ;  /* 0x0000018002047836 */ /* 0x000fe20000000000 */
[----:B------:R-:W-:Y:S04]  /*0e60*/  BSSY.RECONVERGENT B0, `(.L_x_1207) ;  /* 0x000003f000007945 */ /* 0x000fe80003800200 */
[----:B------:R-:W-:-:S13]  /*0e70*/  ISETP.GE.AND P0, PT, R4, R3, PT ;  /* 0x000000030400720c */ /* 0x000fda0003f06270 */
[----:B------:R-:W-:Y:S05]  /*0e80*/  @P0 BRA `(.L_x_1208) ;  /* 0x0000000000f00947 */ /* 0x000fea0003800000 */
[----:B------:R-:W0:Y:S01]  /*0e90*/  LDC.64 R14, c[0x0][0x388] ;  /* 0x0000e200ff0e7b82 */ /* 0x000e220000000a00 */
[----:B-----5:R-:W-:Y:S01]  /*0ea0*/  MOV R28, 0x0 ;  /* 0x00000000001c7802 */ /* 0x020fe20000000f00 */
        /* <DEDUP_REMOVED lines=57> */
.L_x_1209:
[----:B------:R-:W-:Y:S05]  /*1240*/  BSYNC.RECONVERGENT B1 ;  /* 0x0000000000017941 */ /* 0x000fea0003800200 */
.L_x_1208:
[----:B------:R-:W-:Y:S05]  /*1250*/  BSYNC.RECONVERGENT B0 ;  /* 0x0000000000007941 */ /* 0x000fea0003800200 */
.L_x_1207:
[----:B------:R-:W-:Y:S01]  /*1260*/  ISETP.GE.AND P0, PT, R2, R3, PT ;  /* 0x000000030200720c */ /* 0x000fe20003f06270 */
[----:B------:R-:W-:Y:S04]  /*1270*/  BSSY.RECONVERGENT B0, `(.L_x_1210) ;  /* 0x0000017000007945 */ /* 0x000fe80003800200 */
[----:B------:R-:W-:Y:S08]  /*1280*/  BSSY.RELIABLE B1, `(.L_x_1211) ;  /* 0x000000f000017945 */ /* 0x000ff00003800100 */
[----:B------:R-:W-:Y:S05]  /*1290*/  @P0 BRA `(.L_x_1212) ;  /* 0x0000000000340947 */ /* 0x000fea0003800000 */
[----:B------:R-:W0:Y:S01]  /*12a0*/  LDC.64 R6, c[0x0][0x398] ;  /* 0x0000e600ff067b82 */ /* 0x000e220000000a00 */
[----:B-----5:R-:W-:Y:S02]  /*12b0*/  IMAD R9, R5, 0x200, R2 ;  /* 0x0000020005097824 */ /* 0x020fe400078e0202 */
[----:B------:R-:W-:-:S05]  /*12c0*/  IMAD.MOV.U32 R2, RZ, RZ, R0 ;  /* 0x000000ffff027224 */ /* 0x000fca00078e0000 */
[----:B------:R-:W-:-:S13]  /*12d0*/  ISETP.GE.AND P0, PT, R2, R3, PT ;  /* 0x000000030200720c */ /* 0x000fda0003f06270 */
[----:B------:R-:W-:Y:S05]  /*12e0*/  @P0 BREAK.RELIABLE B1 ;  /* 0x0000000000010942 */ /* 0x000fea0003800100 */
[----:B0-----:R-:W-:-:S05]  /*12f0*/  IMAD.WIDE.U32 R6, R9, 0x8, R6 ;  /* 0x0000000809067825 */ /* 0x001fca00078e0006 */
[----:B------:R0:W-:Y:S01]  /*1300*/  STG.E.64 desc[UR4][R6.64], R10 ;  /* 0x0000000a06007986 */ /* 0x0001e2000c101b04 */
[----:B------:R-:W-:Y:S05]  /*1310*/  @P0 BRA `(.L_x_1213) ;  /* 0x0000000000300947 */ /* 0x000fea0003800000 */
[----:B0-----:R-:W0:Y:S01]  /*1320*/  LDC.64 R6, c[0x0][0x398] ;  /* 0x0000e600ff067b82 */ /* 0x001e220000000a00 */
[----:B------:R-:W-:Y:S01]  /*1330*/  IMAD R9, R5, 0x200, R2 ;  /* 0x0000020005097824 */ /* 0x000fe200078e0202 */
[----:B------:R-:W-:-:S03]  /*1340*/  IADD3 R2, PT, PT, R2, 0x80, RZ ;  /* 0x0000008002027810 */ /* 0x000fc60007ffe0ff */
[----:B0-----:R-:W-:-:S05]  /*1350*/  IMAD.WIDE.U32 R6, R9, 0x8, R6 ;  /* 0x0000000809067825 */ /* 0x001fca00078e0006 */
[----:B------:R0:W-:Y:S02]  /*1360*/  STG.E.64 desc[UR4][R6.64], R12 ;  /* 0x0000000c06007986 */ /* 0x0001e4000c101b04 */
.L_x_1212:
[----:B------:R-:W-:Y:S05]  /*1370*/  BSYNC.RELIABLE B1 ;  /* 0x0000000000017941 */ /* 0x000fea0003800100 */
.L_x_1211:
[----:B------:R-:W-:-:S13]  /*1380*/  ISETP.GE.AND P0, PT, R2, R3, PT ;  /* 0x000000030200720c */ /* 0x000fda0003f06270 */
[----:B0-----:R-:W0:Y:S01]  /*1390*/  @!P0 LDC.64 R6, c[0x0][0x398] ;  /* 0x0000e600ff068b82 */ /* 0x001e220000000a00 */
[----:B-----5:R-:W-:Y:S02]  /*13a0*/  @!P0 IMAD R9, R5, 0x200, R2 ;  /* 0x0000020005098824 */ /* 0x020fe400078e0202 */
[----:B------:R-:W-:Y:S02]  /*13b0*/  @!P0 VIADD R2, R2, 0x80 ;  /* 0x0000008002028836 */ /* 0x000fe40000000000 */
[----:B0-----:R-:W-:-:S05]  /*13c0*/  @!P0 IMAD.WIDE.U32 R6, R9, 0x8, R6 ;  /* 0x0000000809068825 */ /* 0x001fca00078e0006 */
[----:B------:R1:W-:Y:S02]  /*13d0*/  @!P0 STG.E.64 desc[UR4][R6.64], R26 ;  /* 0x0000001a06008986 */ /* 0x0003e4000c101b04 */
.L_x_1213:
[----:B------:R-:W-:Y:S05]  /*13e0*/  BSYNC.RECONVERGENT B0 ;  /* 0x0000000000007941 */ /* 0x000fea0003800200 */
.L_x_1210:
[----:B------:R-:W-:Y:S05]  /*13f0*/  WARPSYNC.ALL ;  /* 0x0000000000007948 */ /* 0x000fea0003800000 */
[----:B------:R-:W-:-:S13]  /*1400*/  ISETP.GE.AND P0, PT, R2, R3, PT ;  /* 0x000000030200720c */ /* 0x000fda0003f06270 */
[----:B------:R-:W-:Y:S05]  /*1410*/  @P0 EXIT ;  /* 0x000000000000094d */ /* 0x000fea0003800000 */
[----:B01----:R-:W0:Y:S01]  /*1420*/  LDC.64 R6, c[0x0][0x398] ;  /* 0x0000e600ff067b82 */ /* 0x003e220000000a00 */
[----:B------:R-:W-:-:S04]  /*1430*/  IMAD R3, R5, 0x200, R2 ;  /* 0x0000020005037824 */ /* 0x000fc800078e0202 */
[----:B0-----:R-:W-:-:S05]  /*1440*/  IMAD.WIDE.U32 R2, R3, 0x8, R6 ;  /* 0x0000000803027825 */ /* 0x001fca00078e0006 */
[----:B------:R-:W-:Y:S01]  /*1450*/  STG.E.64 desc[UR4][R2.64], R28 ;  /* 0x0000001c02007986 */ /* 0x000fe2000c101b04 */
[----:B------:R-:W-:Y:S05]  /*1460*/  EXIT ;  /* 0x000000000000794d */ /* 0x000fea0003800000 */
        .weak           $__internal_3_$__cuda_sm20_div_rn_f64_full
        .type           $__internal_3_$__cuda_sm20_div_rn_f64_full,@function
        .size           $__internal_3_$__cuda_sm20_div_rn_f64_full,(.L_x_1385 - $__internal_3_$__cuda_sm20_div_rn_f64_full)
$__internal_3_$__cuda_sm20_div_rn_f64_full:
[C---:B------:R-:W-:Y:S01]  /*1470*/  FSETP.GEU.AND P0, PT, |R17|.reuse, 1.469367938527859385e-39, PT ;  /* 0x001000001100780b */ /* 0x040fe20003f0e200 */
[----:B------:R-:W-:Y:S01]  /*1480*/  IMAD.U32 R23, RZ, RZ, UR7 ;  /* 0x00000007ff177e24 */ /* 0x000fe2000f8e00ff */
[C---:B------:R-:W-:Y:S01]  /*1490*/  LOP3.LUT R14, R17.reuse, 0x800fffff, RZ, 0xc0, !PT ;  /* 0x800fffff110e7812 */ /* 0x040fe200078ec0ff */
[----:B------:R-:W-:Y:S01]  /*14a0*/  IMAD.MOV.U32 R18, RZ, RZ, 0x1 ;  /* 0x00000001ff127424 */ /* 0x000fe200078e00ff */
[----:B------:R-:W-:Y:S01]  /*14b0*/  LOP3.LUT R7, R17, 0x7ff00000, RZ, 0xc0, !PT ;  /* 0x7ff0000011077812 */ /* 0x000fe200078ec0ff */
[----:B------:R-:W-:Y:S01]  /*14c0*/  IMAD.U32 R22, RZ, RZ, UR6 ;  /* 0x00000006ff167e24 */ /* 0x000fe2000f8e00ff */
[----:B------:R-:W-:Y:S01]  /*14d0*/  LOP3.LUT R15, R14, 0x3ff00000, RZ, 0xfc, !PT ;  /* 0x3ff000000e0f7812 */ /* 0x000fe200078efcff */
[----:B------:R-:W-:Y:S01]  /*14e0*/  IMAD.MOV.U32 R14, RZ, RZ, R16 ;  /* 0x000000ffff0e7224 */ /* 0x000fe200078e0010 */
[----:B------:R-:W-:Y:S02]  /*14f0*/  LOP3.LUT R30, R23, 0x7ff00000, RZ, 0xc0, !PT ;  /* 0x7ff00000171e7812 */ /* 0x000fe400078ec0ff */
[----:B------:R-:W-:-:S02]  /*1500*/  MOV R24, 0x1ca00000 ;  /* 0x1ca0000000187802 */ /* 0x000fc40000000f00 */
        /* <DEDUP_REMOVED lines=42> */
.L_x_1214:
        /* <DEDUP_REMOVED lines=18> */
[----:B------:R-:W-:Y:S02]  /*18d0*/  IMAD.MOV.U32 R18, RZ, RZ, 0x1ca00000 ;  /* 0x1ca00000ff127424 */ /* 0x000fe400078e00ff */
[----:B------:R-:W-:Y:S01]  /*18e0*/  IMAD.MOV.U32 R22, RZ, RZ, RZ ;  /* 0x000000ffff167224 */ /* 0x000fe200078e00ff */
[CC--:B------:R-:W-:Y:S02]  /*18f0*/  VIADDMNMX R4, R30.reuse, -R7.reuse, 0xb9600000, !PT ;  /* 0xb96000001e047446 */ /* 0x0c0fe40007800907 */
[----:B------:R-:W-:Y:S02]  /*1900*/  ISETP.GE.U32.AND P0, PT, R30, R7, PT ;  /* 0x000000071e00720c */ /* 0x000fe40003f06070 */
[----:B------:R-:W-:Y:S02]  /*1910*/  VIMNMX R4, PT, PT, R4, 0x46a00000, PT ;  /* 0x46a0000004047848 */ /* 0x000fe40003fe0100 */
[----:B------:R-:W-:-:S05]  /*1920*/  SEL R7, R18, 0x63400000, !P0 ;  /* 0x6340000012077807 */ /* 0x000fca0004000000 */
[----:B------:R-:W-:-:S05]  /*1930*/  IMAD.IADD R4, R4, 0x1, -R7 ;  /* 0x0000000104047824 */ /* 0x000fca00078e0a07 */
        /* <DEDUP_REMOVED lines=11> */
[----:B------:R-:W-:Y:S01]  /*19f0*/  IADD3 R7, PT, PT, -R4, -0x43300000, RZ ;  /* 0xbcd0000004077810 */ /* 0x000fe20007ffe1ff */
        /* <DEDUP_REMOVED lines=8> */
[----:B0-----:R-:W-:-:S04]  /*1a80*/  FSETP.NEU.AND P0, PT, |R15|, R7, PT ;  /* 0x000000070f00720b */ /* 0x001fc80003f0d200 */
[----:B------:R-:W-:Y:S02]  /*1a90*/  FSEL R18, R22, R18, !P0 ;  /* 0x0000001216127208 */ /* 0x000fe40004000000 */
[----:B------:R-:W-:Y:S01]  /*1aa0*/  FSEL R19, R17, R19, !P0 ;  /* 0x0000001311137208 */ /* 0x000fe20004000000 */
[----:B------:R-:W-:Y:S06]  /*1ab0*/  BRA `(.L_x_1217) ;  /* 0x00000000005c7947 */ /* 0x000fec0003800000 */
.L_x_1216:
[----:B------:R-:W-:Y:S02]  /*1ac0*/  IMAD.U32 R14, RZ, RZ, UR6 ;  /* 0x00000006ff0e7e24 */ /* 0x000fe4000f8e00ff */
[----:B------:R-:W-:-:S06]  /*1ad0*/  IMAD.U32 R15, RZ, RZ, UR7 ;  /* 0x00000007ff0f7e24 */ /* 0x000fcc000f8e00ff */
        /* <DEDUP_REMOVED lines=16> */
.L_x_1219:
[----:B------:R-:W-:Y:S01]  /*1be0*/  LOP3.LUT R19, R17, 0x80000, RZ, 0xfc, !PT ;  /* 0x0008000011137812 */ /* 0x000fe200078efcff */
[----:B------:R-:W-:Y:S01]  /*1bf0*/  IMAD.MOV.U32 R18, RZ, RZ, R16 ;  /* 0x000000ffff127224 */ /* 0x000fe200078e0010 */
[----:B------:R-:W-:Y:S06]  /*1c00*/  BRA `(.L_x_1217) ;  /* 0x0000000000087947 */ /* 0x000fec0003800000 */
.L_x_1218:
[----:B------:R-:W-:Y:S01]  /*1c10*/  LOP3.LUT R19, R15, 0x80000, RZ, 0xfc, !PT ;  /* 0x000800000f137812 */ /* 0x000fe200078efcff */
[----:B------:R-:W-:-:S07]  /*1c20*/  IMAD.MOV.U32 R18, RZ, RZ, R14 ;  /* 0x000000ffff127224 */ /* 0x000fce00078e000e */
.L_x_1217:
[----:B------:R-:W-:Y:S05]  /*1c30*/  BSYNC.RECONVERGENT B2 ;  /* 0x0000000000027941 */ /* 0x000fea0003800200 */
.L_x_1215:
[----:B------:R-:W-:-:S04]  /*1c40*/  IMAD.MOV.U32 R7, RZ, RZ, 0x0 ;  /* 0x00000000ff077424 */ /* 0x000fc800078e00ff */
[----:B------:R-:W-:Y:S05]  /*1c50*/  RET.REL.NODEC R6 `(_ZN2at6native27unrolled_elementwise_kernelIZZZNS0_53_GLOBAL__N__52d73765_15_RenormKernel_cu_7dd49032_322024renorm_scale_factor_implERNS_18TensorIteratorBaseEdENKUlvE_clEvENKUlvE_clEvEUldE_St5arrayIPcLm2EELi4E23TrivialOffsetCalculatorILi1EjESC_NS0_6memory15LoadWithoutCastENSD_16StoreWithoutCastEEEviT_T0_T2_T3_T4_T5_) ;  /* 0xffffffe006e87950 */ /* 0x000fea0003c3ffff */
.L_x_1220:
        /* <DEDUP_REMOVED lines=10> */
.L_x_1385:


//--------------------- .text._ZN2at6native29vectorized_elementwise_kernelILi2EZZZNS0_53_GLOBAL__N__52d73765_15_RenormKernel_cu_7dd49032_322024renorm_scale_factor_implERNS_18TensorIteratorBaseEdENKUlvE_clEvENKUlvE_clEvEUldE_St5arrayIPcLm2EEEEviT0_T1_ --------------------------
	.section	.text._ZN2at6native29vectorized_elementwise_kernelILi2EZZZNS0_53_GLOBAL__N__52d73765_15_RenormKernel_cu_7dd49032_322024renorm_scale_factor_implERNS_18TensorIteratorBaseEdENKUlvE_clEvENKUlvE_clEvEUldE_St5arrayIPcLm2EEEEviT0_T1_,"ax",@progbits
	.align	128
        .global         _ZN2at6native29vectorized_elementwise_kernelILi2EZZZNS0_53_GLOBAL__N__52d73765_15_RenormKernel_cu_7dd49032_322024renorm_scale_factor_implERNS_18TensorIteratorBaseEdENKUlvE_clEvENKUlvE_clEvEUldE_St5arrayIPcLm2EEEEviT0_T1_
        .type           _ZN2at6native29vectorized_elementwise_kernelILi2EZZZNS0_53_GLOBAL__N__52d73765_15_RenormKernel_cu_7dd49032_322024renorm_scale_factor_implERNS_18TensorIteratorBaseEdENKUlvE_clEvENKUlvE_clEvEUldE_St5arrayIPcLm2EEEEviT0_T1_,@function
        .size           _ZN2at6native29vectorized_elementwise_kernelILi2EZZZNS0_53_GLOBAL__N__52d73765_15_RenormKernel_cu_7dd49032_322024renorm_scale_factor_implERNS_18TensorIteratorBaseEdENKUlvE_clEvENKUlvE_clEvEUldE_St5arrayIPcLm2EEEEviT0_T1_,(.L_x_1386 - _ZN2at6native29vectorized_elementwise_kernelILi2EZZZNS0_53_GLOBAL__N__52d73765_15_RenormKernel_cu_7dd49032_322024renorm_scale_factor_implERNS_18TensorIteratorBaseEdENKUlvE_clEvENKUlvE_clEvEUldE_St5arrayIPcLm2EEEEviT0_T1_)
        .other          _ZN2at6native29vectorized_elementwise_kernelILi2EZZZNS0_53_GLOBAL__N__52d73765_15_RenormKernel_cu_7dd49032_322024renorm_scale_factor_implERNS_18TensorIteratorBaseEdENKUlvE_clEvENKUlvE_clEvEUldE_St5arrayIPcLm2EEEEviT0_T1_,@"STO_CUDA_ENTRY STV_DEFAULT"
_ZN2at6native29vectorized_elementwise_kernelILi2EZZZNS0_53_GLOBAL__N__52d73765_15_RenormKernel_cu_7dd49032_322024renorm_scale_factor_implERNS_18TensorIteratorBaseEdENKUlvE_clEvENKUlvE_clEvEUldE_St5arrayIPcLm2EEEEviT0_T1_:
.text._ZN2at6native29vectorized_elementwise_kernelILi2EZZZNS0_53_GLOBAL__N__52d73765_15_RenormKernel_cu_7dd49032_322024renorm_scale_factor_implERNS_18TensorIteratorBaseEdENKUlvE_clEvENKUlvE_clEvEUldE_St5arrayIPcLm2EEEEviT0_T1_:
[----:B------:R-:W-:Y:S01]  /*0000*/  LDC R1, c[0x0][0x37c] ;  /* 0x0000df00ff017b82 */ /* 0x000fe20000000800 */
[----:B------:R-:W0:Y:S01]  /*0010*/  S2R R40, SR_CTAID.X ;  /* 0x0000000000287919 */ /* 0x000e220000002500 */
[----:B------:R-:W1:Y:S01]  /*0020*/  LDCU UR8, c[0x0][0x380] ;  /* 0x00007000ff0877ac */ /* 0x000e620008000800 */
[----:B------:R-:W2:Y:S01]  /*0030*/  LDCU.64 UR4, c[0x0][0x358] ;  /* 0x00006b00ff0477ac */ /* 0x000ea20008000a00 */
[----:B------:R-:W3:Y:S01]  /*0040*/  LDCU.64 UR6, c[0x0][0x388] ;  /* 0x00007100ff0677ac */ /* 0x000ee20008000a00 */
[----:B0-----:R-:W-:-:S05]  /*0050*/  IMAD.SHL.U32 R40, R40, 0x400, RZ ;  /* 0x0000040028287824 */ /* 0x001fca00078e00ff */
[----:B-1----:R-:W-:-:S04]  /*0060*/  IADD3 R19, PT, PT, -R40, UR8, RZ ;  /* 0x0000000828137c10 */ /* 0x002fc8000fffe1ff */
[----:B------:R-:W-:-:S13]  /*0070*/  ISETP.GT.U32.AND P0, PT, R19, 0x3ff, PT ;  /* 0x000003ff1300780c */ /* 0x000fda0003f04070 */
[----:B--23--:R-:W-:Y:S05]  /*0080*/  @P0 BRA `(.L_x_1221) ;  /* 0x0000002800340947 */ /* 0x00cfea0003800000 */
[----:B------:R-:W0:Y:S01]  /*0090*/  S2R R0, SR_TID.X ;  /* 0x0000000000007919 */ /* 0x000e220000002100 */
[----:B------:R-:W-:Y:S02]  /*00a0*/  CS2R R2, SRZ ;  /* 0x0000000000027805 */ /* 0x000fe4000001ff00 */
[----:B0-----:R-:W-:Y:S01]  /*00b0*/  ISETP.GE.U32.AND P6, PT, R0, R19, PT ;  /* 0x000000130000720c */ /* 0x001fe20003fc6070 */
[----:B------:R-:W-:-:S12]  /*00c0*/  IMAD.MOV.U32 R18, RZ, RZ, R0 ;  /* 0x000000ffff127224 */ /* 0x000fd800078e0000 */
[----:B------:R-:W-:Y:S01]  /*00d0*/  @!P6 VIADD R0, R18, 0x80 ;  /* 0x000000801200e836 */ /* 0x000fe20000000000 */
[----:B------:R-:W0:Y:S01]  /*00e0*/  @!P6 LDC.64 R4, c[0x0][0x3a0] ;  /* 0x0000e800ff04eb82 */ /* 0x000e220000000a00 */
[----:B------:R-:W-:-:S03]  /*00f0*/  @!P6 IMAD.IADD R7, R40, 0x1, R18 ;  /* 0x000000012807e824 */ /* 0x000fc600078e0212 */
[----:B------:R-:W-:-:S13]  /*0100*/  ISETP.GE.U32.AND P5, PT, R0, R19, PT ;  /* 0x000000130000720c */ /* 0x000fda0003fa6070 */
[----:B------:R-:W-:Y:S01]  /*0110*/  @!P5 IADD3 R23, PT, PT, R40, R0, RZ ;  /* 0x000000002817d210 */ /* 0x000fe20007ffe0ff */
[----:B------:R-:W-:Y:S01]  /*0120*/  @!P5 VIADD R0, R0, 0x80 ;  /* 0x000000800000d836 */ /* 0x000fe20000000000 */
[----:B------:R-:W1:Y:S04]  /*0130*/  @!P5 LDC.64 R16, c[0x0][0x3a0] ;  /* 0x0000e800ff10db82 */ /* 0x000e680000000a00 */
[----:B------:R-:W-:Y:S01]  /*0140*/  ISETP.GE.U32.AND P4, PT, R0, R19, PT ;  /* 0x000000130000720c */ /* 0x000fe20003f86070 */
[----:B0-----:R-:W-:-:S05]  /*0150*/  @!P6 IMAD.WIDE.U32 R4, R7, 0x8, R4 ;  /* 0x000000080704e825 */ /* 0x001fca00078e0004 */
[----:B------:R0:W5:Y:S07]  /*0160*/  @!P6 LDG.E.64 R2, desc[UR4][R4.64] ;  /* 0x000000040402e981 */ /* 0x00016e000c1e1b00 */
[----:B------:R-:W-:Y:S01]  /*0170*/  @!P4 IMAD.IADD R25, R40, 0x1, R0 ;  /* 0x000000012819c824 */ /* 0x000fe200078e0200 */
[----:B------:R-:W2:Y:S01]  /*0180*/  @!P4 LDC.64 R6, c[0x0][0x3a0] ;  /* 0x0000e800ff06cb82 */ /* 0x000ea20000000a00 */
[----:B------:R-:W-:-:S05]  /*0190*/  @!P4 VIADD R0, R0, 0x80 ;  /* 0x000000800000c836 */ /* 0x000fca0000000000 */
[----:B------:R-:W-:-:S13]  /*01a0*/  ISETP.GE.U32.AND P3, PT, R0, R19, PT ;  /* 0x000000130000720c */ /* 0x000fda0003f66070 */
[----:B------:R-:W-:Y:S01]  /*01b0*/  @!P3 IADD3 R27, PT, PT, R40, R0, RZ ;  /* 0x00000000281bb210 */ /* 0x000fe20007ffe0ff */
[----:B------:R-:W-:Y:S01]  /*01c0*/  @!P3 VIADD R0, R0, 0x80 ;  /* 0x000000800000b836 */ /* 0x000fe20000000000 */
[----:B------:R-:W3:Y:S04]  /*01d0*/  @!P3 LDC.64 R20, c[0x0][0x3a0] ;  /* 0x0000e800ff14bb82 */ /* 0x000ee80000000a00 */
[----:B------:R-:W-:-:S13]  /*01e0*/  ISETP.GE.U32.AND P2, PT, R0, R19, PT ;  /* 0x000000130000720c */ /* 0x000fda0003f46070 */
[----:B------:R-:W-:Y:S01]  /*01f0*/  @!P2 IMAD.IADD R29, R40, 0x1, R0 ;  /* 0x00000001281da824 */ /* 0x000fe200078e0200 */
[----:B------:R-:W4:Y:S01]  /*0200*/  @!P2 LDC.64 R14, c[0x0][0x3a0] ;  /* 0x0000e800ff0eab82 */ /* 0x000f220000000a00 */
[----:B------:R-:W-:-:S05]  /*0210*/  @!P2 VIADD R0, R0, 0x80 ;  /* 0x000000800000a836 */ /* 0x000fca0000000000 */
[----:B------:R-:W-:-:S13]  /*0220*/  ISETP.GE.U32.AND P1, PT, R0, R19, PT ;  /* 0x000000130000720c */ /* 0x000fda0003f26070 */
[----:B------:R-:W-:Y:S01]  /*0230*/  @!P1 IADD3 R31, PT, PT, R40, R0, RZ ;  /* 0x00000000281f9210 */ /* 0x000fe20007ffe0ff */
[----:B------:R-:W-:Y:S01]  /*0240*/  @!P1 VIADD R0, R0, 0x80 ;  /* 0x0000008000009836 */ /* 0x000fe20000000000 */
[----:B------:R-:W2:Y:S04]  /*0250*/  @!P1 LDC.64 R12, c[0x0][0x3a0] ;  /* 0x0000e800ff0c9b82 */ /* 0x000ea80000000a00 */
[----:B------:R-:W-:-:S13]  /*0260*/  ISETP.GE.U32.AND P0, PT, R0, R19, PT ;  /* 0x000000130000720c */ /* 0x000fda0003f06070 */
[----:B------:R-:W-:Y:S01]  /*0270*/  @!P0 IMAD.IADD R33, R40, 0x1, R0 ;  /* 0x0000000128218824 */ /* 0x000fe200078e0200 */
[----:B------:R-:W-:Y:S01]  /*0280*/  @!P0 IADD3 R0, PT, PT, R0, 0x80, RZ ;  /* 0x0000008000008810 */ /* 0x000fe20007ffe0ff */
[----:B------:R-:W2:Y:S03]  /*0290*/  @!P0 LDC.64 R10, c[0x0][0x3a0] ;  /* 0x0000e800ff0a8b82 */ /* 0x000ea60000000a00 */
[----:B------:R-:W-:-:S13]  /*02a0*/  ISETP.GE.U32.AND P6, PT, R0, R19, PT ;  /* 0x000000130000720c */ /* 0x000fda0003fc6070 */
[----:B------:R-:W2:Y:S01]  /*02b0*/  @!P6 LDC.64 R8, c[0x0][0x3a0] ;  /* 0x0000e800ff08eb82 */ /* 0x000ea20000000a00 */
[----:B0-----:R-:W-:Y:S01]  /*02c0*/  CS2R R4, SRZ ;  /* 0x0000000000047805 */ /* 0x001fe2000001ff00 */
[----:B-1----:R-:W-:-:S04]  /*02d0*/  @!P5 IMAD.WIDE.U32 R16, R23, 0x8, R16 ;  /* 0x000000081710d825 */ /* 0x002fc800078e0010 */
[----:B------:R-:W-:Y:S01]  /*02e0*/  @!P6 IMAD.IADD R23, R40, 0x1, R0 ;  /* 0x000000012817e824 */ /* 0x000fe200078e0200 */
[----:B------:R0:W5:Y:S01]  /*02f0*/  @!P5 LDG.E.64 R4, desc[UR4][R16.64] ;  /* 0x000000041004d981 */ /* 0x000162000c1e1b00 */
[----:B---3--:R-:W-:-:S04]  /*0300*/  @!P3 IMAD.WIDE.U32 R20, R27, 0x8, R20 ;  /* 0x000000081b14b825 */ /* 0x008fc800078e0014 */
[----:B----4-:R-:W-:-:S04]  /*0310*/  @!P2 IMAD.WIDE.U32 R26, R29, 0x8, R14 ;  /* 0x000000081d1aa825 */ /* 0x010fc800078e000e */
[----:B--2---:R-:W-:Y:S01]  /*0320*/  @!P1 IMAD.WIDE.U32 R28, R31, 0x8, R12 ;  /* 0x000000081f1c9825 */ /* 0x004fe200078e000c */
[----:B------:R-:W-:Y:S02]  /*0330*/  CS2R R12, SRZ ;  /* 0x00000000000c7805 */ /* 0x000fe4000001ff00 */
[----:B0-----:R-:W-:Y:S01]  /*0340*/  CS2R R16, SRZ ;  /* 0x0000000000107805 */ /* 0x001fe2000001ff00 */
[----:B------:R-:W-:Y:S01]  /*0350*/  @!P4 IMAD.WIDE.U32 R24, R25, 0x8, R6 ;  /* 0x000000081918c825 */ /* 0x000fe200078e0006 */
[----:B------:R-:W-:Y:S02]  /*0360*/  CS2R R6, SRZ ;  /* 0x0000000000067805 */ /* 0x000fe4000001ff00 */
[----:B------:R0:W5:Y:S01]  /*0370*/  @!P1 LDG.E.64 R12, desc[UR4][R28.64] ;  /* 0x000000041c0c9981 */ /* 0x000162000c1e1b00 */
[----:B------:R-:W-:Y:S01]  /*0380*/  @!P0 IMAD.WIDE.U32 R30, R33, 0x8, R10 ;  /* 0x00000008211e8825 */ /* 0x000fe200078e000a */
[----:B------:R-:W-:Y:S02]  /*0390*/  CS2R R10, SRZ ;  /* 0x00000000000a7805 */ /* 0x000fe4000001ff00 */
[----:B------:R0:W5:Y:S01]  /*03a0*/  @!P4 LDG.E.64 R6, desc[UR4][R24.64] ;  /* 0x000000041806c981 */ /* 0x000162000c1e1b00 */
[----:B------:R-:W-:Y:S01]  /*03b0*/  @!P6 IMAD.WIDE.U32 R22, R23, 0x8, R8 ;  /* 0x000000081716e825 */ /* 0x000fe200078e0008 */
[----:B------:R-:W-:-:S02]  /*03c0*/  CS2R R8, SRZ ;  /* 0x0000000000087805 */ /* 0x000fc4000001ff00 */
[----:B------:R0:W5:Y:S04]  /*03d0*/  @!P2 LDG.E.64 R10, desc[UR4][R26.64] ;  /* 0x000000041a0aa981 */ /* 0x000168000c1e1b00 */
[----:B------:R0:W5:Y:S04]  /*03e0*/  @!P3 LDG.E.64 R8, desc[UR4][R20.64] ;  /* 0x000000041408b981 */ /* 0x000168000c1e1b00 */
[----:B------:R0:W5:Y:S01]  /*03f0*/  @!P6 LDG.E.64 R16, desc[UR4][R22.64] ;  /* 0x000000041610e981 */ /* 0x000162000c1e1b00 */
[----:B------:R-:W-:-:S06]  /*0400*/  CS2R R14, SRZ ;  /* 0x00000000000e7805 */ /* 0x000fcc000001ff00 */
[----:B------:R0:W5:Y:S01]  /*0410*/  @!P0 LDG.E.64 R14, desc[UR4][R30.64] ;  /* 0x000000041e0e8981 */ /* 0x000162000c1e1b00 */
[----:B------:R-:W-:Y:S01]  /*0420*/  ISETP.GE.U32.AND P0, PT, R18, R19, PT ;  /* 0x000000131200720c */ /* 0x000fe20003f06070 */
[----:B------:R-:W-:-:S12]  /*0430*/  BSSY.RECONVERGENT B1, `(.L_x_1222) ;  /* 0x0000040000017945 */ /* 0x000fd80003800200 */
[----:B0-----:R-:W-:Y:S05]  /*0440*/  @P0 BRA `(.L_x_1223) ;  /* 0x0000000000f80947 */ /* 0x001fea0003800000 */
        /* <DEDUP_REMOVED lines=58> */
[----:B------:R-:W-:Y:S05]  /*07f0*/  CALL.REL.NOINC `($__internal_4_$__cuda_sm20_div_rn_f64_full) ;  /* 0x0000004000987944 */ /* 0x000fea0003c00000 */
.L_x_1225:
[----:B------:R-:W-:Y:S05]  /*0800*/  BSYNC.RECONVERGENT B2 ;  /* 0x0000000000027941 */ /* 0x000fea0003800200 */
.L_x_1224:
[----:B------:R-:W-:Y:S01]  /*0810*/  IMAD.MOV.U32 R36, RZ, RZ, R2 ;  /* 0x000000ffff247224 */ /* 0x000fe200078e0002 */
[----:B------:R-:W-:-:S07]  /*0820*/  MOV R37, R3 ;  /* 0x0000000300257202 */ /* 0x000fce0000000f00 */
.L_x_1223:
[----:B------:R-:W-:Y:S05]  /*0830*/  BSYNC.RECONVERGENT B1 ;  /* 0x0000000000017941 */ /* 0x000fea0003800200 */
.L_x_1222:
[----:B------:R-:W-:Y:S01]  /*0840*/  VIADD R42, R18, 0x80 ;  /* 0x00000080122a7836 */ /* 0x000fe20000000000 */
[----:B------:R-:W-:Y:S04]  /*0850*/  BSSY.RECONVERGENT B1, `(.L_x_1226) ;  /* 0x0000041000017945 */ /* 0x000fe80003800200 */
[----:B------:R-:W-:-:S13]  /*0860*/  ISETP.GE.U32.AND P0, PT, R42, R19, PT ;  /* 0x000000132a00720c */ /* 0x000fda0003f06070 */
        /* <DEDUP_REMOVED lines=10> */
[----:B------:R-:W-:Y:S01]  /*0910*/  MOV R2, 0x1 ;  /* 0x0000000100027802 */ /* 0x000fe20000000f00 */
        /* <DEDUP_REMOVED lines=49> */
.L_x_1229:
[----:B------:R-:W-:Y:S05]  /*0c30*/  BSYNC.RECONVERGENT B2 ;  /* 0x0000000000027941 */ /* 0x000fea0003800200 */
.L_x_1228:
[----:B------:R-:W-:Y:S01]  /*0c40*/  IMAD.MOV.U32 R34, RZ, RZ, R2 ;  /* 0x000000ffff227224 */ /* 0x000fe200078e0002 */
[----:B------:R-:W-:-:S07]  /*0c50*/  MOV R35, R3 ;  /* 0x0000000300237202 */ /* 0x000fce0000000f00 */
.L_x_1227:
[----:B------:R-:W-:Y:S05]  /*0c60*/  BSYNC.RECONVERGENT B1 ;  /* 0x0000000000017941 */ /* 0x000fea0003800200 */
.L_x_1226:
        /* <DEDUP_REMOVED lines=63> */
.L_x_1233:
[----:B------:R-:W-:Y:S05]  /*1060*/  BSYNC.RECONVERGENT B2 ;  /* 0x0000000000027941 */ /* 0x000fea0003800200 */
.L_x_1232:
[----:B------:R-:W-:Y:S01]  /*1070*/  IMAD.MOV.U32 R22, RZ, RZ, R2 ;  /* 0x000000ffff167224 */ /* 0x000fe200078e0002 */
[----:B------:R-:W-:-:S07]  /*1080*/  MOV R23, R3 ;  /* 0x0000000300177202 */ /* 0x000fce0000000f00 */
.L_x_1231:
[----:B------:R-:W-:Y:S05]  /*1090*/  BSYNC.RECONVERGENT B1 ;  /* 0x0000000000017941 */ /* 0x000fea0003800200 */
.L_x_1230:
[----:B------:R-:W-:Y:S01]  /*10a0*/  VIADD R0, R18, 0x180 ;  /* 0x0000018012007836 */ /* 0x000fe20000000000 */
[----:B------:R-:W-:Y:S04]  /*10b0*/  BSSY.RECONVERGENT B1, `(.L_x_1234) ;  /* 0x0000041000017945 */ /* 0x000fe80003800200 */
[----:B------:R-:W-:-:S13]  /*10c0*/  ISETP.GE.U32.AND P0, PT, R0, R19, PT ;  /* 0x000000130000720c */ /* 0x000fda0003f06070 */
[----:B------:R-:W-:Y:S05]  /*10d0*/  @P0 BRA `(.L_x_1235) ;  /* 0x0000000000f80947 */ /* 0x000fea0003800000 */
[----:B-----5:R-:W0:Y:S01]  /*10e0*/  LDC.64 R6, c[0x0][0x388] ;  /* 0x0000e200ff067b82 */ /* 0x020e220000000a00 */
[----:B------:R-:W-:Y:S02]  /*10f0*/  IMAD.MOV.U32 R20, RZ, RZ, 0x0 ;  /* 0x00000000ff147424 */ /* 0x000fe400078e00ff */
[----:B------:R-:W-:Y:S01]  /*1100*/  IMAD.MOV.U32 R21, RZ, RZ, 0x3ff00000 ;  /* 0x3ff00000ff157424 */ /* 0x000fe200078e00ff */
[----:B0-----:R-:W0:Y:S02]  /*1110*/  DSETP.GT.AND P0, PT, R8, R6, PT ;  /* 0x000000060800722a */ /* 0x001e240003f04000 */
        /* <DEDUP_REMOVED lines=55> */
.L_x_1237:
[----:B------:R-:W-:Y:S05]  /*1490*/  BSYNC.RECONVERGENT B2 ;  /* 0x0000000000027941 */ /* 0x000fea0003800200 */
.L_x_1236:
[----:B------:R-:W-:Y:S01]  /*14a0*/  IMAD.MOV.U32 R20, RZ, RZ, R2 ;  /* 0x000000ffff147224 */ /* 0x000fe200078e0002 */
[----:B------:R-:W-:-:S07]  /*14b0*/  MOV R21, R3 ;  /* 0x0000000300157202 */ /* 0x000fce0000000f00 */
.L_x_1235:
[----:B------:R-:W-:Y:S05]  /*14c0*/  BSYNC.RECONVERGENT B1 ;  /* 0x0000000000017941 */ /* 0x000fea0003800200 */
.L_x_1234:
        /* <DEDUP_REMOVED lines=63> */
.L_x_1241:
[----:B------:R-:W-:Y:S05]  /*18c0*/  BSYNC.RECONVERGENT B2 ;  /* 0x0000000000027941 */ /* 0x000fea0003800200 */
.L_x_1240:
[----:B------:R-:W-:Y:S01]  /*18d0*/  IMAD.MOV.U32 R8, RZ, RZ, R2 ;  /* 0x000000ffff087224 */ /* 0x000fe200078e0002 */
[----:B------:R-:W-:-:S07]  /*18e0*/  MOV R9, R3 ;  /* 0x0000000300097202 */ /* 0x000fce0000000f00 */
.L_x_1239:
[----:B------:R-:W-:Y:S05]  /*18f0*/  BSYNC.RECONVERGENT B1 ;  /* 0x0000000000017941 */ /* 0x000fea0003800200 */
.L_x_1238:
        /* <DEDUP_REMOVED lines=63> */
.L_x_1245:
[----:B------:R-:W-:Y:S05]  /*1cf0*/  BSYNC.RECONVERGENT B2 ;  /* 0x0000000000027941 */ /* 0x000fea0003800200 */
.L_x_1244:
[----:B------:R-:W-:Y:S01]  /*1d00*/  IMAD.MOV.U32 R6, RZ, RZ, R2 ;  /* 0x000000ffff067224 */ /* 0x000fe200078e0002 */
[----:B------:R-:W-:-:S07]  /*1d10*/  MOV R7, R3 ;  /* 0x0000000300077202 */ /* 0x000fce0000000f00 */
.L_x_1243:
[----:B------:R-:W-:Y:S05]  /*1d20*/  BSYNC.RECONVERGENT B1 ;  /* 0x0000000000017941 */ /* 0x000fea0003800200 */
.L_x_1242:
        /* <DEDUP_REMOVED lines=63> */
.L_x_1249:
[----:B------:R-:W-:Y:S05]  /*2120*/  BSYNC.RECONVERGENT B2 ;  /* 0x0000000000027941 */ /* 0x000fea0003800200 */
.L_x_1248:
[----:B------:R-:W-:Y:S01]  /*2130*/  IMAD.MOV.U32 R4, RZ, RZ, R2 ;  /* 0x000000ffff047224 */ /* 0x000fe200078e0002 */
[----:B------:R-:W-:-:S07]  /*2140*/  MOV R5, R3 ;  /* 0x0000000300057202 */ /* 0x000fce0000000f00 */
.L_x_1247:
[----:B------:R-:W-:Y:S05]  /*2150*/  BSYNC.RECONVERGENT B1 ;  /* 0x0000000000017941 */ /* 0x000fea0003800200 */
.L_x_1246:
        /* <DEDUP_REMOVED lines=63> */
.L_x_1253:
[----:B------:R-:W-:Y:S05]  /*2550*/  BSYNC.RECONVERGENT B2 ;  /* 0x0000000000027941 */ /* 0x000fea0003800200 */
.L_x_1252:
[----:B------:R-:W-:Y:S01]  /*2560*/  IMAD.MOV.U32 R10, RZ, RZ, R2 ;  /* 0x000000ffff0a7224 */ /* 0x000fe200078e0002 */
[----:B------:R-:W-:-:S07]  /*2570*/  MOV R11, R3 ;  /* 0x00000003000b7202 */ /* 0x000fce0000000f00 */
.L_x_1251:
[----:B------:R-:W-:Y:S05]  /*2580*/  BSYNC.RECONVERGENT B1 ;  /* 0x0000000000017941 */ /* 0x000fea0003800200 */
.L_x_1250:
[----:B------:R-:W-:Y:S01]  /*2590*/  ISETP.GE.U32.AND P0, PT, R18, R19, PT ;  /* 0x000000131200720c */ /* 0x000fe20003f06070 */
[----:B------:R-:W-:Y:S04]  /*25a0*/  BSSY.RECONVERGENT B0, `(.L_x_1254) ;  /* 0x0000033000007945 */ /* 0x000fe80003800200 */
[----:B------:R-:W-:Y:S08]  /*25b0*/  BSSY.RELIABLE B1, `(.L_x_1255) ;  /* 0x000002b000017945 */ /* 0x000ff00003800100 */
[----:B------:R-:W-:Y:S05]  /*25c0*/  @P0 BRA `(.L_x_1256) ;  /* 0x0000000000300947 */ /* 0x000fea0003800000 */
[----:B-----5:R-:W0:Y:S01]  /*25d0*/  LDC.64 R2, c[0x0][0x398] ;  /* 0x0000e600ff027b82 */ /* 0x020e220000000a00 */
[----:B------:R-:W-:Y:S02]  /*25e0*/  IMAD.IADD R13, R40, 0x1, R18 ;  /* 0x00000001280d7824 */ /* 0x000fe400078e0212 */
[----:B------:R-:W-:-:S05]  /*25f0*/  IMAD.MOV.U32 R18, RZ, RZ, R42 ;  /* 0x000000ffff127224 */ /* 0x000fca00078e002a */
[----:B------:R-:W-:Y:S01]  /*2600*/  ISETP.GE.U32.AND P0, PT, R18, R19, PT ;  /* 0x000000131200720c */ /* 0x000fe20003f06070 */
[----:B0-----:R-:W-:-:S05]  /*2610*/  IMAD.WIDE.U32 R2, R13, 0x8, R2 ;  /* 0x000000080d027825 */ /* 0x001fca00078e0002 */
[----:B------:R0:W-:Y:S07]  /*2620*/  STG.E.64 desc[UR4][R2.64], R36 ;  /* 0x0000002402007986 */ /* 0x0001ee000c101b04 */
[----:B------:R-:W-:Y:S05]  /*2630*/  @P0 BRA `(.L_x_1257) ;  /* 0x0000000000300947 */ /* 0x000fea0003800000 */
[----:B0-----:R-:W0:Y:S01]  /*2640*/  LDC.64 R2, c[0x0][0x398] ;  /* 0x0000e600ff027b82 */ /* 0x001e220000000a00 */
[----:B------:R-:W-:Y:S01]  /*2650*/  IMAD.IADD R13, R40, 0x1, R18 ;  /* 0x00000001280d7824 */ /* 0x000fe200078e0212 */
[----:B------:R-:W-:-:S03]  /*2660*/  IADD3 R18, PT, PT, R18, 0x80, RZ ;  /* 0x0000008012127810 */ /* 0x000fc60007ffe0ff */
[----:B0-----:R-:W-:-:S05]  /*2670*/  IMAD.WIDE.U32 R2, R13, 0x8, R2 ;  /* 0x000000080d027825 */ /* 0x001fca00078e0002 */
[----:B------:R0:W-:Y:S02]  /*2680*/  STG.E.64 desc[UR4][R2.64], R34 ;  /* 0x0000002202007986 */ /* 0x0001e4000c101b04 */
.L_x_1256:
[----:B------:R-:W-:-:S13]  /*2690*/  ISETP.GE.U32.AND P0, PT, R18, R19, PT ;  /* 0x000000131200720c */ /* 0x000fda0003f06070 */
[----:B------:R-:W-:Y:S05]  /*26a0*/  @P0 BRA `(.L_x_1258) ;  /* 0x0000000000300947 */ /* 0x000fea0003800000 */
[----:B0----5:R-:W0:Y:S01]  /*26b0*/  LDC.64 R2, c[0x0][0x398] ;  /* 0x0000e600ff027b82 */ /* 0x021e220000000a00 */
[----:B------:R-:W-:Y:S02]  /*26c0*/  IMAD.IADD R13, R40, 0x1, R18 ;  /* 0x00000001280d7824 */ /* 0x000fe400078e0212 */
[----:B------:R-:W-:Y:S02]  /*26d0*/  VIADD R18, R18, 0x80 ;  /* 0x0000008012127836 */ /* 0x000fe40000000000 */
[----:B0-----:R-:W-:-:S05]  /*26e0*/  IMAD.WIDE.U32 R2, R13, 0x8, R2 ;  /* 0x000000080d027825 */ /* 0x001fca00078e0002 */
[----:B------:R1:W-:Y:S02]  /*26f0*/  STG.E.64 desc[UR4][R2.64], R22 ;  /* 0x0000001602007986 */ /* 0x0003e4000c101b04 */
.L_x_1257:
[----:B------:R-:W-:-:S13]  /*2700*/  ISETP.GE.U32.AND P0, PT, R18, R19, PT ;  /* 0x000000131200720c */ /* 0x000fda0003f06070 */
[----:B------:R-:W-:Y:S05]  /*2710*/  @P0 BRA `(.L_x_1259) ;  /* 0x0000000000300947 */ /* 0x000fea0003800000 */
[----:B01----:R-:W0:Y:S01]  /*2720*/  LDC.64 R2, c[0x0][0x398] ;  /* 0x0000e600ff027b82 */ /* 0x003e220000000a00 */
[----:B------:R-:W-:Y:S01]  /*2730*/  IMAD.IADD R13, R40, 0x1, R18 ;  /* 0x00000001280d7824 */ /* 0x000fe200078e0212 */
[----:B------:R-:W-:-:S03]  /*2740*/  IADD3 R18, PT, PT, R18, 0x80, RZ ;  /* 0x0000008012127810 */ /* 0x000fc60007ffe0ff */
[----:B0-----:R-:W-:-:S05]  /*2750*/  IMAD.WIDE.U32 R2, R13, 0x8, R2 ;  /* 0x000000080d027825 */ /* 0x001fca00078e0002 */
[----:B------:R1:W-:Y:S02]  /*2760*/  STG.E.64 desc[UR4][R2.64], R20 ;  /* 0x0000001402007986 */ /* 0x0003e4000c101b04 */
.L_x_1258:
[----:B------:R-:W-:-:S13]  /*2770*/  ISETP.GE.U32.AND P0, PT, R18, R19, PT ;  /* 0x000000131200720c */ /* 0x000fda0003f06070 */
[----:B------:R-:W-:Y:S05]  /*2780*/  @P0 BRA `(.L_x_1260) ;  /* 0x0000000000340947 */ /* 0x000fea0003800000 */
[----:B01---5:R-:W0:Y:S01]  /*2790*/  LDC.64 R2, c[0x0][0x398] ;  /* 0x0000e600ff027b82 */ /* 0x023e220000000a00 */
[----:B------:R-:W-:Y:S02]  /*27a0*/  IMAD.IADD R13, R40, 0x1, R18 ;  /* 0x00000001280d7824 */ /* 0x000fe400078e0212 */
[----:B------:R-:W-:Y:S02]  /*27b0*/  VIADD R18, R18, 0x80 ;  /* 0x0000008012127836 */ /* 0x000fe40000000000 */
[----:B0-----:R-:W-:-:S05]  /*27c0*/  IMAD.WIDE.U32 R2, R13, 0x8, R2 ;  /* 0x000000080d027825 */ /* 0x001fca00078e0002 */
[----:B------:R2:W-:Y:S02]  /*27d0*/  STG.E.64 desc[UR4][R2.64], R8 ;  /* 0x0000000802007986 */ /* 0x0005e4000c101b04 */
.L_x_1259:
[----:B------:R-:W-:-:S13]  /*27e0*/  ISETP.GE.U32.AND P0, PT, R18, R19, PT ;  /* 0x000000131200720c */ /* 0x000fda0003f06070 */
[----:B------:R-:W-:Y:S05]  /*27f0*/  @P0 BREAK.RELIABLE B1 ;  /* 0x0000000000010942 */ /* 0x000fea0003800100 */
[----:B------:R-:W-:Y:S05]  /*2800*/  @P0 BRA `(.L_x_1261) ;  /* 0x0000000000300947 */ /* 0x000fea0003800000 */
[----:B012---:R-:W0:Y:S01]  /*2810*/  LDC.64 R2, c[0x0][0x398] ;  /* 0x0000e600ff027b82 */ /* 0x007e220000000a00 */
[----:B------:R-:W-:Y:S01]  /*2820*/  IMAD.IADD R9, R40, 0x1, R18 ;  /* 0x0000000128097824 */ /* 0x000fe200078e0212 */
[----:B------:R-:W-:-:S03]  /*2830*/  IADD3 R18, PT, PT, R18, 0x80, RZ ;  /* 0x0000008012127810 */ /* 0x000fc60007ffe0ff */
[----:B0-----:R-:W-:-:S05]  /*2840*/  IMAD.WIDE.U32 R2, R9, 0x8, R2 ;  /* 0x0000000809027825 */ /* 0x001fca00078e0002 */
[----:B------:R2:W-:Y:S02]  /*2850*/  STG.E.64 desc[UR4][R2.64], R6 ;  /* 0x0000000602007986 */ /* 0x0005e4000c101b04 */
.L_x_1260:
[----:B------:R-:W-:Y:S05]  /*2860*/  BSYNC.RELIABLE B1 ;  /* 0x0000000000017941 */ /* 0x000fea0003800100 */
.L_x_1255:
[----:B------:R-:W-:-:S13]  /*2870*/  ISETP.GE.U32.AND P0, PT, R18, R19, PT ;  /* 0x000000131200720c */ /* 0x000fda0003f06070 */
[----:B012--5:R-:W0:Y:S01]  /*2880*/  @!P0 LDC.64 R2, c[0x0][0x398] ;  /* 0x0000e600ff028b82 */ /* 0x027e220000000a00 */
[----:B------:R-:W-:Y:S02]  /*2890*/  @!P0 IMAD.IADD R7, R40, 0x1, R18 ;  /* 0x0000000128078824 */ /* 0x000fe400078e0212 */
[----:B------:R-:W-:Y:S02]  /*28a0*/  @!P0 VIADD R18, R18, 0x80 ;  /* 0x0000008012128836 */ /* 0x000fe40000000000 */
[----:B0-----:R-:W-:-:S05]  /*28b0*/  @!P0 IMAD.WIDE.U32 R2, R7, 0x8, R2 ;  /* 0x0000000807028825 */ /* 0x001fca00078e0002 */
[----:B------:R3:W-:Y:S02]  /*28c0*/  @!P0 STG.E.64 desc[UR4][R2.64], R4 ;  /* 0x0000000402008986 */ /* 0x0007e4000c101b04 */
.L_x_1261:
[----:B------:R-:W-:Y:S05]  /*28d0*/  BSYNC.RECONVERGENT B0 ;  /* 0x0000000000007941 */ /* 0x000fea0003800200 */
.L_x_1254:
[----:B------:R-:W-:Y:S05]  /*28e0*/  WARPSYNC.ALL ;  /* 0x0000000000007948 */ /* 0x000fea0003800000 */
[----:B------:R-:W-:-:S13]  /*28f0*/  ISETP.GE.U32.AND P0, PT, R18, R19, PT ;  /* 0x000000131200720c */ /* 0x000fda0003f06070 */
[----:B------:R-:W-:Y:S05]  /*2900*/  @P0 EXIT ;  /* 0x000000000000094d */ /* 0x000fea0003800000 */
[----:B0123--:R-:W0:Y:S01]  /*2910*/  LDC.64 R2, c[0x0][0x398] ;  /* 0x0000e600ff027b82 */ /* 0x00fe220000000a00 */
[----:B------:R-:W-:-:S04]  /*2920*/  IMAD.IADD R5, R40, 0x1, R18 ;  /* 0x0000000128057824 */ /* 0x000fc800078e0212 */
[----:B0-----:R-:W-:-:S05]  /*2930*/  IMAD.WIDE.U32 R2, R5, 0x8, R2 ;  /* 0x0000000805027825 */ /* 0x001fca00078e0002 */
[----:B------:R-:W-:Y:S01]  /*2940*/  STG.E.64 desc[UR4][R2.64], R10 ;  /* 0x0000000a02007986 */ /* 0x000fe2000c101b04 */
[----:B------:R-:W-:Y:S05]  /*2950*/  EXIT ;  /* 0x000000000000794d */ /* 0x000fea0003800000 */
.L_x_1221:
[----:B------:R-:W0:Y:S01]  /*2960*/  S2R R34, SR_TID.X ;  /* 0x0000000000227919 */ /* 0x000e220000002100 */
[----:B------:R-:W1:Y:S01]  /*2970*/  LDC.64 R2, c[0x0][0x3a0] ;  /* 0x0000e800ff027b82 */ /* 0x000e620000000a00 */
[----:B------:R-:W2:Y:S01]  /*2980*/  LDCU.64 UR8, c[0x0][0x388] ;  /* 0x00007100ff0877ac */ /* 0x000ea20008000a00 */
[----:B-1----:R-:W-:-:S04]  /*2990*/  IMAD.WIDE.U32 R2, R40, 0x8, R2 ;  /* 0x0000000828027825 */ /* 0x002fc800078e0002 */
[----:B0-----:R-:W-:-:S05]  /*29a0*/  IMAD.WIDE.U32 R2, R34, 0x10, R2 ;  /* 0x0000001022027825 */ /* 0x001fca00078e0002 */
[----:B------:R-:W2:Y:S04]  /*29b0*/  LDG.E.128 R16, desc[UR4][R2.64] ;  /* 0x0000000402107981 */ /* 0x000ea8000c1e1d00 */
[----:B------:R0:W5:Y:S04]  /*29c0*/  LDG.E.128 R20, desc[UR4][R2.64+0x800] ;  /* 0x0008000402147981 */ /* 0x000168000c1e1d00 */
[----:B------:R0:W5:Y:S04]  /*29d0*/  LDG.E.128 R4, desc[UR4][R2.64+0x1000] ;  /* 0x0010000402047981 */ /* 0x000168000c1e1d00 */
[----:B------:R0:W5:Y:S01]  /*29e0*/  LDG.E.128 R8, desc[UR4][R2.64+0x1800] ;  /* 0x0018000402087981 */ /* 0x000162000c1e1d00 */
[----:B------:R-:W-:Y:S01]  /*29f0*/  BSSY.RECONVERGENT B1, `(.L_x_1262) ;  /* 0x000003e000017945 */ /* 0x000fe20003800200 */
[----:B------:R-:W-:-:S02]  /*2a00*/  HFMA2 R12, -RZ, RZ, 0, 0 ;  /* 0x00000000ff0c7431 */ /* 0x000fc400000001ff */
[----:B------:R-:W-:Y:S01]  /*2a10*/  IMAD.MOV.U32 R13, RZ, RZ, 0x3ff00000 ;  /* 0x3ff00000ff0d7424 */ /* 0x000fe200078e00ff */
[----:B--2---:R-:W1:Y:S02]  /*2a20*/  DSETP.GT.AND P0, PT, R16, UR8, PT ;  /* 0x0000000810007e2a */ /* 0x004e64000bf04000 */
[----:B01----:R-:W-:Y:S05]  /*2a30*/  @!P0 BRA `(.L_x_1263) ;  /* 0x0000000000e48947 */ /* 0x003fea0003800000 */
        /* <DEDUP_REMOVED lines=51> */
[----:B------:R-:W-:Y:S02]  /*2d70*/  MOV R2, R17 ;  /* 0x0000001100027202 */ /* 0x000fe40000000f00 */
[----:B------:R-:W-:-:S07]  /*2d80*/  MOV R0, 0x2da0 ;  /* 0x00002da000007802 */ /* 0x000fce0000000f00 */
[----:B-----5:R-:W-:Y:S05]  /*2d90*/  CALL.REL.NOINC `($__internal_4_$__cuda_sm20_div_rn_f64_full) ;  /* 0x0000001c00307944 */ /* 0x020fea0003c00000 */
.L_x_1265:
[----:B------:R-:W-:Y:S05]  /*2da0*/  BSYNC.RECONVERGENT B2 ;  /* 0x0000000000027941 */ /* 0x000fea0003800200 */
.L_x_1264:
[----:B------:R-:W-:Y:S02]  /*2db0*/  IMAD.MOV.U32 R12, RZ, RZ, R2 ;  /* 0x000000ffff0c7224 */ /* 0x000fe400078e0002 */
[----:B------:R-:W-:-:S07]  /*2dc0*/  IMAD.MOV.U32 R13, RZ, RZ, R3 ;  /* 0x000000ffff0d7224 */ /* 0x000fce00078e0003 */
.L_x_1263:
[----:B------:R-:W-:Y:S05]  /*2dd0*/  BSYNC.RECONVERGENT B1 ;  /* 0x0000000000017941 */ /* 0x000fea0003800200 */
.L_x_1262:
[----:B------:R-:W0:Y:S01]  /*2de0*/  LDCU.64 UR8, c[0x0][0x388] ;  /* 0x00007100ff0877ac */ /* 0x000e220008000a00 */
[----:B------:R-:W-:Y:S01]  /*2df0*/  BSSY.RECONVERGENT B1, `(.L_x_1266) ;  /* 0x000003e000017945 */ /* 0x000fe20003800200 */
[----:B------:R-:W-:Y:S01]  /*2e00*/  IMAD.MOV.U32 R14, RZ, RZ, 0x0 ;  /* 0x00000000ff0e7424 */ /* 0x000fe200078e00ff */
[----:B------:R-:W-:Y:S01]  /*2e10*/  MOV R15, 0x3ff00000 ;  /* 0x3ff00000000f7802 */ /* 0x000fe20000000f00 */
[----:B0-----:R-:W0:Y:S02]  /*2e20*/  DSETP.GT.AND P0, PT, R18, UR8, PT ;  /* 0x0000000812007e2a */ /* 0x001e24000bf04000 */
        /* <DEDUP_REMOVED lines=54> */
[----:B-----5:R-:W-:Y:S05]  /*3190*/  CALL.REL.NOINC `($__internal_4_$__cuda_sm20_div_rn_f64_full) ;  /* 0x0000001800307944 */ /* 0x020fea0003c00000 */
.L_x_1269:
[----:B------:R-:W-:Y:S05]  /*31a0*/  BSYNC.RECONVERGENT B2 ;  /* 0x0000000000027941 */ /* 0x000fea0003800200 */
.L_x_1268:
[----:B------:R-:W-:Y:S01]  /*31b0*/  MOV R14, R2 ;  /* 0x00000002000e7202 */ /* 0x000fe20000000f00 */
[----:B------:R-:W-:-:S07]  /*31c0*/  IMAD.MOV.U32 R15, RZ, RZ, R3 ;  /* 0x000000ffff0f7224 */ /* 0x000fce00078e0003 */
.L_x_1267:
[----:B------:R-:W-:Y:S05]  /*31d0*/  BSYNC.RECONVERGENT B1 ;  /* 0x0000000000017941 */ /* 0x000fea0003800200 */
.L_x_1266:
[----:B------:R-:W0:Y:S01]  /*31e0*/  LDCU.64 UR8, c[0x0][0x388] ;  /* 0x00007100ff0877ac */ /* 0x000e220008000a00 */
[----:B------:R-:W-:Y:S01]  /*31f0*/  BSSY.RECONVERGENT B1, `(.L_x_1270) ;  /* 0x000003e000017945 */ /* 0x000fe20003800200 */
[----:B------:R-:W-:Y:S02]  /*3200*/  IMAD.MOV.U32 R16, RZ, RZ, 0x0 ;  /* 0x00000000ff107424 */ /* 0x000fe400078e00ff */
[----:B------:R-:W-:Y:S01]  /*3210*/  IMAD.MOV.U32 R17, RZ, RZ, 0x3ff00000 ;  /* 0x3ff00000ff117424 */ /* 0x000fe200078e00ff */
[----:B0----5:R-:W0:Y:S02]  /*3220*/  DSETP.GT.AND P0, PT, R20, UR8, PT ;  /* 0x0000000814007e2a */ /* 0x021e24000bf04000 */
        /* <DEDUP_REMOVED lines=55> */
.L_x_1273:
[----:B------:R-:W-:Y:S05]  /*35a0*/  BSYNC.RECONVERGENT B2 ;  /* 0x0000000000027941 */ /* 0x000fea0003800200 */
.L_x_1272:
[----:B------:R-:W-:Y:S01]  /*35b0*/  IMAD.MOV.U32 R16, RZ, RZ, R2 ;  /* 0x000000ffff107224 */ /* 0x000fe200078e0002 */
[----:B------:R-:W-:-:S07]  /*35c0*/  MOV R17, R3 ;  /* 0x0000000300117202 */ /* 0x000fce0000000f00 */
.L_x_1271:
[----:B------:R-:W-:Y:S05]  /*35d0*/  BSYNC.RECONVERGENT B1 ;  /* 0x0000000000017941 */ /* 0x000fea0003800200 */
.L_x_1270:
[----:B------:R-:W0:Y:S01]  /*35e0*/  LDCU.64 UR8, c[0x0][0x388] ;  /* 0x00007100ff0877ac */ /* 0x000e220008000a00 */
[----:B------:R-:W-:Y:S01]  /*35f0*/  BSSY.RECONVERGENT B1, `(.L_x_1274) ;  /* 0x000003e000017945 */ /* 0x000fe20003800200 */
[----:B------:R-:W-:Y:S02]  /*3600*/  IMAD.MOV.U32 R18, RZ, RZ, 0x0 ;  /* 0x00000000ff127424 */ /* 0x000fe400078e00ff */
[----:B------:R-:W-:Y:S01]  /*3610*/  IMAD.MOV.U32 R19, RZ, RZ, 0x3ff00000 ;  /* 0x3ff00000ff137424 */ /* 0x000fe200078e00ff */
        /* <DEDUP_REMOVED lines=52> */
[----:B------:R-:W-:Y:S01]  /*3960*/  MOV R3, R22 ;  /* 0x0000001600037202 */ /* 0x000fe20000000f00 */
[----:B------:R-:W-:Y:S01]  /*3970*/  IMAD.MOV.U32 R2, RZ, RZ, R23 ;  /* 0x000000ffff027224 */ /* 0x000fe200078e0017 */
[----:B------:R-:W-:-:S07]  /*3980*/  MOV R0, 0x39a0 ;  /* 0x000039a000007802 */ /* 0x000fce0000000f00 */
[----:B------:R-:W-:Y:S05]  /*3990*/  CALL.REL.NOINC `($__internal_4_$__cuda_sm20_div_rn_f64_full) ;  /* 0x0000001000307944 */ /* 0x000fea0003c00000 */
.L_x_1277:
[----:B------:R-:W-:Y:S05]  /*39a0*/  BSYNC.RECONVERGENT B2 ;  /* 0x0000000000027941 */ /* 0x000fea0003800200 */
.L_x_1276:
[----:B------:R-:W-:Y:S02]  /*39b0*/  IMAD.MOV.U32 R18, RZ, RZ, R2 ;  /* 0x000000ffff127224 */ /* 0x000fe400078e0002 */
[----:B------:R-:W-:-:S07]  /*39c0*/  IMAD.MOV.U32 R19, RZ, RZ, R3 ;  /* 0x000000ffff137224 */ /* 0x000fce00078e0003 */
.L_x_1275:
[----:B------:R-:W-:Y:S05]  /*39d0*/  BSYNC.RECONVERGENT B1 ;  /* 0x0000000000017941 */ /* 0x000fea0003800200 */
.L_x_1274:
[----:B------:R-:W0:Y:S01]  /*39e0*/  LDCU.64 UR8, c[0x0][0x388] ;  /* 0x00007100ff0877ac */ /* 0x000e220008000a00 */
[----:B------:R-:W-:Y:S01]  /*39f0*/  BSSY.RECONVERGENT B1, `(.L_x_1278) ;  /* 0x000003e000017945 */ /* 0x000fe20003800200 */
[----:B------:R-:W-:Y:S01]  /*3a00*/  MOV R20, 0x0 ;  /* 0x0000000000147802 */ /* 0x000fe20000000f00 */
        /* <DEDUP_REMOVED lines=57> */
.L_x_1281:
[----:B------:R-:W-:Y:S05]  /*3da0*/  BSYNC.RECONVERGENT B2 ;  /* 0x0000000000027941 */ /* 0x000fea0003800200 */
.L_x_1280:
[----:B------:R-:W-:Y:S01]  /*3db0*/  IMAD.MOV.U32 R20, RZ, RZ, R2 ;  /* 0x000000ffff147224 */ /* 0x000fe200078e0002 */
[----:B------:R-:W-:-:S07]  /*3dc0*/  MOV R21, R3 ;  /* 0x0000000300157202 */ /* 0x000fce0000000f00 */
.L_x_1279:
[----:B------:R-:W-:Y:S05]  /*3dd0*/  BSYNC.RECONVERGENT B1 ;  /* 0x0000000000017941 */ /* 0x000fea0003800200 */
.L_x_1278:
        /* <DEDUP_REMOVED lines=60> */
.L_x_1285:
[----:B------:R-:W-:Y:S05]  /*41a0*/  BSYNC.RECONVERGENT B2 ;  /* 0x0000000000027941 */ /* 0x000fea0003800200 */
.L_x_1284:
[----:B------:R-:W-:Y:S01]  /*41b0*/  MOV R22, R2 ;  /* 0x0000000200167202 */ /* 0x000fe20000000f00 */
[----:B------:R-:W-:-:S07]  /*41c0*/  IMAD.MOV.U32 R23, RZ, RZ, R3 ;  /* 0x000000ffff177224 */ /* 0x000fce00078e0003 */
.L_x_1283:
[----:B------:R-:W-:Y:S05]  /*41d0*/  BSYNC.RECONVERGENT B1 ;  /* 0x0000000000017941 */ /* 0x000fea0003800200 */
.L_x_1282:
[----:B------:R-:W0:Y:S01]  /*41e0*/  LDCU.64 UR8, c[0x0][0x388] ;  /* 0x00007100ff0877ac */ /* 0x000e220008000a00 */
[----:B------:R-:W-:Y:S01]  /*41f0*/  BSSY.RECONVERGENT B1, `(.L_x_1286) ;  /* 0x000003e000017945 */ /* 0x000fe20003800200 */
[----:B------:R-:W-:Y:S02]  /*4200*/  HFMA2 R5, -RZ, RZ, 1.984375, 0 ;  /* 0x3ff00000ff057431 */ /* 0x000fe400000001ff */
        /* <DEDUP_REMOVED lines=56> */
[----:B------:R-:W-:Y:S05]  /*4590*/  CALL.REL.NOINC `($__internal_4_$__cuda_sm20_div_rn_f64_full) ;  /* 0x0000000400307944 */ /* 0x000fea0003c00000 */
.L_x_1289:
[----:B------:R-:W-:Y:S05]  /*45a0*/  BSYNC.RECONVERGENT B2 ;  /* 0x0000000000027941 */ /* 0x000fea0003800200 */
.L_x_1288:
[----:B------:R-:W-:Y:S02]  /*45b0*/  IMAD.MOV.U32 R4, RZ, RZ, R2 ;  /* 0x000000ffff047224 */ /* 0x000fe400078e0002 */
[----:B------:R-:W-:-:S07]  /*45c0*/  IMAD.MOV.U32 R5, RZ, RZ, R3 ;  /* 0x000000ffff057224 */ /* 0x000fce00078e0003 */
.L_x_1287:
[----:B------:R-:W-:Y:S05]  /*45d0*/  BSYNC.RECONVERGENT B1 ;  /* 0x0000000000017941 */ /* 0x000fea0003800200 */
.L_x_1286:
        /* <DEDUP_REMOVED lines=60> */
.L_x_1293:
[----:B------:R-:W-:Y:S05]  /*49a0*/  BSYNC.RECONVERGENT B2 ;  /* 0x0000000000027941 */ /* 0x000fea0003800200 */
.L_x_1292:
[----:B------:R-:W-:Y:S01]  /*49b0*/  IMAD.MOV.U32 R6, RZ, RZ, R2 ;  /* 0x000000ffff067224 */ /* 0x000fe200078e0002 */
[----:B------:R-:W-:-:S07]  /*49c0*/  MOV R7, R3 ;  /* 0x0000000300077202 */ /* 0x000fce0000000f00 */
.L_x_1291:
[----:B------:R-:W-:Y:S05]  /*49d0*/  BSYNC.RECONVERGENT B1 ;  /* 0x0000000000017941 */ /* 0x000fea0003800200 */
.L_x_1290:
[----:B------:R-:W0:Y:S02]  /*49e0*/  LDC.64 R2, c[0x0][0x398] ;  /* 0x0000e600ff027b82 */ /* 0x000e240000000a00 */
[----:B0-----:R-:W-:-:S04]  /*49f0*/  IMAD.WIDE.U32 R40, R40, 0x8, R2 ;  /* 0x0000000828287825 */ /* 0x001fc800078e0002 */
[----:B------:R-:W-:-:S05]  /*4a00*/  IMAD.WIDE.U32 R40, R34, 0x10, R40 ;  /* 0x0000001022287825 */ /* 0x000fca00078e0028 */
[----:B------:R-:W-:Y:S04]  /*4a10*/  STG.E.128 desc[UR4][R40.64], R12 ;  /* 0x0000000c28007986 */ /* 0x000fe8000c101d04 */
[----:B------:R-:W-:Y:S04]  /*4a20*/  STG.E.128 desc[UR4][R40.64+0x800], R16 ;  /* 0x0008001028007986 */ /* 0x000fe8000c101d04 */
[----:B------:R-:W-:Y:S04]  /*4a30*/  STG.E.128 desc[UR4][R40.64+0x1000], R20 ;  /* 0x0010001428007986 */ /* 0x000fe8000c101d04 */
[----:B------:R-:W-:Y:S01]  /*4a40*/  STG.E.128 desc[UR4][R40.64+0x1800], R4 ;  /* 0x0018000428007986 */ /* 0x000fe2000c101d04 */
[----:B------:R-:W-:Y:S05]  /*4a50*/  EXIT ;  /* 0x000000000000794d */ /* 0x000fea0003800000 */
        .weak           $__internal_4_$__cuda_sm20_div_rn_f64_full
        .type           $__internal_4_$__cuda_sm20_div_rn_f64_full,@function
        .size           $__internal_4_$__cuda_sm20_div_rn_f64_full,(.L_x_1386 - $__internal_4_$__cuda_sm20_div_rn_f64_full)
$__internal_4_$__cuda_sm20_div_rn_f64_full:
[C---:B------:R-:W-:Y:S01]  /*4a60*/  FSETP.GEU.AND P0, PT, |R2|.reuse, 1.469367938527859385e-39, PT ;  /* 0x001000000200780b */ /* 0x040fe20003f0e200 */
[----:B------:R-:W-:Y:S01]  /*4a70*/  IMAD.MOV.U32 R24, RZ, RZ, R3 ;  /* 0x000000ffff187224 */ /* 0x000fe200078e0003 */
[C---:B------:R-:W-:Y:S01]  /*4a80*/  LOP3.LUT R26, R2.reuse, 0x800fffff, RZ, 0xc0, !PT ;  /* 0x800fffff021a7812 */ /* 0x040fe200078ec0ff */
[----:B------:R-:W-:Y:S01]  /*4a90*/  IMAD.MOV.U32 R25, RZ, RZ, R2 ;  /* 0x000000ffff197224 */ /* 0x000fe200078e0002 */
[----:B------:R-:W-:Y:S01]  /*4aa0*/  LOP3.LUT R38, R2, 0x7ff00000, RZ, 0xc0, !PT ;  /* 0x7ff0000002267812 */ /* 0x000fe200078ec0ff */
[----:B------:R-:W-:Y:S01]  /*4ab0*/  IMAD.MOV.U32 R28, RZ, RZ, 0x1 ;  /* 0x00000001ff1c7424 */ /* 0x000fe200078e00ff */
[----:B------:R-:W-:Y:S01]  /*4ac0*/  LOP3.LUT R27, R26, 0x3ff00000, RZ, 0xfc, !PT ;  /* 0x3ff000001a1b7812 */ /* 0x000fe200078efcff */
[----:B------:R-:W-:Y:S01]  /*4ad0*/  IMAD.MOV.U32 R44, RZ, RZ, 0x1ca00000 ;  /* 0x1ca00000ff2c7424 */ /* 0x000fe200078e00ff */
        /* <DEDUP_REMOVED lines=18> */
[----:B0-----:R-:W-:Y:S01]  /*4c00*/  MOV R31, UR7 ;  /* 0x00000007001f7c02 */ /* 0x001fe20008000f00 */
[----:B------:R-:W-:-:S03]  /*4c10*/  IMAD.U32 R30, RZ, RZ, UR6 ;  /* 0x00000006ff1e7e24 */ /* 0x000fc6000f8e00ff */
[----:B------:R-:W-:-:S04]  /*4c20*/  LOP3.LUT R41, R31, 0x7ff00000, RZ, 0xc0, !PT ;  /* 0x7ff000001f297812 */ /* 0x000fc800078ec0ff */
[----:B------:R-:W-:Y:S01]  /*4c30*/  ISETP.GE.U32.AND P1, PT, R41, R38, PT ;  /* 0x000000262900720c */ /* 0x000fe20003f26070 */
[----:B------:R-:W-:-:S15]  /*4c40*/  IMAD.MOV.U32 R39, RZ, RZ, R41 ;  /* 0x000000ffff277224 */ /* 0x000fde00078e0029 */
[----:B------:R-:W-:-:S15]  /*4c50*/  NOP ;  /* 0x0000000000007918 */ /* 0x000fde0000000000 */
[----:B------:R-:W-:-:S15]  /*4c60*/  NOP ;  /* 0x0000000000007918 */ /* 0x000fde0000000000 */
[----:B------:R-:W-:-:S08]  /*4c70*/  NOP ;  /* 0x0000000000007918 */ /* 0x000fd00000000000 */
        /* <DEDUP_REMOVED lines=19> */
.L_x_1294:
[----:B------:R-:W-:Y:S01]  /*4db0*/  VIADD R43, R39, 0xffffffff ;  /* 0xffffffff272b7836 */ /* 0x000fe20000000000 */
[----:B------:R-:W-:Y:S01]  /*4dc0*/  @!P0 LOP3.LUT R38, R27, 0x7ff00000, RZ, 0xc0, !PT ;  /* 0x7ff000001b268812 */ /* 0x000fe200078ec0ff */
[----:B------:R-:W0:Y:S01]  /*4dd0*/  DMUL R30, R32, R28 ;  /* 0x0000001c201e7228 */ /* 0x000e220000000000 */
[----:B------:R-:W-:Y:S02]  /*4de0*/  BSSY.RECONVERGENT B0, `(.L_x_1295) ;  /* 0x0000049000007945 */ /* 0x000fe40003800200 */
[----:B------:R-:W-:Y:S02]  /*4df0*/  ISETP.GT.U32.AND P0, PT, R43, 0x7feffffe, PT ;  /* 0x7feffffe2b00780c */ /* 0x000fe40003f04070 */
[----:B------:R-:W-:-:S04]  /*4e00*/  IADD3 R43, PT, PT, R38, -0x1, RZ ;  /* 0xffffffff262b7810 */ /* 0x000fc80007ffe0ff */
        /* <DEDUP_REMOVED lines=11> */
[----:B------:R-:W-:Y:S02]  /*4ec0*/  LOP3.LUT R2, R25, 0x7ff00000, RZ, 0xc0, !PT ;  /* 0x7ff0000019027812 */ /* 0x000fe400078ec0ff */
[----:B------:R-:W-:Y:S02]  /*4ed0*/  MOV R32, RZ ;  /* 0x000000ff00207202 */ /* 0x000fe40000000f00 */
        /* <DEDUP_REMOVED lines=16> */
[----:B------:R-:W-:Y:S02]  /*4fe0*/  MOV R24, RZ ;  /* 0x000000ff00187202 */ /* 0x000fe40000000f00 */
[----:B------:R-:W-:-:S04]  /*4ff0*/  IADD3 R38, PT, PT, -R38, -0x43300000, RZ ;  /* 0xbcd0000026267810 */ /* 0x000fc80007ffe1ff */
[----:B------:R-:W0:Y:S02]  /*5000*/  DFMA R24, R2, -R24, R30 ;  /* 0x800000180218722b */ /* 0x000e24000000001e */
[----:B0-----:R-:W-:-:S15]  /*5010*/  FSETP.NEU.AND P0, PT, |R25|, R38, PT ;  /* 0x000000261900720b */ /* 0x001fde0003f0d200 */
[----:B------:R-:W-:-:S15]  /*5020*/  NOP ;  /* 0x0000000000007918 */ /* 0x000fde0000000000 */
[----:B------:R-:W-:-:S15]  /*5030*/  NOP ;  /* 0x0000000000007918 */ /* 0x000fde0000000000 */
[----:B------:R-:W-:-:S15]  /*5040*/  NOP ;  /* 0x0000000000007918 */ /* 0x000fde0000000000 */
[----:B------:R-:W-:-:S02]  /*5050*/  NOP ;  /* 0x0000000000007918 */ /* 0x000fc40000000000 */
[----:B------:R-:W0:Y:S02]  /*5060*/  DMUL.RP R30, R30, R32 ;  /* 0x000000201e1e7228 */ /* 0x000e240000008000 */
[----:B0-----:R-:W-:Y:S02]  /*5070*/  LOP3.LUT R26, R31, R26, RZ, 0x3c, !PT ;  /* 0x0000001a1f1a7212 */ /* 0x001fe400078e3cff */
[----:B------:R-:W-:Y:S02]  /*5080*/  FSEL R30, R30, R2, !P0 ;  /* 0x000000021e1e7208 */ /* 0x000fe40004000000 */
[----:B------:R-:W-:-:S05]  /*5090*/  FSEL R2, R26, R3, !P0 ;  /* 0x000000031a027208 */ /* 0x000fca0004000000 */
[----:B------:R-:W-:Y:S02]  /*50a0*/  IMAD.MOV.U32 R3, RZ, RZ, R2 ;  /* 0x000000ffff037224 */ /* 0x000fe400078e0002 */
[----:B------:R-:W-:Y:S01]  /*50b0*/  IMAD.MOV.U32 R2, RZ, RZ, R30 ;  /* 0x000000ffff027224 */ /* 0x000fe200078e001e */
[----:B------:R-:W-:Y:S06]  /*50c0*/  BRA `(.L_x_1297) ;  /* 0x0000000000687947 */ /* 0x000fec0003800000 */
.L_x_1296:
[----:B------:R-:W-:Y:S01]  /*50d0*/  MOV R26, UR6 ;  /* 0x00000006001a7c02 */ /* 0x000fe20008000f00 */
        /* <DEDUP_REMOVED lines=13> */
[----:B------:R-:W-:Y:S02]  /*51b0*/  @!P0 IMAD.MOV.U32 R3, RZ, RZ, R2 ;  /* 0x000000ffff038224 */ /* 0x000fe400078e0002 */
[----:B------:R-:W-:Y:S01]  /*51c0*/  @!P0 IMAD.MOV.U32 R2, RZ, RZ, RZ ;  /* 0x000000ffff028224 */ /* 0x000fe200078e00ff */
[----:B------:R-:W-:Y:S01]  /*51d0*/  @P0 MOV R2, RZ ;  /* 0x000000ff00020202 */ /* 0x000fe20000000f00 */
[----:B------:R-:W-:Y:S01]  /*51e0*/  @P0 IMAD.MOV.U32 R3, RZ, RZ, R24 ;  /* 0x000000ffff030224 */ /* 0x000fe200078e0018 */
[----:B------:R-:W-:Y:S06]  /*51f0*/  BRA `(.L_x_1297) ;  /* 0x00000000001c7947 */ /* 0x000fec0003800000 */
.L_x_1299:
[----:B------:R-:W-:-:S05]  /*5200*/  LOP3.LUT R2, R25, 0x80000, RZ, 0xfc, !PT ;  /* 0x0008000019027812 */ /* 0x000fca00078efcff */
[----:B------:R-:W-:Y:S01]  /*5210*/  IMAD.MOV.U32 R3, RZ, RZ, R2 ;  /* 0x000000ffff037224 */ /* 0x000fe200078e0002 */
[----:B------:R-:W-:Y:S01]  /*5220*/  MOV R2, R24 ;  /* 0x0000001800027202 */ /* 0x000fe20000000f00 */
[----:B------:R-:W-:Y:S06]  /*5230*/  BRA `(.L_x_1297) ;  /* 0x00000000000c7947 */ /* 0x000fec0003800000 */
.L_x_1298:
[----:B------:R-:W-:-:S05]  /*5240*/  LOP3.LUT R2, R27, 0x80000, RZ, 0xfc, !PT ;  /* 0x000800001b027812 */ /* 0x000fca00078efcff */
[----:B------:R-:W-:Y:S02]  /*5250*/  IMAD.MOV.U32 R3, RZ, RZ, R2 ;  /* 0x000000ffff037224 */ /* 0x000fe400078e0002 */
[----:B------:R-:W-:-:S07]  /*5260*/  IMAD.MOV.U32 R2, RZ, RZ, R26 ;  /* 0x000000ffff027224 */ /* 0x000fce00078e001a */
.L_x_1297:
[----:B------:R-:W-:Y:S05]  /*5270*/  BSYNC.RECONVERGENT B0 ;  /* 0x0000000000007941 */ /* 0x000fea0003800200 */
.L_x_1295:
[----:B------:R-:W-:Y:S01]  /*5280*/  MOV R24, R0 ;  /* 0x0000000000187202 */ /* 0x000fe20000000f00 */
[----:B------:R-:W-:-:S04]  /*5290*/  IMAD.MOV.U32 R25, RZ, RZ, 0x0 ;  /* 0x00000000ff197424 */ /* 0x000fc800078e00ff */
[----:B------:R-:W-:Y:S05]  /*52a0*/  RET.REL.NODEC R24 `(_ZN2at6native29vectorized_elementwise_kernelILi2EZZZNS0_53_GLOBAL__N__52d73765_15_RenormKernel_cu_7dd49032_322024renorm_scale_factor_implERNS_18TensorIteratorBaseEdENKUlvE_clEvENKUlvE_clEvEUldE_St5arrayIPcLm2EEEEviT0_T1_) ;  /* 0xffffffac18547950 */ /* 0x000fea0003c3ffff */
.L_x_1300:
        /* <DEDUP_REMOVED lines=13> */
.L_x_1386:


//--------------------- .text._ZN2at6native29vectorized_elementwise_kernelILi4EZZZNS0_53_GLOBAL__N__52d73765_15_RenormKernel_cu_7dd49032_322024renorm_scale_factor_implERNS_18TensorIteratorBaseEdENKUlvE_clEvENKUlvE_clEvEUldE_St5arrayIPcLm2EEEEviT0_T1_ --------------------------
	.section	.text._ZN2at6native29vectorized_elementwise_kernelILi4EZZZNS0_53_GLOBAL__N__52d73765_15_RenormKernel_cu_7dd49032_322024renorm_scale_factor_implERNS_18TensorIteratorBaseEdENKUlvE_clEvENKUlvE_clEvEUldE_St5arrayIPcLm2EEEEviT0_T1_,"ax",@progbits
	.align	128
        .global         _ZN2at6native29vectorized_elementwise_kernelILi4EZZZNS0_53_GLOBAL__N__52d73765_15_RenormKernel_cu_7dd49032_322024renorm_scale_factor_implERNS_18TensorIteratorBaseEdENKUlvE_clEvENKUlvE_clEvEUldE_St5arrayIPcLm2EEEEviT0_T1_
        .type           _ZN2at6native29vectorized_elementwise_kernelILi4EZZZNS0_53_GLOBAL__N__52d73765_15_RenormKernel_cu_7dd49032_322024renorm_scale_factor_implERNS_18TensorIteratorBaseEdENKUlvE_clEvENKUlvE_clEvEUldE_St5arrayIPcLm2EEEEviT0_T1_,@function
        .size           _ZN2at6native29vectorized_elementwise_kernelILi4EZZZNS0_53_GLOBAL__N__52d73765_15_RenormKernel_cu_7dd49032_322024renorm_scale_factor_implERNS_18TensorIteratorBaseEdENKUlvE_clEvENKUlvE_clEvEUldE_St5arrayIPcLm2EEEEviT0_T1_,(.L_x_1387 - _ZN2at6native29vectorized_elementwise_kernelILi4EZZZNS0_53_GLOBAL__N__52d73765_15_RenormKernel_cu_7dd49032_322024renorm_scale_factor_implERNS_18TensorIteratorBaseEdENKUlvE_clEvENKUlvE_clEvEUldE_St5arrayIPcLm2EEEEviT0_T1_)
        .other          _ZN2at6native29vectorized_elementwise_kernelILi4EZZZNS0_53_GLOBAL__N__52d73765_15_RenormKernel_cu_7dd49032_322024renorm_scale_factor_implERNS_18TensorIteratorBaseEdENKUlvE_clEvENKUlvE_clEvEUldE_St5arrayIPcLm2EEEEviT0_T1_,@"STO_CUDA_ENTRY STV_DEFAULT"
_ZN2at6native29vectorized_elementwise_kernelILi4EZZZNS0_53_GLOBAL__N__52d73765_15_RenormKernel_cu_7dd49032_322024renorm_scale_factor_implERNS_18TensorIteratorBaseEdENKUlvE_clEvENKUlvE_clEvEUldE_St5arrayIPcLm2EEEEviT0_T1_:
.text._ZN2at6native29vectorized_elementwise_kernelILi4EZZZNS0_53_GLOBAL__N__52d73765_15_RenormKernel_cu_7dd49032_322024renorm_scale_factor_implERNS_18TensorIteratorBaseEdENKUlvE_clEvENKUlvE_clEvEUldE_St5arrayIPcLm2EEEEviT0_T1_:
        /* <DEDUP_REMOVED lines=127> */
[----:B------:R-:W-:Y:S05]  /*07f0*/  CALL.REL.NOINC `($__internal_5_$__cuda_sm20_div_rn_f64_full) ;  /* 0x0000004000887944 */ /* 0x000fea0003c00000 */
.L_x_1305:
[----:B------:R-:W-:Y:S05]  /*0800*/  BSYNC.RECONVERGENT B2 ;  /* 0x0000000000027941 */ /* 0x000fea0003800200 */
.L_x_1304:
[----:B------:R-:W-:Y:S01]  /*0810*/  IMAD.MOV.U32 R36, RZ, RZ, R2 ;  /* 0x000000ffff247224 */ /* 0x000fe200078e0002 */
[----:B------:R-:W-:-:S07]  /*0820*/  MOV R37, R3 ;  /* 0x0000000300257202 */ /* 0x000fce0000000f00 */
.L_x_1303:
[----:B------:R-:W-:Y:S05]  /*0830*/  BSYNC.RECONVERGENT B1 ;  /* 0x0000000000017941 */ /* 0x000fea0003800200 */
.L_x_1302:
        /* <DEDUP_REMOVED lines=63> */
.L_x_1309:
[----:B------:R-:W-:Y:S05]  /*0c30*/  BSYNC.RECONVERGENT B2 ;  /* 0x0000000000027941 */ /* 0x000fea0003800200 */
.L_x_1308:
[----:B------:R-:W-:Y:S01]  /*0c40*/  IMAD.MOV.U32 R34, RZ, RZ, R2 ;  /* 0x000000ffff227224 */ /* 0x000fe200078e0002 */
[----:B------:R-:W-:-:S07]  /*0c50*/  MOV R35, R3 ;  /* 0x0000000300237202 */ /* 0x000fce0000000f00 */
.L_x_1307:
[----:B------:R-:W-:Y:S05]  /*0c60*/  BSYNC.RECONVERGENT B1 ;  /* 0x0000000000017941 */ /* 0x000fea0003800200 */
.L_x_1306:
        /* <DEDUP_REMOVED lines=63> */
.L_x_1313:
[----:B------:R-:W-:Y:S05]  /*1060*/  BSYNC.RECONVERGENT B2 ;  /* 0x0000000000027941 */ /* 0x000fea0003800200 */
.L_x_1312:
[----:B------:R-:W-:Y:S01]  /*1070*/  IMAD.MOV.U32 R22, RZ, RZ, R2 ;  /* 0x000000ffff167224 */ /* 0x000fe200078e0002 */
[----:B------:R-:W-:-:S07]  /*1080*/  MOV R23, R3 ;  /* 0x0000000300177202 */ /* 0x000fce0000000f00 */
.L_x_1311:
[----:B------:R-:W-:Y:S05]  /*1090*/  BSYNC.RECONVERGENT B1 ;  /* 0x0000000000017941 */ /* 0x000fea0003800200 */
.L_x_1310:
        /* <DEDUP_REMOVED lines=63> */
.L_x_1317:
[----:B------:R-:W-:Y:S05]  /*1490*/  BSYNC.RECONVERGENT B2 ;  /* 0x0000000000027941 */ /* 0x000fea0003800200 */
.L_x_1316:
[----:B------:R-:W-:Y:S01]  /*14a0*/  IMAD.MOV.U32 R20, RZ, RZ, R2 ;  /* 0x000000ffff147224 */ /* 0x000fe200078e0002 */
[----:B------:R-:W-:-:S07]  /*14b0*/  MOV R21, R3 ;  /* 0x0000000300157202 */ /* 0x000fce0000000f00 */
.L_x_1315:
[----:B------:R-:W-:Y:S05]  /*14c0*/  BSYNC.RECONVERGENT B1 ;  /* 0x0000000000017941 */ /* 0x000fea0003800200 */
.L_x_1314:
        /* <DEDUP_REMOVED lines=63> */
.L_x_1321:
[----:B------:R-:W-:Y:S05]  /*18c0*/  BSYNC.RECONVERGENT B2 ;  /* 0x0000000000027941 */ /* 0x000fea0003800200 */
.L_x_1320:
[----:B------:R-:W-:Y:S01]  /*18d0*/  IMAD.MOV.U32 R8, RZ, RZ, R2 ;  /* 0x000000ffff087224 */ /* 0x000fe200078e0002 */
[----:B------:R-:W-:-:S07]  /*18e0*/  MOV R9, R3 ;  /* 0x0000000300097202 */ /* 0x000fce0000000f00 */
.L_x_1319:
[----:B------:R-:W-:Y:S05]  /*18f0*/  BSYNC.RECONVERGENT B1 ;  /* 0x0000000000017941 */ /* 0x000fea0003800200 */
.L_x_1318:
        /* <DEDUP_REMOVED lines=63> */
.L_x_1325:
[----:B------:R-:W-:Y:S05]  /*1cf0*/  BSYNC.RECONVERGENT B2 ;  /* 0x0000000000027941 */ /* 0x000fea0003800200 */
.L_x_1324:
[----:B------:R-:W-:Y:S01]  /*1d00*/  IMAD.MOV.U32 R6, RZ, RZ, R2 ;  /* 0x000000ffff067224 */ /* 0x000fe200078e0002 */
[----:B------:R-:W-:-:S07]  /*1d10*/  MOV R7, R3 ;  /* 0x0000000300077202 */ /* 0x000fce0000000f00 */
.L_x_1323:
[----:B------:R-:W-:Y:S05]  /*1d20*/  BSYNC.RECONVERGENT B1 ;  /* 0x0000000000017941 */ /* 0x000fea0003800200 */
.L_x_1322:
        /* <DEDUP_REMOVED lines=63> */
.L_x_1329:
[----:B------:R-:W-:Y:S05]  /*2120*/  BSYNC.RECONVERGENT B2 ;  /* 0x0000000000027941 */ /* 0x000fea0003800200 */
.L_x_1328:
[----:B------:R-:W-:Y:S01]  /*2130*/  IMAD.MOV.U32 R4, RZ, RZ, R2 ;  /* 0x000000ffff047224 */ /* 0x000fe200078e0002 */
[----:B------:R-:W-:-:S07]  /*2140*/  MOV R5, R3 ;  /* 0x0000000300057202 */ /* 0x000fce0000000f00 */
.L_x_1327:
[----:B------:R-:W-:Y:S05]  /*2150*/  BSYNC.RECONVERGENT B1 ;  /* 0x0000000000017941 */ /* 0x000fea0003800200 */
.L_x_1326:
        /* <DEDUP_REMOVED lines=63> */
.L_x_1333:
[----:B------:R-:W-:Y:S05]  /*2550*/  BSYNC.RECONVERGENT B2 ;  /* 0x0000000000027941 */ /* 0x000fea0003800200 */
.L_x_1332:
[----:B------:R-:W-:Y:S01]  /*2560*/  IMAD.MOV.U32 R10, RZ, RZ, R2 ;  /* 0x000000ffff0a7224 */ /* 0x000fe200078e0002 */
[----:B------:R-:W-:-:S07]  /*2570*/  MOV R11, R3 ;  /* 0x00000003000b7202 */ /* 0x000fce0000000f00 */
.L_x_1331:
[----:B------:R-:W-:Y:S05]  /*2580*/  BSYNC.RECONVERGENT B1 ;  /* 0x0000000000017941 */ /* 0x000fea0003800200 */
.L_x_1330:
        /* <DEDUP_REMOVED lines=16> */
.L_x_1336:
[----:B------:R-:W-:-:S13]  /*2690*/  ISETP.GE.U32.AND P0, PT, R18, R19, PT ;  /* 0x000000131200720c */ /* 0x000fda0003f06070 */
[----:B------:R-:W-:Y:S05]  /*26a0*/  @P0 BRA `(.L_x_1338) ;  /* 0x0000000000300947 */ /* 0x000fea0003800000 */
[----:B0----5:R-:W0:Y:S01]  /*26b0*/  LDC.64 R2, c[0x0][0x398] ;  /* 0x0000e600ff027b82 */ /* 0x021e220000000a00 */
[----:B------:R-:W-:Y:S02]  /*26c0*/  IMAD.IADD R13, R40, 0x1, R18 ;  /* 0x00000001280d7824 */ /* 0x000fe400078e0212 */
[----:B------:R-:W-:Y:S02]  /*26d0*/  VIADD R18, R18, 0x80 ;  /* 0x0000008012127836 */ /* 0x000fe40000000000 */
[----:B0-----:R-:W-:-:S05]  /*26e0*/  IMAD.WIDE.U32 R2, R13, 0x8, R2 ;  /* 0x000000080d027825 */ /* 0x001fca00078e0002 */
[----:B------:R1:W-:Y:S02]  /*26f0*/  STG.E.64 desc[UR4][R2.64], R22 ;  /* 0x0000001602007986 */ /* 0x0003e4000c101b04 */
.L_x_1337:
[----:B------:R-:W-:-:S13]  /*2700*/  ISETP.GE.U32.AND P0, PT, R18, R19, PT ;  /* 0x000000131200720c */ /* 0x000fda0003f06070 */
[----:B------:R-:W-:Y:S05]  /*2710*/  @P0 BRA `(.L_x_1339) ;  /* 0x0000000000300947 */ /* 0x000fea0003800000 */
[----:B01----:R-:W0:Y:S01]  /*2720*/  LDC.64 R2, c[0x0][0x398] ;  /* 0x0000e600ff027b82 */ /* 0x003e220000000a00 */
[----:B------:R-:W-:Y:S01]  /*2730*/  IMAD.IADD R13, R40, 0x1, R18 ;  /* 0x00000001280d7824 */ /* 0x000fe200078e0212 */
[----:B------:R-:W-:-:S03]  /*2740*/  IADD3 R18, PT, PT, R18, 0x80, RZ ;  /* 0x0000008012127810 */ /* 0x000fc60007ffe0ff */
[----:B0-----:R-:W-:-:S05]  /*2750*/  IMAD.WIDE.U32 R2, R13, 0x8, R2 ;  /* 0x000000080d027825 */ /* 0x001fca00078e0002 */
[----:B------:R1:W-:Y:S02]  /*2760*/  STG.E.64 desc[UR4][R2.64], R20 ;  /* 0x0000001402007986 */ /* 0x0003e4000c101b04 */
.L_x_1338:
[----:B------:R-:W-:-:S13]  /*2770*/  ISETP.GE.U32.AND P0, PT, R18, R19, PT ;  /* 0x000000131200720c */ /* 0x000fda0003f06070 */
[----:B------:R-:W-:Y:S05]  /*2780*/  @P0 BRA `(.L_x_1340) ;  /* 0x0000000000340947 */ /* 0x000fea0003800000 */
[----:B01---5:R-:W0:Y:S01]  /*2790*/  LDC.64 R2, c[0x0][0x398] ;  /* 0x0000e600ff027b82 */ /* 0x023e220000000a00 */
[----:B------:R-:W-:Y:S02]  /*27a0*/  IMAD.IADD R13, R40, 0x1, R18 ;  /* 0x00000001280d7824 */ /* 0x000fe400078e0212 */
[----:B------:R-:W-:Y:S02]  /*27b0*/  VIADD R18, R18, 0x80 ;  /* 0x0000008012127836 */ /* 0x000fe40000000000 */
[----:B0-----:R-:W-:-:S05]  /*27c0*/  IMAD.WIDE.U32 R2, R13, 0x8, R2 ;  /* 0x000000080d027825 */ /* 0x001fca00078e0002 */
[----:B------:R2:W-:Y:S02]  /*27d0*/  STG.E.64 desc[UR4][R2.64], R8 ;  /* 0x0000000802007986 */ /* 0x0005e4000c101b04 */
.L_x_1339:
        /* <DEDUP_REMOVED lines=8> */
.L_x_1340:
[----:B------:R-:W-:Y:S05]  /*2860*/  BSYNC.RELIABLE B1 ;  /* 0x0000000000017941 */ /* 0x000fea0003800100 */
.L_x_1335:
[----:B------:R-:W-:-:S13]  /*2870*/  ISETP.GE.U32.AND P0, PT, R18, R19, PT ;  /* 0x000000131200720c */ /* 0x000fda0003f06070 */
[----:B012--5:R-:W0:Y:S01]  /*2880*/  @!P0 LDC.64 R2, c[0x0][0x398] ;  /* 0x0000e600ff028b82 */ /* 0x027e220000000a00 */
[----:B------:R-:W-:Y:S02]  /*2890*/  @!P0 IMAD.IADD R7, R40, 0x1, R18 ;  /* 0x0000000128078824 */ /* 0x000fe400078e0212 */
[----:B------:R-:W-:Y:S02]  /*28a0*/  @!P0 VIADD R18, R18, 0x80 ;  /* 0x0000008012128836 */ /* 0x000fe40000000000 */
[----:B0-----:R-:W-:-:S05]  /*28b0*/  @!P0 IMAD.WIDE.U32 R2, R7, 0x8, R2 ;  /* 0x0000000807028825 */ /* 0x001fca00078e0002 */
[----:B------:R3:W-:Y:S02]  /*28c0*/  @!P0 STG.E.64 desc[UR4][R2.64], R4 ;  /* 0x0000000402008986 */ /* 0x0007e4000c101b04 */
.L_x_1341:
[----:B------:R-:W-:Y:S05]  /*28d0*/  BSYNC.RECONVERGENT B0 ;  /* 0x0000000000007941 */ /* 0x000fea0003800200 */
.L_x_1334:
        /* <DEDUP_REMOVED lines=8> */
.L_x_1301:
[----:B------:R-:W0:Y:S01]  /*2960*/  S2R R34, SR_TID.X ;  /* 0x0000000000227919 */ /* 0x000e220000002100 */
[----:B------:R-:W1:Y:S01]  /*2970*/  LDC.64 R2, c[0x0][0x3a0] ;  /* 0x0000e800ff027b82 */ /* 0x000e620000000a00 */
[----:B------:R-:W2:Y:S01]  /*2980*/  LDCU.64 UR8, c[0x0][0x388] ;  /* 0x00007100ff0877ac */ /* 0x000ea20008000a00 */
[----:B-1----:R-:W-:-:S04]  /*2990*/  IMAD.WIDE.U32 R2, R40, 0x8, R2 ;  /* 0x0000000828027825 */ /* 0x002fc800078e0002 */
[----:B0-----:R-:W-:-:S05]  /*29a0*/  IMAD.WIDE.U32 R2, R34, 0x20, R2 ;  /* 0x0000002022027825 */ /* 0x001fca00078e0002 */
[----:B------:R-:W2:Y:S04]  /*29b0*/  LDG.E.ENL2.256 R20, R16, desc[UR4][R2.64] ;  /* 0xfe0000040210797e */ /* 0x000ea80008121914 */
[----:B------:R0:W5:Y:S01]  /*29c0*/  LDG.E.ENL2.256 R8, R4, desc[UR4][R2.64+0x1000] ;  /* 0xfe0080040204797e */ /* 0x0001620008121908 */
[----:B------:R-:W-:Y:S01]  /*29d0*/  BSSY.RECONVERGENT B1, `(.L_x_1342) ;  /* 0x000003e000017945 */ /* 0x000fe20003800200 */
[----:B------:R-:W-:Y:S02]  /*29e0*/  HFMA2 R12, -RZ, RZ, 0, 0 ;  /* 0x00000000ff0c7431 */ /* 0x000fe400000001ff */
        /* <DEDUP_REMOVED lines=56> */
[----:B-----5:R-:W-:Y:S05]  /*2d70*/  CALL.REL.NOINC `($__internal_5_$__cuda_sm20_div_rn_f64_full) ;  /* 0x0000001c00287944 */ /* 0x020fea0003c00000 */
.L_x_1345:
[----:B------:R-:W-:Y:S05]  /*2d80*/  BSYNC.RECONVERGENT B2 ;  /* 0x0000000000027941 */ /* 0x000fea0003800200 */
.L_x_1344:
[----:B------:R-:W-:Y:S02]  /*2d90*/  IMAD.MOV.U32 R12, RZ, RZ, R2 ;  /* 0x000000ffff0c7224 */ /* 0x000fe400078e0002 */
[----:B------:R-:W-:-:S07]  /*2da0*/  IMAD.MOV.U32 R13, RZ, RZ, R3 ;  /* 0x000000ffff0d7224 */ /* 0x000fce00078e0003 */
.L_x_1343:
[----:B------:R-:W-:Y:S05]  /*2db0*/  BSYNC.RECONVERGENT B1 ;  /* 0x0000000000017941 */ /* 0x000fea0003800200 */
.L_x_1342:
        /* <DEDUP_REMOVED lines=59> */
[----:B-----5:R-:W-:Y:S05]  /*3170*/  CALL.REL.NOINC `($__internal_5_$__cuda_sm20_div_rn_f64_full) ;  /* 0x0000001800287944 */ /* 0x020fea0003c00000 */
.L_x_1349:
[----:B------:R-:W-:Y:S05]  /*3180*/  BSYNC.RECONVERGENT B2 ;  /* 0x0000000000027941 */ /* 0x000fea0003800200 */
.L_x_1348:
[----:B------:R-:W-:Y:S01]  /*3190*/  MOV R14, R2 ;  /* 0x00000002000e7202 */ /* 0x000fe20000000f00 */
[----:B------:R-:W-:-:S07]  /*31a0*/  IMAD.MOV.U32 R15, RZ, RZ, R3 ;  /* 0x000000ffff0f7224 */ /* 0x000fce00078e0003 */
.L_x_1347:
[----:B------:R-:W-:Y:S05]  /*31b0*/  BSYNC.RECONVERGENT B1 ;  /* 0x0000000000017941 */ /* 0x000fea0003800200 */
.L_x_1346:
        /* <DEDUP_REMOVED lines=60> */
.L_x_1353:
[----:B------:R-:W-:Y:S05]  /*3580*/  BSYNC.RECONVERGENT B2 ;  /* 0x0000000000027941 */ /* 0x000fea0003800200 */
.L_x_1352:
[----:B------:R-:W-:Y:S01]  /*3590*/  IMAD.MOV.U32 R16, RZ, RZ, R2 ;  /* 0x000000ffff107224 */ /* 0x000fe200078e0002 */
[----:B------:R-:W-:-:S07]  /*35a0*/  MOV R17, R3 ;  /* 0x0000000300117202 */ /* 0x000fce0000000f00 */
.L_x_1351:
[----:B------:R-:W-:Y:S05]  /*35b0*/  BSYNC.RECONVERGENT B1 ;  /* 0x0000000000017941 */ /* 0x000fea0003800200 */
.L_x_1350:
        /* <DEDUP_REMOVED lines=59> */
[----:B-----5:R-:W-:Y:S05]  /*3970*/  CALL.REL.NOINC `($__internal_5_$__cuda_sm20_div_rn_f64_full) ;  /* 0x0000001000287944 */ /* 0x020fea0003c00000 */
.L_x_1357:
[----:B------:R-:W-:Y:S05]  /*3980*/  BSYNC.RECONVERGENT B2 ;  /* 0x0000000000027941 */ /* 0x000fea0003800200 */
.L_x_1356:
[----:B------:R-:W-:Y:S02]  /*3990*/  IMAD.MOV.U32 R18, RZ, RZ, R2 ;  /* 0x000000ffff127224 */ /* 0x000fe400078e0002 */
[----:B------:R-:W-:-:S07]  /*39a0*/  IMAD.MOV.U32 R19, RZ, RZ, R3 ;  /* 0x000000ffff137224 */ /* 0x000fce00078e0003 */
.L_x_1355:
[----:B------:R-:W-:Y:S05]  /*39b0*/  BSYNC.RECONVERGENT B1 ;  /* 0x0000000000017941 */ /* 0x000fea0003800200 */
.L_x_1354:
[----:B------:R-:W0:Y:S01]  /*39c0*/  LDCU.64 UR8, c[0x0][0x388] ;  /* 0x00007100ff0877ac */ /* 0x000e220008000a00 */
[----:B------:R-:W-:Y:S01]  /*39d0*/  BSSY.RECONVERGENT B1, `(.L_x_1358) ;  /* 0x000003e000017945 */ /* 0x000fe20003800200 */
[----:B------:R-:W-:Y:S01]  /*39e0*/  MOV R20, 0x0 ;  /* 0x0000000000147802 */ /* 0x000fe20000000f00 */
[----:B------:R-:W-:Y:S01]  /*39f0*/  IMAD.MOV.U32 R21, RZ, RZ, 0x3ff00000 ;  /* 0x3ff00000ff157424 */ /* 0x000fe200078e00ff */
[----:B0----5:R-:W0:Y:S02]  /*3a00*/  DSETP.GT.AND P0, PT, R4, UR8, PT ;  /* 0x0000000804007e2a */ /* 0x021e24000bf04000 */
        /* <DEDUP_REMOVED lines=54> */
[----:B------:R-:W-:Y:S05]  /*3d70*/  CALL.REL.NOINC `($__internal_5_$__cuda_sm20_div_rn_f64_full) ;  /* 0x0000000c00287944 */ /* 0x000fea0003c00000 */
.L_x_1361:
[----:B------:R-:W-:Y:S05]  /*3d80*/  BSYNC.RECONVERGENT B2 ;  /* 0x0000000000027941 */ /* 0x000fea0003800200 */
.L_x_1360:
[----:B------:R-:W-:Y:S01]  /*3d90*/  IMAD.MOV.U32 R20, RZ, RZ, R2 ;  /* 0x000000ffff147224 */ /* 0x000fe200078e0002 */
[----:B------:R-:W-:-:S07]  /*3da0*/  MOV R21, R3 ;  /* 0x0000000300157202 */ /* 0x000fce0000000f00 */
.L_x_1359:
[----:B------:R-:W-:Y:S05]  /*3db0*/  BSYNC.RECONVERGENT B1 ;  /* 0x0000000000017941 */ /* 0x000fea0003800200 */
.L_x_1358:
        /* <DEDUP_REMOVED lines=60> */
.L_x_1365:
[----:B------:R-:W-:Y:S05]  /*4180*/  BSYNC.RECONVERGENT B2 ;  /* 0x0000000000027941 */ /* 0x000fea0003800200 */
.L_x_1364:
[----:B------:R-:W-:Y:S01]  /*4190*/  MOV R22, R2 ;  /* 0x0000000200167202 */ /* 0x000fe20000000f00 */
[----:B------:R-:W-:-:S07]  /*41a0*/  IMAD.MOV.U32 R23, RZ, RZ, R3 ;  /* 0x000000ffff177224 */ /* 0x000fce00078e0003 */
.L_x_1363:
[----:B------:R-:W-:Y:S05]  /*41b0*/  BSYNC.RECONVERGENT B1 ;  /* 0x0000000000017941 */ /* 0x000fea0003800200 */
.L_x_1362:
        /* <DEDUP_REMOVED lines=59> */
[----:B------:R-:W-:Y:S05]  /*4570*/  CALL.REL.NOINC `($__internal_5_$__cuda_sm20_div_rn_f64_full) ;  /* 0x0000000400287944 */ /* 0x000fea0003c00000 */
.L_x_1369:
[----:B------:R-:W-:Y:S05]  /*4580*/  BSYNC.RECONVERGENT B2 ;  /* 0x0000000000027941 */ /* 0x000fea0003800200 */
.L_x_1368:
[----:B------:R-:W-:Y:S02]  /*4590*/  IMAD.MOV.U32 R4, RZ, RZ, R2 ;  /* 0x000000ffff047224 */ /* 0x000fe400078e0002 */
[----:B------:R-:W-:-:S07]  /*45a0*/  IMAD.MOV.U32 R5, RZ, RZ, R3 ;  /* 0x000000ffff057224 */ /* 0x000fce00078e0003 */
.L_x_1367:
[----:B------:R-:W-:Y:S05]  /*45b0*/  BSYNC.RECONVERGENT B1 ;  /* 0x0000000000017941 */ /* 0x000fea0003800200 */
.L_x_1366:
        /* <DEDUP_REMOVED lines=60> */
.L_x_1373:
[----:B------:R-:W-:Y:S05]  /*4980*/  BSYNC.RECONVERGENT B2 ;  /* 0x0000000000027941 */ /* 0x000fea0003800200 */
.L_x_1372:
[----:B------:R-:W-:Y:S01]  /*4990*/  IMAD.MOV.U32 R6, RZ, RZ, R2 ;  /* 0x000000ffff067224 */ /* 0x000fe200078e0002 */
[----:B------:R-:W-:-:S07]  /*49a0*/  MOV R7, R3 ;  /* 0x0000000300077202 */ /* 0x000fce0000000f00 */
.L_x_1371:
[----:B------:R-:W-:Y:S05]  /*49b0*/  BSYNC.RECONVERGENT B1 ;  /* 0x0000000000017941 */ /* 0x000fea0003800200 */
.L_x_1370:
[----:B------:R-:W0:Y:S02]  /*49c0*/  LDC.64 R2, c[0x0][0x398] ;  /* 0x0000e600ff027b82 */ /* 0x000e240000000a00 */
[----:B0-----:R-:W-:-:S04]  /*49d0*/  IMAD.WIDE.U32 R40, R40, 0x8, R2 ;  /* 0x0000000828287825 */ /* 0x001fc800078e0002 */
[----:B------:R-:W-:-:S05]  /*49e0*/  IMAD.WIDE.U32 R40, R34, 0x20, R40 ;  /* 0x0000002022287825 */ /* 0x000fca00078e0028 */
[----:B------:R-:W-:Y:S04]  /*49f0*/  STG.E.ENL2.256 desc[UR4][R40.64], R12, R16 ;  /* 0xf800000c2810797f */ /* 0x000fe8000f121804 */
[----:B------:R-:W-:Y:S01]  /*4a00*/  STG.E.ENL2.256 desc[UR4][R40.64+0x1000], R20, R4 ;  /* 0xf80080142804797f */ /* 0x000fe2000f121804 */
[----:B------:R-:W-:Y:S05]  /*4a10*/  EXIT ;  /* 0x000000000000794d */ /* 0x000fea0003800000 */
        .weak           $__internal_5_$__cuda_sm20_div_rn_f64_full
        .type           $__internal_5_$__cuda_sm20_div_rn_f64_full,@function
        .size           $__internal_5_$__cuda_sm20_div_rn_f64_full,(.L_x_1387 - $__internal_5_$__cuda_sm20_div_rn_f64_full)
$__internal_5_$__cuda_sm20_div_rn_f64_full:
        /* <DEDUP_REMOVED lines=53> */
.L_x_1374:
        /* <DEDUP_REMOVED lines=50> */
.L_x_1376:
        /* <DEDUP_REMOVED lines=19> */
.L_x_1379:
[----:B------:R-:W-:-:S05]  /*51c0*/  LOP3.LUT R2, R25, 0x80000, RZ, 0xfc, !PT ;  /* 0x0008000019027812 */ /* 0x000fca00078efcff */
[----:B------:R-:W-:Y:S01]  /*51d0*/  IMAD.MOV.U32 R3, RZ, RZ, R2 ;  /* 0x000000ffff037224 */ /* 0x000fe200078e0002 */
[----:B------:R-:W-:Y:S01]  /*51e0*/  MOV R2, R24 ;  /* 0x0000001800027202 */ /* 0x000fe20000000f00 */
[----:B------:R-:W-:Y:S06]  /*51f0*/  BRA `(.L_x_1377) ;  /* 0x00000000000c7947 */ /* 0x000fec0003800000 */
.L_x_1378:
[----:B------:R-:W-:-:S05]  /*5200*/  LOP3.LUT R2, R27, 0x80000, RZ, 0xfc, !PT ;  /* 0x000800001b027812 */ /* 0x000fca00078efcff */
[----:B------:R-:W-:Y:S02]  /*5210*/  IMAD.MOV.U32 R3, RZ, RZ, R2 ;  /* 0x000000ffff037224 */ /* 0x000fe400078e0002 */
[----:B------:R-:W-:-:S07]  /*5220*/  IMAD.MOV.U32 R2, RZ, RZ, R26 ;  /* 0x000000ffff027224 */ /* 0x000fce00078e001a */
.L_x_1377:
[----:B------:R-:W-:Y:S05]  /*5230*/  BSYNC.RECONVERGENT B0 ;  /* 0x0000000000007941 */ /* 0x000fea0003800200 */
.L_x_1375:
[----:B------:R-:W-:Y:S01]  /*5240*/  MOV R24, R0 ;  /* 0x0000000000187202 */ /* 0x000fe20000000f00 */
[----:B------:R-:W-:-:S04]  /*5250*/  IMAD.MOV.U32 R25, RZ, RZ, 0x0 ;  /* 0x00000000ff197424 */ /* 0x000fc800078e00ff */
[----:B------:R-:W-:Y:S05]  /*5260*/  RET.REL.NODEC R24 `(_ZN2at6native29vectorized_elementwise_kernelILi4EZZZNS0_53_GLOBAL__N__52d73765_15_RenormKernel_cu_7dd49032_322024renorm_scale_factor_implERNS_18TensorIteratorBaseEdENKUlvE_clEvENKUlvE_clEvEUldE_St5arrayIPcLm2EEEEviT0_T1_) ;  /* 0xffffffac18647950 */ /* 0x000fea0003c3ffff */
.L_x_1380:
        /* <DEDUP_REMOVED lines=9> */
.L_x_1387:


//--------------------- .text._ZN2at6native29vectorized_elementwise_kernelILi8EZZZNS0_53_GLOBAL__N__52d73765_15_RenormKernel_cu_7dd49032_322024renorm_scale_factor_implERNS_18TensorIteratorBaseEdENKUlvE_clEvENKUlvE_clEvEUldE_St5arrayIPcLm2EEEEviT0_T1_ --------------------------
	.section	.text._ZN2at6native29vectorized_elementwise_kernelILi8EZZZNS0_53_GLOBAL__N__52d73765_15_RenormKernel_cu_7dd49032_322024renorm_scale_factor_implERNS_18TensorIteratorBaseEdENKUlvE_clEvENKUlvE_clEvEUldE_St5arrayIPcLm2EEEEviT0_T1_,"ax",@progbits
	.align	128
        .global         _ZN2at6native29vectorized_elementwise_kernelILi8EZZZNS0_53_GLOBAL__N__52d73765_15_RenormKernel_cu_7dd49032_322024renorm_scale_factor_implERNS_18TensorIteratorBaseEdENKUlvE_clEvENKUlvE_clEvEUldE_St5arrayIPcLm2EEEEviT0_T1_
        .type           _ZN2at6native29vectorized_elementwise_kernelILi8EZZZNS0_53_GLOBAL__N__52d73765_15_RenormKernel_cu_7dd49032_322024renorm_scale_factor_implERNS_18TensorIteratorBaseEdENKUlvE_clEvENKUlvE_clEvEUldE_St5arrayIPcLm2EEEEviT0_T1_,@function
        .size           _ZN2at6native29vectorized_elementwise_kernelILi8EZZZNS0_53_GLOBAL__N__52d73765_15_RenormKernel_cu_7dd49032_322024renorm_scale_factor_implERNS_18TensorIteratorBaseEdENKUlvE_clEvENKUlvE_clEvEUldE_St5arrayIPcLm2EEEEviT0_T1_,(.L_x_1401 - _ZN2at6native29vectorized_elementwise_kernelILi8EZZZNS0_53_GLOBAL__N__52d73765_15_RenormKernel_cu_7dd49032_322024renorm_scale_factor_implERNS_18TensorIteratorBaseEdENKUlvE_clEvENKUlvE_clEvEUldE_St5arrayIPcLm2EEEEviT0_T1_)
        .other          _ZN2at6native29vectorized_elementwise_kernelILi8EZZZNS0_53_GLOBAL__N__52d73765_15_RenormKernel_cu_7dd49032_322024renorm_scale_factor_implERNS_18TensorIteratorBaseEdENKUlvE_clEvENKUlvE_clEvEUldE_St5arrayIPcLm2EEEEviT0_T1_,@"STO_CUDA_ENTRY STV_DEFAULT"
_ZN2at6native29vectorized_elementwise_kernelILi8EZZZNS0_53_GLOBAL__N__52d73765_15_RenormKernel_cu_7dd49032_322024renorm_scale_factor_implERNS_18TensorIteratorBaseEdENKUlvE_clEvENKUlvE_clEvEUldE_St5arrayIPcLm2EEEEviT0_T1_:
.text._ZN2at6native29vectorized_elementwise_kernelILi8EZZZNS0_53_GLOBAL__N__52d73765_15_RenormKernel_cu_7dd49032_322024renorm_scale_factor_implERNS_18TensorIteratorBaseEdENKUlvE_clEvENKUlvE_clEvEUldE_St5arrayIPcLm2EEEEviT0_T1_:
[----:B------:R-:W-:Y:S01]  /*0000*/  LDC R1, c[0x0][0x37c] ;  /* 0x0000df00ff017b82 */ /* 0x000fe20000000800 */
[----:B------:R-:W-:Y:S05]  /*0010*/  EXIT ;  /* 0x000000000000794d */ /* 0x000fea0003800000 */
.L_x_1381:
        /* <DEDUP_REMOVED lines=14> */
.L_x_1401:


//--------------------- .nv.global.init           --------------------------
	.section	.nv.global.init,"aw",@progbits
.nv.global.init:
	.type		$str$5,@object
	.size		$str$5,(__unnamed_1 - $str$5)
$str$5:
        /*0000*/ 	.byte	0x66, 0x61, 0x6c, 0x73, 0x65, 0x00
	.type		__unnamed_1,@object
	.size		__unnamed_1,(__unnamed_3 - __unnamed_1)
__unnamed_1:
        /*0006*/ 	.byte	0x66, 0x65, 0x74, 0x63, 0x68, 0x5f, 0x61, 0x6e, 0x64, 0x5f, 0x63, 0x61, 0x73, 0x74, 0x00
	.type		__unnamed_3,@object
	.size		__unnamed_3,(__unnamed_2 - __unnamed_3)
__unnamed_3:
        /*0015*/ 	.byte	0x66, 0x65, 0x74, 0x63, 0x68, 0x5f, 0x61, 0x6e, 0x64, 0x5f, 0x63, 0x61, 0x73, 0x74, 0x00
	.type		__unnamed_2,@object
	.size		__unnamed_2,(__unnamed_4 - __unnamed_2)
__unnamed_2:
        /*0024*/ 	.byte	0x63, 0x61, 0x73, 0x74, 0x5f, 0x61, 0x6e, 0x64, 0x5f, 0x73, 0x74, 0x6f, 0x72, 0x65, 0x00
	.type		__unnamed_4,@object
	.size		__unnamed_4,($str$6 - __unnamed_4)
__unnamed_4:
        /*0033*/ 	.byte	0x63, 0x61, 0x73, 0x74, 0x5f, 0x61, 0x6e, 0x64, 0x5f, 0x73, 0x74, 0x6f, 0x72, 0x65, 0x00
	.type		$str$6,@object
	.size		$str$6,(.L_33 - $str$6)
$str$6:
        /*0042*/ 	.byte	0x2f, 0x72, 0x6f, 0x6f, 0x74, 0x2f, 0x2e, 0x70, 0x79, 0x65, 0x6e, 0x76, 0x2f, 0x76, 0x65, 0x72
        /*0052*/ 	.byte	0x73, 0x69, 0x6f, 0x6e, 0x73, 0x2f, 0x33, 0x2e, 0x31, 0x33, 0x2e, 0x31, 0x32, 0x2f, 0x6c, 0x69
        /*0062*/ 	.byte	0x62, 0x2f, 0x70, 0x79, 0x74, 0x68, 0x6f, 0x6e, 0x33, 0x2e, 0x31, 0x33, 0x2f, 0x73, 0x69, 0x74
        /*0072*/ 	.byte	0x65, 0x2d, 0x70, 0x61, 0x63, 0x6b, 0x61, 0x67, 0x65, 0x73, 0x2f, 0x74, 0x6f, 0x72, 0x63, 0x68
        /*0082*/ 	.byte	0x2f, 0x69, 0x6e, 0x63, 0x6c, 0x75, 0x64, 0x65, 0x2f, 0x63, 0x31, 0x30, 0x2f, 0x63, 0x6f, 0x72
        /*0092*/ 	.byte	0x65, 0x2f, 0x44, 0x79, 0x6e, 0x61, 0x6d, 0x69, 0x63, 0x43, 0x61, 0x73, 0x74, 0x2e, 0x68, 0x00
.L_33:


//--------------------- .nv.shared.reserved.0     --------------------------
	.section	.nv.shared.reserved.0,"aw",@nobits
	.weak		__nv_reservedSMEM_offset_0_alias
	.size		__nv_reservedSMEM_offset_0_alias, 0, 64
	.other		__nv_reservedSMEM_offset_0_alias,@"STO_CUDA_RESERVED_SHARED STV_DEFAULT"
__nv_reservedSMEM_offset_0_alias:
	.zero		0
	.zero		64


//--------------------- .nv.global                --------------------------
	.section	.nv.global,"aw",@nobits
.nv.global:
	.type		_ZN51_INTERNAL_52d73765_15_RenormKernel_cu_7dd49032_32204cuda3std3__48in_placeE,@object
	.size		_ZN51_INTERNAL_52d73765_15_RenormKernel_cu_7dd49032_32204cuda3std3__48in_placeE,(_ZN51_INTERNAL_52d73765_15_RenormKernel_cu_7dd49032_32204cuda3std6ranges3__45__cpo8distanceE - _ZN51_INTERNAL_52d73765_15_RenormKernel_cu_7dd49032_32204cuda3std3__48in_placeE)
_ZN51_INTERNAL_52d73765_15_RenormKernel_cu_7dd49032_32204cuda3std3__48in_placeE:
	.zero		1
	.type		_ZN51_INTERNAL_52d73765_15_RenormKernel_cu_7dd49032_32204cuda3std6ranges3__45__cpo8distanceE,@object
	.size		_ZN51_INTERNAL_52d73765_15_RenormKernel_cu_7dd49032_32204cuda3std6ranges3__45__cpo8distanceE,(_ZN51_INTERNAL_52d73765_15_RenormKernel_cu_7dd49032_32204cuda3std3__45__cpo6cbeginE - _ZN51_INTERNAL_52d73765_15_RenormKernel_cu_7dd49032_32204cuda3std6ranges3__45__cpo8distanceE)
_ZN51_INTERNAL_52d73765_15_RenormKernel_cu_7dd49032_32204cuda3std6ranges3__45__cpo8distanceE:
	.zero		1
	.type		_ZN51_INTERNAL_52d73765_15_RenormKernel_cu_7dd49032_32204cuda3std3__45__cpo6cbeginE,@object
	.size		_ZN51_INTERNAL_52d73765_15_RenormKernel_cu_7dd49032_32204cuda3std3__45__cpo6cbeginE,(_ZN51_INTERNAL_52d73765_15_RenormKernel_cu_7dd49032_32204cuda3std6ranges3__45__cpo7advanceE - _ZN51_INTERNAL_52d73765_15_RenormKernel_cu_7dd49032_32204cuda3std3__45__cpo6cbeginE)
_ZN51_INTERNAL_52d73765_15_RenormKernel_cu_7dd49032_32204cuda3std3__45__cpo6cbeginE:
	.zero		1
	.type		_ZN51_INTERNAL_52d73765_15_RenormKernel_cu_7dd49032_32204cuda3std6ranges3__45__cpo7advanceE,@object
	.size		_ZN51_INTERNAL_52d73765_15_RenormKernel_cu_7dd49032_32204cuda3std6ranges3__45__cpo7advanceE,(_ZN51_INTERNAL_52d73765_15_RenormKernel_cu_7dd49032_32204cuda3std3__45__cpo7crbeginE - _ZN51_INTERNAL_52d73765_15_RenormKernel_cu_7dd49032_32204cuda3std6ranges3__45__cpo7advanceE)
_ZN51_INTERNAL_52d73765_15_RenormKernel_cu_7dd49032_32204cuda3std6ranges3__45__cpo7advanceE:
	.zero		1
	.type		_ZN51_INTERNAL_52d73765_15_RenormKernel_cu_7dd49032_32204cuda3std3__45__cpo7crbeginE,@object
	.size		_ZN51_INTERNAL_52d73765_15_RenormKernel_cu_7dd49032_32204cuda3std3__45__cpo7crbeginE,(_ZN51_INTERNAL_52d73765_15_RenormKernel_cu_7dd49032_32204cuda3std6ranges3__45__cpo4dataE - _ZN51_INTERNAL_52d73765_15_RenormKernel_cu_7dd49032_32204cuda3std3__45__cpo7crbeginE)
_ZN51_INTERNAL_52d73765_15_RenormKernel_cu_7dd49032_32204cuda3std3__45__cpo7crbeginE:
	.zero		1
	.type		_ZN51_INTERNAL_52d73765_15_RenormKernel_cu_7dd49032_32204cuda3std6ranges3__45__cpo4dataE,@object
	.size		_ZN51_INTERNAL_52d73765_15_RenormKernel_cu_7dd49032_32204cuda3std6ranges3__45__cpo4dataE,(_ZN51_INTERNAL_52d73765_15_RenormKernel_cu_7dd49032_32204cuda3std6ranges3__45__cpo5beginE - _ZN51_INTERNAL_52d73765_15_RenormKernel_cu_7dd49032_32204cuda3std6ranges3__45__cpo4dataE)
_ZN51_INTERNAL_52d73765_15_RenormKernel_cu_7dd49032_32204cuda3std6ranges3__45__cpo4dataE:
	.zero		1
	.type		_ZN51_INTERNAL_52d73765_15_RenormKernel_cu_7dd49032_32204cuda3std6ranges3__45__cpo5beginE,@object
	.size		_ZN51_INTERNAL_52d73765_15_RenormKernel_cu_7dd49032_32204cuda3std6ranges3__45__cpo5beginE,(_ZN51_INTERNAL_52d73765_15_RenormKernel_cu_7dd49032_32204cuda3std3__453_GLOBAL__N__52d73765_15_RenormKernel_cu_7dd49032_32206ignoreE - _ZN51_INTERNAL_52d73765_15_RenormKernel_cu_7dd49032_32204cuda3std6ranges3__45__cpo5beginE)
_ZN51_INTERNAL_52d73765_15_RenormKernel_cu_7dd49032_32204cuda3std6ranges3__45__cpo5beginE:
	.zero		1
	.type		_ZN51_INTERNAL_52d73765_15_RenormKernel_cu_7dd49032_32204cuda3std3__453_GLOBAL__N__52d73765_15_RenormKernel_cu_7dd49032_32206ignoreE,@object
	.size		_ZN51_INTERNAL_52d73765_15_RenormKernel_cu_7dd49032_32204cuda3std3__453_GLOBAL__N__52d73765_15_RenormKernel_cu_7dd49032_32206ignoreE,(_ZN51_INTERNAL_52d73765_15_RenormKernel_cu_7dd49032_32204cuda3std6ranges3__45__cpo4sizeE - _ZN51_INTERNAL_52d73765_15_RenormKernel_cu_7dd49032_32204cuda3std3__453_GLOBAL__N__52d73765_15_RenormKernel_cu_7dd49032_32206ignoreE)
_ZN51_INTERNAL_52d73765_15_RenormKernel_cu_7dd49032_32204cuda3std3__453_GLOBAL__N__52d73765_15_RenormKernel_cu_7dd49032_32206ignoreE:
	.zero		1
	.type		_ZN51_INTERNAL_52d73765_15_RenormKernel_cu_7dd49032_32204cuda3std6ranges3__45__cpo4sizeE,@object
	.size		_ZN51_INTERNAL_52d73765_15_RenormKernel_cu_7dd49032_32204cuda3std6ranges3__45__cpo4sizeE,(_ZN51_INTERNAL_52d73765_15_RenormKernel_cu_7dd49032_32204cuda3std3__45__cpo5beginE - _ZN51_INTERNAL_52d73765_15_RenormKernel_cu_7dd49032_32204cuda3std6ranges3__45__cpo4sizeE)
_ZN51_INTERNAL_52d73765_15_RenormKernel_cu_7dd49032_32204cuda3std6ranges3__45__cpo4sizeE:
	.zero		1
	.type		_ZN51_INTERNAL_52d73765_15_RenormKernel_cu_7dd49032_32204cuda3std3__45__cpo5beginE,@object
	.size		_ZN51_INTERNAL_52d73765_15_RenormKernel_cu_7dd49032_32204cuda3std3__45__cpo5beginE,(_ZN51_INTERNAL_52d73765_15_RenormKernel_cu_7dd49032_32204cuda3std6ranges3__45__cpo6cbeginE - _ZN51_INTERNAL_52d73765_15_RenormKernel_cu_7dd49032_32204cuda3std3__45__cpo5beginE)
_ZN51_INTERNAL_52d73765_15_RenormKernel_cu_7dd49032_32204cuda3std3__45__cpo5beginE:
	.zero		1
	.type		_ZN51_INTERNAL_52d73765_15_RenormKernel_cu_7dd49032_32204cuda3std6ranges3__45__cpo6cbeginE,@object
	.size		_ZN51_INTERNAL_52d73765_15_RenormKernel_cu_7dd49032_32204cuda3std6ranges3__45__cpo6cbeginE,(_ZN51_INTERNAL_52d73765_15_RenormKernel_cu_7dd49032_32204cuda3std3__45__cpo6rbeginE - _ZN51_INTERNAL_52d73765_15_RenormKernel_cu_7dd49032_32204cuda3std6ranges3__45__cpo6cbeginE)
_ZN51_INTERNAL_52d73765_15_RenormKernel_cu_7dd49032_32204cuda3std6ranges3__45__cpo6cbeginE:
	.zero		1
	.type		_ZN51_INTERNAL_52d73765_15_RenormKernel_cu_7dd49032_32204cuda3std3__45__cpo6rbeginE,@object
	.size		_ZN51_INTERNAL_52d73765_15_RenormKernel_cu_7dd49032_32204cuda3std3__45__cpo6rbeginE,(_ZN51_INTERNAL_52d73765_15_RenormKernel_cu_7dd49032_32204cuda3std6ranges3__45__cpo4nextE - _ZN51_INTERNAL_52d73765_15_RenormKernel_cu_7dd49032_32204cuda3std3__45__cpo6rbeginE)
_ZN51_INTERNAL_52d73765_15_RenormKernel_cu_7dd49032_32204cuda3std3__45__cpo6rbeginE:
	.zero		1
	.type		_ZN51_INTERNAL_52d73765_15_RenormKernel_cu_7dd49032_32204cuda3std6ranges3__45__cpo4nextE,@object
	.size		_ZN51_INTERNAL_52d73765_15_RenormKernel_cu_7dd49032_32204cuda3std6ranges3__45__cpo4nextE,(_ZN51_INTERNAL_52d73765_15_RenormKernel_cu_7dd49032_32204cuda3std6ranges3__45__cpo4swapE - _ZN51_INTERNAL_52d73765_15_RenormKernel_cu_7dd49032_32204cuda3std6ranges3__45__cpo4nextE)
_ZN51_INTERNAL_52d73765_15_RenormKernel_cu_7dd49032_32204cuda3std6ranges3__45__cpo4nextE:
	.zero		1
	.type		_ZN51_INTERNAL_52d73765_15_RenormKernel_cu_7dd49032_32204cuda3std6ranges3__45__cpo4swapE,@object
	.size		_ZN51_INTERNAL_52d73765_15_RenormKernel_cu_7dd49032_32204cuda3std6ranges3__45__cpo4swapE,(_ZN51_INTERNAL_52d73765_15_RenormKernel_cu_7dd49032_32204cuda3std3__420unreachable_sentinelE - _ZN51_INTERNAL_52d73765_15_RenormKernel_cu_7dd49032_32204cuda3std6ranges3__45__cpo4swapE)
_ZN51_INTERNAL_52d73765_15_RenormKernel_cu_7dd49032_32204cuda3std6ranges3__45__cpo4swapE:
	.zero		1
	.type		_ZN51_INTERNAL_52d73765_15_RenormKernel_cu_7dd49032_32204cuda3std3__420unreachable_sentinelE,@object
	.size		_ZN51_INTERNAL_52d73765_15_RenormKernel_cu_7dd49032_32204cuda3std3__420unreachable_sentinelE,(_ZN51_INTERNAL_52d73765_15_RenormKernel_cu_7dd49032_32206thrust24THRUST_300001_SM_1030_NS6system6detail10sequential3seqE - _ZN51_INTERNAL_52d73765_15_RenormKernel_cu_7dd49032_32204cuda3std3__420unreachable_sentinelE)
_ZN51_INTERNAL_52d73765_15_RenormKernel_cu_7dd49032_32204cuda3std3__420unreachable_sentinelE:
	.zero		1
	.type		_ZN51_INTERNAL_52d73765_15_RenormKernel_cu_7dd49032_32206thrust24THRUST_300001_SM_1030_NS6system6detail10sequential3seqE,@object
	.size		_ZN51_INTERNAL_52d73765_15_RenormKernel_cu_7dd49032_32206thrust24THRUST_300001_SM_1030_NS6system6detail10sequential3seqE,(_ZN51_INTERNAL_52d73765_15_RenormKernel_cu_7dd49032_32204cuda3std3__45__cpo4cendE - _ZN51_INTERNAL_52d73765_15_RenormKernel_cu_7dd49032_32206thrust24THRUST_300001_SM_1030_NS6system6detail10sequential3seqE)
_ZN51_INTERNAL_52d73765_15_RenormKernel_cu_7dd49032_32206thrust24THRUST_300001_SM_1030_NS6system6detail10sequential3seqE:
	.zero		1
	.type		_ZN51_INTERNAL_52d73765_15_RenormKernel_cu_7dd49032_32204cuda3std3__45__cpo4cendE,@object
	.size		_ZN51_INTERNAL_52d73765_15_RenormKernel_cu_7dd49032_32204cuda3std3__45__cpo4cendE,(_ZN51_INTERNAL_52d73765_15_RenormKernel_cu_7dd49032_32204cuda3std6ranges3__45__cpo9iter_swapE - _ZN51_INTERNAL_52d73765_15_RenormKernel_cu_7dd49032_32204cuda3std3__45__cpo4cendE)
_ZN51_INTERNAL_52d73765_15_RenormKernel_cu_7dd49032_32204cuda3std3__45__cpo4cendE:
	.zero		1
	.type		_ZN51_INTERNAL_52d73765_15_RenormKernel_cu_7dd49032_32204cuda3std6ranges3__45__cpo9iter_swapE,@object
	.size		_ZN51_INTERNAL_52d73765_15_RenormKernel_cu_7dd49032_32204cuda3std6ranges3__45__cpo9iter_swapE,(_ZN51_INTERNAL_52d73765_15_RenormKernel_cu_7dd49032_32204cuda3std3__45__cpo5crendE - _ZN51_INTERNAL_52d73765_15_RenormKernel_cu_7dd49032_32204cuda3std6ranges3__45__cpo9iter_swapE)
_ZN51_INTERNAL_52d73765_15_RenormKernel_cu_7dd49032_32204cuda3std6ranges3__45__cpo9iter_swapE:
	.zero		1
	.type		_ZN51_INTERNAL_52d73765_15_RenormKernel_cu_7dd49032_32204cuda3std3__45__cpo5crendE,@object
	.size		_ZN51_INTERNAL_52d73765_15_RenormKernel_cu_7dd49032_32204cuda3std3__45__cpo5crendE,(_ZN51_INTERNAL_52d73765_15_RenormKernel_cu_7dd49032_32204cuda3std6ranges3__45__cpo5cdataE - _ZN51_INTERNAL_52d73765_15_RenormKernel_cu_7dd49032_32204cuda3std3__45__cpo5crendE)
_ZN51_INTERNAL_52d73765_15_RenormKernel_cu_7dd49032_32204cuda3std3__45__cpo5crendE:
	.zero		1
	.type		_ZN51_INTERNAL_52d73765_15_RenormKernel_cu_7dd49032_32204cuda3std6ranges3__45__cpo5cdataE,@object
	.size		_ZN51_INTERNAL_52d73765_15_RenormKernel_cu_7dd49032_32204cuda3std6ranges3__45__cpo5cdataE,(_ZN51_INTERNAL_52d73765_15_RenormKernel_cu_7dd49032_32204cuda3std6ranges3__45__cpo3endE - _ZN51_INTERNAL_52d73765_15_RenormKernel_cu_7dd49032_32204cuda3std6ranges3__45__cpo5cdataE)
_ZN51_INTERNAL_52d73765_15_RenormKernel_cu_7dd49032_32204cuda3std6ranges3__45__cpo5cdataE:
	.zero		1
	.type		_ZN51_INTERNAL_52d73765_15_RenormKernel_cu_7dd49032_32204cuda3std6ranges3__45__cpo3endE,@object
	.size		_ZN51_INTERNAL_52d73765_15_RenormKernel_cu_7dd49032_32204cuda3std6ranges3__45__cpo3endE,(_ZN51_INTERNAL_52d73765_15_RenormKernel_cu_7dd49032_32204cuda3std3__419piecewise_constructE - _ZN51_INTERNAL_52d73765_15_RenormKernel_cu_7dd49032_32204cuda3std6ranges3__45__cpo3endE)
_ZN51_INTERNAL_52d73765_15_RenormKernel_cu_7dd49032_32204cuda3std6ranges3__45__cpo3endE:
	.zero		1
	.type		_ZN51_INTERNAL_52d73765_15_RenormKernel_cu_7dd49032_32204cuda3std3__419piecewise_constructE,@object
	.size		_ZN51_INTERNAL_52d73765_15_RenormKernel_cu_7dd49032_32204cuda3std3__419piecewise_constructE,(_ZN51_INTERNAL_52d73765_15_RenormKernel_cu_7dd49032_32204cuda3std6ranges3__45__cpo5ssizeE - _ZN51_INTERNAL_52d73765_15_RenormKernel_cu_7dd49032_32204cuda3std3__419piecewise_constructE)
_ZN51_INTERNAL_52d73765_15_RenormKernel_cu_7dd49032_32204cuda3std3__419piecewise_constructE:
	.zero		1
	.type		_ZN51_INTERNAL_52d73765_15_RenormKernel_cu_7dd49032_32204cuda3std6ranges3__45__cpo5ssizeE,@object
	.size		_ZN51_INTERNAL_52d73765_15_RenormKernel_cu_7dd49032_32204cuda3std6ranges3__45__cpo5ssizeE,(_ZN51_INTERNAL_52d73765_15_RenormKernel_cu_7dd49032_32204cuda3std3__45__cpo3endE - _ZN51_INTERNAL_52d73765_15_RenormKernel_cu_7dd49032_32204cuda3std6ranges3__45__cpo5ssizeE)
_ZN51_INTERNAL_52d73765_15_RenormKernel_cu_7dd49032_32204cuda3std6ranges3__45__cpo5ssizeE:
	.zero		1
	.type		_ZN51_INTERNAL_52d73765_15_RenormKernel_cu_7dd49032_32204cuda3std3__45__cpo3endE,@object
	.size		_ZN51_INTERNAL_52d73765_15_RenormKernel_cu_7dd49032_32204cuda3std3__45__cpo3endE,(_ZN51_INTERNAL_52d73765_15_RenormKernel_cu_7dd49032_32204cuda3std6ranges3__45__cpo4cendE - _ZN51_INTERNAL_52d73765_15_RenormKernel_cu_7dd49032_32204cuda3std3__45__cpo3endE)
_ZN51_INTERNAL_52d73765_15_RenormKernel_cu_7dd49032_32204cuda3std3__45__cpo3endE:
	.zero		1
	.type		_ZN51_INTERNAL_52d73765_15_RenormKernel_cu_7dd49032_32204cuda3std6ranges3__45__cpo4cendE,@object
	.size		_ZN51_INTERNAL_52d73765_15_RenormKernel_cu_7dd49032_32204cuda3std6ranges3__45__cpo4cendE,(_ZN51_INTERNAL_52d73765_15_RenormKernel_cu_7dd49032_32204cuda3std3__45__cpo4rendE - _ZN51_INTERNAL_52d73765_15_RenormKernel_cu_7dd49032_32204cuda3std6ranges3__45__cpo4cendE)
_ZN51_INTERNAL_52d73765_15_RenormKernel_cu_7dd49032_32204cuda3std6ranges3__45__cpo4cendE:
	.zero		1
	.type		_ZN51_INTERNAL_52d73765_15_RenormKernel_cu_7dd49032_32204cuda3std3__45__cpo4rendE,@object
	.size		_ZN51_INTERNAL_52d73765_15_RenormKernel_cu_7dd49032_32204cuda3std3__45__cpo4rendE,(_ZN51_INTERNAL_52d73765_15_RenormKernel_cu_7dd49032_32204cuda3std6ranges3__45__cpo4prevE - _ZN51_INTERNAL_52d73765_15_RenormKernel_cu_7dd49032_32204cuda3std3__45__cpo4rendE)
_ZN51_INTERNAL_52d73765_15_RenormKernel_cu_7dd49032_32204cuda3std3__45__cpo4rendE:
	.zero		1
	.type		_ZN51_INTERNAL_52d73765_15_RenormKernel_cu_7dd49032_32204cuda3std6ranges3__45__cpo4prevE,@object
	.size		_ZN51_INTERNAL_52d73765_15_RenormKernel_cu_7dd49032_32204cuda3std6ranges3__45__cpo4prevE,(_ZN51_INTERNAL_52d73765_15_RenormKernel_cu_7dd49032_32204cuda3std6ranges3__45__cpo9iter_moveE - _ZN51_INTERNAL_52d73765_15_RenormKernel_cu_7dd49032_32204cuda3std6ranges3__45__cpo4prevE)
_ZN51_INTERNAL_52d73765_15_RenormKernel_cu_7dd49032_32204cuda3std6ranges3__45__cpo4prevE:
	.zero		1
	.type		_ZN51_INTERNAL_52d73765_15_RenormKernel_cu_7dd49032_32204cuda3std6ranges3__45__cpo9iter_moveE,@object
	.size		_ZN51_INTERNAL_52d73765_15_RenormKernel_cu_7dd49032_32204cuda3std6ranges3__45__cpo9iter_moveE,(.L_17 - _ZN51_INTERNAL_52d73765_15_RenormKernel_cu_7dd49032_32204cuda3std6ranges3__45__cpo9iter_moveE)
_ZN51_INTERNAL_52d73765_15_RenormKernel_cu_7dd49032_32204cuda3std6ranges3__45__cpo9iter_moveE:
	.zero		1
.L_17:


//--------------------- .nv.constant0._ZN2at6native18elementwise_kernelILi128ELi4EZNS0_15gpu_kernel_implIZZZNS0_53_GLOBAL__N__52d73765_15_RenormKernel_cu_7dd49032_322024renorm_scale_factor_implERNS_18TensorIteratorBaseEdENKUlvE_clEvENKUlvE0_clEvEUlfE_EEvS5_RKT_EUliE_EEviT1_ --------------------------
	.section	.nv.constant0._ZN2at6native18elementwise_kernelILi128ELi4EZNS0_15gpu_kernel_implIZZZNS0_53_GLOBAL__N__52d73765_15_RenormKernel_cu_7dd49032_322024renorm_scale_factor_implERNS_18TensorIteratorBaseEdENKUlvE_clEvENKUlvE0_clEvEUlfE_EEvS5_RKT_EUliE_EEviT1_,"a",@progbits
	.sectionflags	@""
	.align	4
.nv.constant0._ZN2at6native18elementwise_kernelILi128ELi4EZNS0_15gpu_kernel_implIZZZNS0_53_GLOBAL__N__52d73765_15_RenormKernel_cu_7dd49032_322024renorm_scale_factor_implERNS_18TensorIteratorBaseEdENKUlvE_clEvENKUlvE0_clEvEUlfE_EEvS5_RKT_EUliE_EEviT1_:
	.zero		1456


//--------------------- .nv.constant0._ZN2at6native27unrolled_elementwise_kernelIZZZNS0_53_GLOBAL__N__52d73765_15_RenormKernel_cu_7dd49032_322024renorm_scale_factor_implERNS_18TensorIteratorBaseEdENKUlvE_clEvENKUlvE0_clEvEUlfE_St5arrayIPcLm2EELi4E23TrivialOffsetCalculatorILi1EjESC_NS0_6memory12LoadWithCastILi1EEENSD_13StoreWithCastILi1EEEEEviT_T0_T2_T3_T4_T5_ --------------------------
	.section	.nv.constant0._ZN2at6native27unrolled_elementwise_kernelIZZZNS0_53_GLOBAL__N__52d73765_15_RenormKernel_cu_7dd49032_322024renorm_scale_factor_implERNS_18TensorIteratorBaseEdENKUlvE_clEvENKUlvE0_clEvEUlfE_St5arrayIPcLm2EELi4E23TrivialOffsetCalculatorILi1EjESC_NS0_6memory12LoadWithCastILi1EEENSD_13StoreWithCastILi1EEEEEviT_T0_T2_T3_T4_T5_,"a",@progbits
	.sectionflags	@""
	.align	4
.nv.constant0._ZN2at6native27unrolled_elementwise_kernelIZZZNS0_53_GLOBAL__N__52d73765_15_RenormKernel_cu_7dd49032_322024renorm_scale_factor_implERNS_18TensorIteratorBaseEdENKUlvE_clEvENKUlvE0_clEvEUlfE_St5arrayIPcLm2EELi4E23TrivialOffsetCalculatorILi1EjESC_NS0_6memory12LoadWithCastILi1EEENSD_13StoreWithCastILi1EEEEEviT_T0_T2_T3_T4_T5_:
	.zero		956


//--------------------- .nv.constant0._ZN2at6native18elementwise_kernelILi128ELi2EZNS0_22gpu_kernel_impl_nocastIZZZNS0_53_GLOBAL__N__52d73765_15_RenormKernel_cu_7dd49032_322024renorm_scale_factor_implERNS_18TensorIteratorBaseEdENKUlvE_clEvENKUlvE0_clEvEUlfE_EEvS5_RKT_EUliE_EEviT1_ --------------------------
	.section	.nv.constant0._ZN2at6native18elementwise_kernelILi128ELi2EZNS0_22gpu_kernel_impl_nocastIZZZNS0_53_GLOBAL__N__52d73765_15_RenormKernel_cu_7dd49032_322024renorm_scale_factor_implERNS_18TensorIteratorBaseEdENKUlvE_clEvENKUlvE0_clEvEUlfE_EEvS5_RKT_EUliE_EEviT1_,"a",@progbits
	.sectionflags	@""
	.align	4
.nv.constant0._ZN2at6native18elementwise_kernelILi128ELi2EZNS0_22gpu_kernel_impl_nocastIZZZNS0_53_GLOBAL__N__52d73765_15_RenormKernel_cu_7dd49032_322024renorm_scale_factor_implERNS_18TensorIteratorBaseEdENKUlvE_clEvENKUlvE0_clEvEUlfE_EEvS5_RKT_EUliE_EEviT1_:
	.zero		1448


//--------------------- .nv.constant0._ZN2at6native27unrolled_elementwise_kernelIZZZNS0_53_GLOBAL__N__52d73765_15_RenormKernel_cu_7dd49032_322024renorm_scale_factor_implERNS_18TensorIteratorBaseEdENKUlvE_clEvENKUlvE0_clEvEUlfE_St5arrayIPcLm2EELi4E23TrivialOffsetCalculatorILi1EjESC_NS0_6memory15LoadWithoutCastENSD_16StoreWithoutCastEEEviT_T0_T2_T3_T4_T5_ --------------------------
	.section	.nv.constant0._ZN2at6native27unrolled_elementwise_kernelIZZZNS0_53_GLOBAL__N__52d73765_15_RenormKernel_cu_7dd49032_322024renorm_scale_factor_implERNS_18TensorIteratorBaseEdENKUlvE_clEvENKUlvE0_clEvEUlfE_St5arrayIPcLm2EELi4E23TrivialOffsetCalculatorILi1EjESC_NS0_6memory15LoadWithoutCastENSD_16StoreWithoutCastEEEviT_T0_T2_T3_T4_T5_,"a",@progbits
	.sectionflags	@""
	.align	4
.nv.constant0._ZN2at6native27unrolled_elementwise_kernelIZZZNS0_53_GLOBAL__N__52d73765_15_RenormKernel_cu_7dd49032_322024renorm_scale_factor_implERNS_18TensorIteratorBaseEdENKUlvE_clEvENKUlvE0_clEvEUlfE_St5arrayIPcLm2EELi4E23TrivialOffsetCalculatorILi1EjESC_NS0_6memory15LoadWithoutCastENSD_16StoreWithoutCastEEEviT_T0_T2_T3_T4_T5_:
	.zero		940


//--------------------- .nv.constant0._ZN2at6native29vectorized_elementwise_kernelILi2EZZZNS0_53_GLOBAL__N__52d73765_15_RenormKernel_cu_7dd49032_322024renorm_scale_factor_implERNS_18TensorIteratorBaseEdENKUlvE_clEvENKUlvE0_clEvEUlfE_St5arrayIPcLm2EEEEviT0_T1_ --------------------------
	.section	.nv.constant0._ZN2at6native29vectorized_elementwise_kernelILi2EZZZNS0_53_GLOBAL__N__52d73765_15_RenormKernel_cu_7dd49032_322024renorm_scale_factor_implERNS_18TensorIteratorBaseEdENKUlvE_clEvENKUlvE0_clEvEUlfE_St5arrayIPcLm2EEEEviT0_T1_,"a",@progbits
	.sectionflags	@""
	.align	4
.nv.constant0._ZN2at6native29vectorized_elementwise_kernelILi2EZZZNS0_53_GLOBAL__N__52d73765_15_RenormKernel_cu_7dd49032_322024renorm_scale_factor_implERNS_18TensorIteratorBaseEdENKUlvE_clEvENKUlvE0_clEvEUlfE_St5arrayIPcLm2EEEEviT0_T1_:
	.zero		936


//--------------------- .nv.constant0._ZN2at6native29vectorized_elementwise_kernelILi4EZZZNS0_53_GLOBAL__N__52d73765_15_RenormKernel_cu_7dd49032_322024renorm_scale_factor_implERNS_18TensorIteratorBaseEdENKUlvE_clEvENKUlvE0_clEvEUlfE_St5arrayIPcLm2EEEEviT0_T1_ --------------------------
	.section	.nv.constant0._ZN2at6native29vectorized_elementwise_kernelILi4EZZZNS0_53_GLOBAL__N__52d73765_15_RenormKernel_cu_7dd49032_322024renorm_scale_factor_implERNS_18TensorIteratorBaseEdENKUlvE_clEvENKUlvE0_clEvEUlfE_St5arrayIPcLm2EEEEviT0_T1_,"a",@progbits
	.sectionflags	@""
	.align	4
.nv.constant0._ZN2at6native29vectorized_elementwise_kernelILi4EZZZNS0_53_GLOBAL__N__52d73765_15_RenormKernel_cu_7dd49032_322024renorm_scale_factor_implERNS_18TensorIteratorBaseEdENKUlvE_clEvENKUlvE0_clEvEUlfE_St5arrayIPcLm2EEEEviT0_T1_:
	.zero		936


//--------------------- .nv.constant0._ZN2at6native29vectorized_elementwise_kernelILi8EZZZNS0_53_GLOBAL__N__52d73765_15_RenormKernel_cu_7dd49032_322024renorm_scale_factor_implERNS_18TensorIteratorBaseEdENKUlvE_clEvENKUlvE0_clEvEUlfE_St5arrayIPcLm2EEEEviT0_T1_ --------------------------
	.section	.nv.constant0._ZN2at6native29vectorized_elementwise_kernelILi8EZZZNS0_53_GLOBAL__N__52d73765_15_RenormKernel_cu_7dd49032_322024renorm_scale_factor_implERNS_18TensorIteratorBaseEdENKUlvE_clEvENKUlvE0_clEvEUlfE_St5arrayIPcLm2EEEEviT0_T1_,"a",@progbits
	.sectionflags	@""
	.align	4
.nv.constant0._ZN2at6native29vectorized_elementwise_kernelILi8EZZZNS0_53_GLOBAL__N__52d73765_15_RenormKernel_cu_7dd49032_322024renorm_scale_factor_implERNS_18TensorIteratorBaseEdENKUlvE_clEvENKUlvE0_clEvEUlfE_St5arrayIPcLm2EEEEviT0_T1_:
	.zero		936


//--------------------- .nv.constant0._ZN2at6native18elementwise_kernelILi128ELi4EZNS0_15gpu_kernel_implIZZZNS0_53_GLOBAL__N__52d73765_15_RenormKernel_cu_7dd49032_322024renorm_scale_factor_implERNS_18TensorIteratorBaseEdENKUlvE_clEvENKUlvE_clEvEUldE_EEvS5_RKT_EUliE_EEviT1_ --------------------------
	.section	.nv.constant0._ZN2at6native18elementwise_kernelILi128ELi4EZNS0_15gpu_kernel_implIZZZNS0_53_GLOBAL__N__52d73765_15_RenormKernel_cu_7dd49032_322024renorm_scale_factor_implERNS_18TensorIteratorBaseEdENKUlvE_clEvENKUlvE_clEvEUldE_EEvS5_RKT_EUliE_EEviT1_,"a",@progbits
	.sectionflags	@""
	.align	4
.nv.constant0._ZN2at6native18elementwise_kernelILi128ELi4EZNS0_15gpu_kernel_implIZZZNS0_53_GLOBAL__N__52d73765_15_RenormKernel_cu_7dd49032_322024renorm_scale_factor_implERNS_18TensorIteratorBaseEdENKUlvE_clEvENKUlvE_clEvEUldE_EEvS5_RKT_EUliE_EEviT1_:
	.zero		1456


//--------------------- .nv.constant0._ZN2at6native27unrolled_elementwise_kernelIZZZNS0_53_GLOBAL__N__52d73765_15_RenormKernel_cu_7dd49032_322024renorm_scale_factor_implERNS_18TensorIteratorBaseEdENKUlvE_clEvENKUlvE_clEvEUldE_St5arrayIPcLm2EELi4E23TrivialOffsetCalculatorILi1EjESC_NS0_6memory12LoadWithCastILi1EEENSD_13StoreWithCastILi1EEEEEviT_T0_T2_T3_T4_T5_ --------------------------
	.section	.nv.constant0._ZN2at6native27unrolled_elementwise_kernelIZZZNS0_53_GLOBAL__N__52d73765_15_RenormKernel_cu_7dd49032_322024renorm_scale_factor_implERNS_18TensorIteratorBaseEdENKUlvE_clEvENKUlvE_clEvEUldE_St5arrayIPcLm2EELi4E23TrivialOffsetCalculatorILi1EjESC_NS0_6memory12LoadWithCastILi1EEENSD_13StoreWithCastILi1EEEEEviT_T0_T2_T3_T4_T5_,"a",@progbits
	.sectionflags	@""
	.align	4
.nv.constant0._ZN2at6native27unrolled_elementwise_kernelIZZZNS0_53_GLOBAL__N__52d73765_15_RenormKernel_cu_7dd49032_322024renorm_scale_factor_implERNS_18TensorIteratorBaseEdENKUlvE_clEvENKUlvE_clEvEUldE_St5arrayIPcLm2EELi4E23TrivialOffsetCalculatorILi1EjESC_NS0_6memory12LoadWithCastILi1EEENSD_13StoreWithCastILi1EEEEEviT_T0_T2_T3_T4_T5_:
	.zero		956


//--------------------- .nv.constant0._ZN2at6native18elementwise_kernelILi128ELi2EZNS0_22gpu_kernel_impl_nocastIZZZNS0_53_GLOBAL__N__52d73765_15_RenormKernel_cu_7dd49032_322024renorm_scale_factor_implERNS_18TensorIteratorBaseEdENKUlvE_clEvENKUlvE_clEvEUldE_EEvS5_RKT_EUliE_EEviT1_ --------------------------
	.section	.nv.constant0._ZN2at6native18elementwise_kernelILi128ELi2EZNS0_22gpu_kernel_impl_nocastIZZZNS0_53_GLOBAL__N__52d73765_15_RenormKernel_cu_7dd49032_322024renorm_scale_factor_implERNS_18TensorIteratorBaseEdENKUlvE_clEvENKUlvE_clEvEUldE_EEvS5_RKT_EUliE_EEviT1_,"a",@progbits
	.sectionflags	@""
	.align	4
.nv.constant0._ZN2at6native18elementwise_kernelILi128ELi2EZNS0_22gpu_kernel_impl_nocastIZZZNS0_53_GLOBAL__N__52d73765_15_RenormKernel_cu_7dd49032_322024renorm_scale_factor_implERNS_18TensorIteratorBaseEdENKUlvE_clEvENKUlvE_clEvEUldE_EEvS5_RKT_EUliE_EEviT1_:
	.zero		1448


//--------------------- .nv.constant0._ZN2at6native27unrolled_elementwise_kernelIZZZNS0_53_GLOBAL__N__52d73765_15_RenormKernel_cu_7dd49032_322024renorm_scale_factor_implERNS_18TensorIteratorBaseEdENKUlvE_clEvENKUlvE_clEvEUldE_St5arrayIPcLm2EELi4E23TrivialOffsetCalculatorILi1EjESC_NS0_6memory15LoadWithoutCastENSD_16StoreWithoutCastEEEviT_T0_T2_T3_T4_T5_ --------------------------
	.section	.nv.constant0._ZN2at6native27unrolled_elementwise_kernelIZZZNS0_53_GLOBAL__N__52d73765_15_RenormKernel_cu_7dd49032_322024renorm_scale_factor_implERNS_18TensorIteratorBaseEdENKUlvE_clEvENKUlvE_clEvEUldE_St5arrayIPcLm2EELi4E23TrivialOffsetCalculatorILi1EjESC_NS0_6memory15LoadWithoutCastENSD_16StoreWithoutCastEEEviT_T0_T2_T3_T4_T5_,"a",@progbits
	.sectionflags	@""
	.align	4
.nv.constant0._ZN2at6native27unrolled_elementwise_kernelIZZZNS0_53_GLOBAL__N__52d73765_15_RenormKernel_cu_7dd49032_322024renorm_scale_factor_implERNS_18TensorIteratorBaseEdENKUlvE_clEvENKUlvE_clEvEUldE_St5arrayIPcLm2EELi4E23TrivialOffsetCalculatorILi1EjESC_NS0_6memory15LoadWithoutCastENSD_16StoreWithoutCastEEEviT_T0_T2_T3_T4_T5_:
	.zero		940


//--------------------- .nv.constant0._ZN2at6native29vectorized_elementwise_kernelILi2EZZZNS0_53_GLOBAL__N__52d73765_15_RenormKernel_cu_7dd49032_322024renorm_scale_factor_implERNS_18TensorIteratorBaseEdENKUlvE_clEvENKUlvE_clEvEUldE_St5arrayIPcLm2EEEEviT0_T1_ --------------------------
	.section	.nv.constant0._ZN2at6native29vectorized_elementwise_kernelILi2EZZZNS0_53_GLOBAL__N__52d73765_15_RenormKernel_cu_7dd49032_322024renorm_scale_factor_implERNS_18TensorIteratorBaseEdENKUlvE_clEvENKUlvE_clEvEUldE_St5arrayIPcLm2EEEEviT0_T1_,"a",@progbits
	.sectionflags	@""
	.align	4
.nv.constant0._ZN2at6native29vectorized_elementwise_kernelILi2EZZZNS0_53_GLOBAL__N__52d73765_15_RenormKernel_cu_7dd49032_322024renorm_scale_factor_implERNS_18TensorIteratorBaseEdENKUlvE_clEvENKUlvE_clEvEUldE_St5arrayIPcLm2EEEEviT0_T1_:
	.zero		936


//--------------------- .nv.constant0._ZN2at6native29vectorized_elementwise_kernelILi4EZZZNS0_53_GLOBAL__N__52d73765_15_RenormKernel_cu_7dd49032_322024renorm_scale_factor_implERNS_18TensorIteratorBaseEdENKUlvE_clEvENKUlvE_clEvEUldE_St5arrayIPcLm2EEEEviT0_T1_ --------------------------
	.section	.nv.constant0._ZN2at6native29vectorized_elementwise_kernelILi4EZZZNS0_53_GLOBAL__N__52d73765_15_RenormKernel_cu_7dd49032_322024renorm_scale_factor_implERNS_18TensorIteratorBaseEdENKUlvE_clEvENKUlvE_clEvEUldE_St5arrayIPcLm2EEEEviT0_T1_,"a",@progbits
	.sectionflags	@""
	.align	4
.nv.constant0._ZN2at6native29vectorized_elementwise_kernelILi4EZZZNS0_53_GLOBAL__N__52d73765_15_RenormKernel_cu_7dd49032_322024renorm_scale_factor_implERNS_18TensorIteratorBaseEdENKUlvE_clEvENKUlvE_clEvEUldE_St5arrayIPcLm2EEEEviT0_T1_:
	.zero		936


//--------------------- .nv.constant0._ZN2at6native29vectorized_elementwise_kernelILi8EZZZNS0_53_GLOBAL__N__52d73765_15_RenormKernel_cu_7dd49032_322024renorm_scale_factor_implERNS_18TensorIteratorBaseEdENKUlvE_clEvENKUlvE_clEvEUldE_St5arrayIPcLm2EEEEviT0_T1_ --------------------------
	.section	.nv.constant0._ZN2at6native29vectorized_elementwise_kernelILi8EZZZNS0_53_GLOBAL__N__52d73765_15_RenormKernel_cu_7dd49032_322024renorm_scale_factor_implERNS_18TensorIteratorBaseEdENKUlvE_clEvENKUlvE_clEvEUldE_St5arrayIPcLm2EEEEviT0_T1_,"a",@progbits
	.sectionflags	@""
	.align	4
.nv.constant0._ZN2at6native29vectorized_elementwise_kernelILi8EZZZNS0_53_GLOBAL__N__52d73765_15_RenormKernel_cu_7dd49032_322024renorm_scale_factor_implERNS_18TensorIteratorBaseEdENKUlvE_clEvENKUlvE_clEvEUldE_St5arrayIPcLm2EEEEviT0_T1_:
	.zero		936


//--------------------- SYMBOLS --------------------------

	.type		.nv.reservedSmem.offset0,@object
	.size		.nv.reservedSmem.offset0,0x4
	.type		__assertfail,@function
